// auto-generated by cutlass_sweep.gemm — config: {"arch": "sm_100", "cluster_m": 2, "cluster_n": 2, "dtype": "tf32", "stages": 0, "tile_k": 32, "tile_m": 256, "tile_n": 256}
#include "cutlass/cutlass.h"
#include "cutlass/gemm/collective/collective_builder.hpp"
#include "cutlass/gemm/device/gemm_universal_adapter.h"
#include "cutlass/gemm/kernel/gemm_universal.hpp"
#include "cutlass/epilogue/collective/collective_builder.hpp"

using ElemA = cutlass::tfloat32_t;
using ElemB = cutlass::tfloat32_t;
using ElemCD = cutlass::tfloat32_t;
using Acc  = float;
using TileShape    = cute::Shape<cute::_256, cute::_256, cute::_32>;
using ClusterShape = cute::Shape<cute::_2, cute::_2, cute::_1>;

using CollectiveEpilogue = typename cutlass::epilogue::collective::CollectiveBuilder<
    cutlass::arch::Sm100, cutlass::arch::OpClassTensorOp,
    TileShape, ClusterShape,
    cutlass::epilogue::collective::EpilogueTileAuto,
    Acc, Acc,
    ElemCD, cutlass::layout::RowMajor, 128 / cutlass::sizeof_bits<ElemCD>::value,
    ElemCD, cutlass::layout::RowMajor, 128 / cutlass::sizeof_bits<ElemCD>::value,
    cutlass::epilogue::collective::EpilogueScheduleAuto
  >::CollectiveOp;

using CollectiveMainloop = typename cutlass::gemm::collective::CollectiveBuilder<
    cutlass::arch::Sm100, cutlass::arch::OpClassTensorOp,
    ElemA, cutlass::layout::RowMajor, 128 / cutlass::sizeof_bits<ElemA>::value,
    ElemB, cutlass::layout::ColumnMajor, 128 / cutlass::sizeof_bits<ElemB>::value,
    Acc,
    TileShape, ClusterShape,
    cutlass::gemm::collective::StageCountAutoCarveout<static_cast<int>(sizeof(typename CollectiveEpilogue::SharedStorage))>,
    cutlass::gemm::collective::KernelScheduleAuto
  >::CollectiveOp;

using GemmKernel = cutlass::gemm::kernel::GemmUniversal<
    cute::Shape<int,int,int,int>,
    CollectiveMainloop,
    CollectiveEpilogue
>;
using Gemm = cutlass::gemm::device::GemmUniversalAdapter<GemmKernel>;

// Force the device kernel symbol into the cubin without needing a host main.
auto* _anchor = &cutlass::device_kernel<GemmKernel>;


// ===== COMPILED SASS (sm_100a) =====

	.target	sm_100a

	.elftype	@"ET_EXEC"


//--------------------- .note.nv.tkinfo           --------------------------
	.section	.note.nv.tkinfo,"",@"SHT_NOTE"
	.sectionflags	@"SHF_NOTE_NV_TKINFO"
	.tkinfo
        /*0018*/ 	.word	0x00000002
        /*0030*/ 	.string	""
        /*0030*/ 	.string	"ptxas"
        /*0030*/ 	.string	"Cuda compilation tools, release 13.0, V13.0.88"
        /*0030*/ 	.string	"Build cuda_13.0.r13.0/compiler.36424714_0"
        /*0030*/ 	.string	"-arch sm_100a -m 64 "



//--------------------- .note.nv.cuinfo           --------------------------
	.section	.note.nv.cuinfo,"",@"SHT_NOTE"
	.sectionflags	@"SHF_NOTE_NV_CUINFO"
        /*0018*/ 	.short	0x0002
        /*001a*/ 	.short	0x0064
        /*001c*/ 	.short	0x0082
	.zero		2


//--------------------- .nv.info                  --------------------------
	.section	.nv.info,"",@"SHT_CUDA_INFO"
	.align	4


	//----- nvinfo : EIATTR_REGCOUNT
	.align		4
        /*0000*/ 	.byte	0x04, 0x2f
        /*0002*/ 	.short	(.L_19 - .L_18)
	.align		4
.L_18:
        /*0004*/ 	.word	index@(_ZN7cutlass13device_kernelINS_4gemm6kernel13GemmUniversalIN4cute5tupleIJiiiiEEENS1_10collective13CollectiveMmaINS1_35MainloopSm100TmaUmmaWarpSpecializedILi5ELi2ELi2ENS5_IJNS4_1CILi2EEESB_NSA_ILi1EEEEEEEENS5_IJNSA_ILi256EEESF_NSA_ILi32EEEEEENS_10tfloat32_tENS5_IJlSC_lEEESI_SJ_NS4_8TiledMMAINS4_8MMA_AtomIJNS4_23SM100_MMA_TF32_2x1SM_SSISI_SI_fLi256ELi256ELNS4_4UMMA5MajorE0ELSO_0ELNSN_7ScaleInE0ELSP_0EEEEEENS4_6LayoutINS5_IJSC_SC_SC_EEENS5_IJNSA_ILi0EEESU_SU_EEEEENS5_IJNS4_10UnderscoreESX_SX_EEEEENS4_28SM100_TMA_2SM_LOAD_MULTICASTENS4_14ComposedLayoutINS4_7SwizzleILi3ELi4ELi3EEENS4_18smem_ptr_flag_bitsILi32EEENSS_INS5_IJNSA_ILi8EEESG_EEENS5_IJSG_SC_EEEEEEEvNS4_8identityENS4_18SM100_TMA_2SM_LOADES1A_vS1B_EENS_8epilogue10collective18CollectiveEpilogueINS1E_23Sm100TmaWarpSpecializedILi4ELi2ELi32ELb1ELb0EEEJNS5_IJNSA_ILi128EEESF_SG_EEENS5_IJNSS_IS1J_SC_EENSS_ISG_SC_EEEEESI_SJ_SI_SJ_NS1E_6fusion15FusionCallbacksIS1I_NS1O_17LinearCombinationISI_fSI_fLNS_15FloatRoundStyleE2EEES1K_S1N_JEEENS4_5SM1004TMEM4LOAD26SM100_TMEM_LOAD_32dp32b32xENS4_13SM90_TMA_LOADES1A_NS4_39AutoVectorizingCopyWithAssumedAlignmentILi128EEENS4_14SM90_TMA_STOREES1A_S20_S20_EEEvvEEEEvNT_6ParamsE)
        /*0008*/ 	.word	0x00000080


	//----- nvinfo : EIATTR_FRAME_SIZE
	.align		4
.L_19:
        /*000c*/ 	.byte	0x04, 0x11
        /*000e*/ 	.short	(.L_21 - .L_20)
	.align		4
.L_20:
        /*0010*/ 	.word	index@($__internal_2_$__cuda_sm10x_tcgen05_guardrail_trap_unallocated_columns_being_dealloced)
        /*0014*/ 	.word	0x00000000


	//----- nvinfo : EIATTR_FRAME_SIZE
	.align		4
.L_21:
        /*0018*/ 	.byte	0x04, 0x11
        /*001a*/ 	.short	(.L_23 - .L_22)
	.align		4
.L_22:
        /*001c*/ 	.word	index@($__internal_1_$__cuda_sm10x_tcgen05_guardrail_trap_phase_invalid_during_alloc)
        /*0020*/ 	.word	0x00000000


	//----- nvinfo : EIATTR_FRAME_SIZE
	.align		4
.L_23:
        /*0024*/ 	.byte	0x04, 0x11
        /*0026*/ 	.short	(.L_25 - .L_24)
	.align		4
.L_24:
        /*0028*/ 	.word	index@($__internal_0_$__cuda_sm10x_tcgen05_guardrail_trap_col_being_dealloced_not_returned_by_alloc)
        /*002c*/ 	.word	0x00000000


	//----- nvinfo : EIATTR_FRAME_SIZE
	.align		4
.L_25:
        /*0030*/ 	.byte	0x04, 0x11
        /*0032*/ 	.short	(.L_27 - .L_26)
	.align		4
.L_26:
        /*0034*/ 	.word	index@(_ZN7cutlass13device_kernelINS_4gemm6kernel13GemmUniversalIN4cute5tupleIJiiiiEEENS1_10collective13CollectiveMmaINS1_35MainloopSm100TmaUmmaWarpSpecializedILi5ELi2ELi2ENS5_IJNS4_1CILi2EEESB_NSA_ILi1EEEEEEEENS5_IJNSA_ILi256EEESF_NSA_ILi32EEEEEENS_10tfloat32_tENS5_IJlSC_lEEESI_SJ_NS4_8TiledMMAINS4_8MMA_AtomIJNS4_23SM100_MMA_TF32_2x1SM_SSISI_SI_fLi256ELi256ELNS4_4UMMA5MajorE0ELSO_0ELNSN_7ScaleInE0ELSP_0EEEEEENS4_6LayoutINS5_IJSC_SC_SC_EEENS5_IJNSA_ILi0EEESU_SU_EEEEENS5_IJNS4_10UnderscoreESX_SX_EEEEENS4_28SM100_TMA_2SM_LOAD_MULTICASTENS4_14ComposedLayoutINS4_7SwizzleILi3ELi4ELi3EEENS4_18smem_ptr_flag_bitsILi32EEENSS_INS5_IJNSA_ILi8EEESG_EEENS5_IJSG_SC_EEEEEEEvNS4_8identityENS4_18SM100_TMA_2SM_LOADES1A_vS1B_EENS_8epilogue10collective18CollectiveEpilogueINS1E_23Sm100TmaWarpSpecializedILi4ELi2ELi32ELb1ELb0EEEJNS5_IJNSA_ILi128EEESF_SG_EEENS5_IJNSS_IS1J_SC_EENSS_ISG_SC_EEEEESI_SJ_SI_SJ_NS1E_6fusion15FusionCallbacksIS1I_NS1O_17LinearCombinationISI_fSI_fLNS_15FloatRoundStyleE2EEES1K_S1N_JEEENS4_5SM1004TMEM4LOAD26SM100_TMEM_LOAD_32dp32b32xENS4_13SM90_TMA_LOADES1A_NS4_39AutoVectorizingCopyWithAssumedAlignmentILi128EEENS4_14SM90_TMA_STOREES1A_S20_S20_EEEvvEEEEvNT_6ParamsE)
        /*0038*/ 	.word	0x00000000


	//----- nvinfo : EIATTR_MIN_STACK_SIZE
	.align		4
.L_27:
        /*003c*/ 	.byte	0x04, 0x12
        /*003e*/ 	.short	(.L_29 - .L_28)
	.align		4
.L_28:
        /*0040*/ 	.word	index@(_ZN7cutlass13device_kernelINS_4gemm6kernel13GemmUniversalIN4cute5tupleIJiiiiEEENS1_10collective13CollectiveMmaINS1_35MainloopSm100TmaUmmaWarpSpecializedILi5ELi2ELi2ENS5_IJNS4_1CILi2EEESB_NSA_ILi1EEEEEEEENS5_IJNSA_ILi256EEESF_NSA_ILi32EEEEEENS_10tfloat32_tENS5_IJlSC_lEEESI_SJ_NS4_8TiledMMAINS4_8MMA_AtomIJNS4_23SM100_MMA_TF32_2x1SM_SSISI_SI_fLi256ELi256ELNS4_4UMMA5MajorE0ELSO_0ELNSN_7ScaleInE0ELSP_0EEEEEENS4_6LayoutINS5_IJSC_SC_SC_EEENS5_IJNSA_ILi0EEESU_SU_EEEEENS5_IJNS4_10UnderscoreESX_SX_EEEEENS4_28SM100_TMA_2SM_LOAD_MULTICASTENS4_14ComposedLayoutINS4_7SwizzleILi3ELi4ELi3EEENS4_18smem_ptr_flag_bitsILi32EEENSS_INS5_IJNSA_ILi8EEESG_EEENS5_IJSG_SC_EEEEEEEvNS4_8identityENS4_18SM100_TMA_2SM_LOADES1A_vS1B_EENS_8epilogue10collective18CollectiveEpilogueINS1E_23Sm100TmaWarpSpecializedILi4ELi2ELi32ELb1ELb0EEEJNS5_IJNSA_ILi128EEESF_SG_EEENS5_IJNSS_IS1J_SC_EENSS_ISG_SC_EEEEESI_SJ_SI_SJ_NS1E_6fusion15FusionCallbacksIS1I_NS1O_17LinearCombinationISI_fSI_fLNS_15FloatRoundStyleE2EEES1K_S1N_JEEENS4_5SM1004TMEM4LOAD26SM100_TMEM_LOAD_32dp32b32xENS4_13SM90_TMA_LOADES1A_NS4_39AutoVectorizingCopyWithAssumedAlignmentILi128EEENS4_14SM90_TMA_STOREES1A_S20_S20_EEEvvEEEEvNT_6ParamsE)
        /*0044*/ 	.word	0x00000000
.L_29:


//--------------------- .nv.compat                --------------------------
	.section	.nv.compat,"",@"SHT_CUDA_COMPAT_INFO"
	.align	4
        /*0000*/ 	.byte	0x02, 0x09, 0x01, 0x00, 0x02, 0x02, 0x02, 0x00, 0x02, 0x05, 0x05, 0x00, 0x03, 0x07, 0x01, 0x01
        /*0010*/ 	.byte	0x02, 0x03, 0x01, 0x00, 0x02, 0x06, 0x01, 0x00, 0x04, 0x0b, 0x08, 0x00, 0x09, 0x00, 0x00, 0x00
        /*0020*/ 	.byte	0x00, 0x00, 0x00, 0x00


//--------------------- .nv.info._ZN7cutlass13device_kernelINS_4gemm6kernel13GemmUniversalIN4cute5tupleIJiiiiEEENS1_10collective13CollectiveMmaINS1_35MainloopSm100TmaUmmaWarpSpecializedILi5ELi2ELi2ENS5_IJNS4_1CILi2EEESB_NSA_ILi1EEEEEEEENS5_IJNSA_ILi256EEESF_NSA_ILi32EEEEEENS_10tfloat32_tENS5_IJlSC_lEEESI_SJ_NS4_8TiledMMAINS4_8MMA_AtomIJNS4_23SM100_MMA_TF32_2x1SM_SSISI_SI_fLi256ELi256ELNS4_4UMMA5MajorE0ELSO_0ELNSN_7ScaleInE0ELSP_0EEEEEENS4_6LayoutINS5_IJSC_SC_SC_EEENS5_IJNSA_ILi0EEESU_SU_EEEEENS5_IJNS4_10UnderscoreESX_SX_EEEEENS4_28SM100_TMA_2SM_LOAD_MULTICASTENS4_14ComposedLayoutINS4_7SwizzleILi3ELi4ELi3EEENS4_18smem_ptr_flag_bitsILi32EEENSS_INS5_IJNSA_ILi8EEESG_EEENS5_IJSG_SC_EEEEEEEvNS4_8identityENS4_18SM100_TMA_2SM_LOADES1A_vS1B_EENS_8epilogue10collective18CollectiveEpilogueINS1E_23Sm100TmaWarpSpecializedILi4ELi2ELi32ELb1ELb0EEEJNS5_IJNSA_ILi128EEESF_SG_EEENS5_IJNSS_IS1J_SC_EENSS_ISG_SC_EEEEESI_SJ_SI_SJ_NS1E_6fusion15FusionCallbacksIS1I_NS1O_17LinearCombinationISI_fSI_fLNS_15FloatRoundStyleE2EEES1K_S1N_JEEENS4_5SM1004TMEM4LOAD26SM100_TMEM_LOAD_32dp32b32xENS4_13SM90_TMA_LOADES1A_NS4_39AutoVectorizingCopyWithAssumedAlignmentILi128EEENS4_14SM90_TMA_STOREES1A_S20_S20_EEEvvEEEEvNT_6ParamsE --------------------------
	.section	.nv.info._ZN7cutlass13device_kernelINS_4gemm6kernel13GemmUniversalIN4cute5tupleIJiiiiEEENS1_10collective13CollectiveMmaINS1_35MainloopSm100TmaUmmaWarpSpecializedILi5ELi2ELi2ENS5_IJNS4_1CILi2EEESB_NSA_ILi1EEEEEEEENS5_IJNSA_ILi256EEESF_NSA_ILi32EEEEEENS_10tfloat32_tENS5_IJlSC_lEEESI_SJ_NS4_8TiledMMAINS4_8MMA_AtomIJNS4_23SM100_MMA_TF32_2x1SM_SSISI_SI_fLi256ELi256ELNS4_4UMMA5MajorE0ELSO_0ELNSN_7ScaleInE0ELSP_0EEEEEENS4_6LayoutINS5_IJSC_SC_SC_EEENS5_IJNSA_ILi0EEESU_SU_EEEEENS5_IJNS4_10UnderscoreESX_SX_EEEEENS4_28SM100_TMA_2SM_LOAD_MULTICASTENS4_14ComposedLayoutINS4_7SwizzleILi3ELi4ELi3EEENS4_18smem_ptr_flag_bitsILi32EEENSS_INS5_IJNSA_ILi8EEESG_EEENS5_IJSG_SC_EEEEEEEvNS4_8identityENS4_18SM100_TMA_2SM_LOADES1A_vS1B_EENS_8epilogue10collective18CollectiveEpilogueINS1E_23Sm100TmaWarpSpecializedILi4ELi2ELi32ELb1ELb0EEEJNS5_IJNSA_ILi128EEESF_SG_EEENS5_IJNSS_IS1J_SC_EENSS_ISG_SC_EEEEESI_SJ_SI_SJ_NS1E_6fusion15FusionCallbacksIS1I_NS1O_17LinearCombinationISI_fSI_fLNS_15FloatRoundStyleE2EEES1K_S1N_JEEENS4_5SM1004TMEM4LOAD26SM100_TMEM_LOAD_32dp32b32xENS4_13SM90_TMA_LOADES1A_NS4_39AutoVectorizingCopyWithAssumedAlignmentILi128EEENS4_14SM90_TMA_STOREES1A_S20_S20_EEEvvEEEEvNT_6ParamsE,"",@"SHT_CUDA_INFO"
	.sectionflags	@""
	.align	4


	//----- nvinfo : EIATTR_CUDA_API_VERSION
	.align		4
        /*0000*/ 	.byte	0x04, 0x37
        /*0002*/ 	.short	(.L_31 - .L_30)
.L_30:
        /*0004*/ 	.word	0x00000082


	//----- nvinfo : EIATTR_KPARAM_INFO
	.align		4
.L_31:
        /*0008*/ 	.byte	0x04, 0x17
        /*000a*/ 	.short	(.L_33 - .L_32)
.L_32:
        /*000c*/ 	.word	0x00000000
        /*0010*/ 	.short	0x0000
        /*0012*/ 	.short	0x0000
        /*0014*/ 	.byte	0x00, 0xf0, 0x01, 0x20


	//----- nvinfo : EIATTR_AT_ENTRY_FRAGMENTS
	.align		4
.L_33:
        /*0018*/ 	.byte	0x04, 0x4f
        /*001a*/ 	.short	(.L_35 - .L_34)


	//   ....[0]....
.L_34:
        /*001c*/ 	.word	0x00000007


	//----- nvinfo : EIATTR_RESERVED_SMEM_USED
	.align		4
.L_35:
        /*0020*/ 	.byte	0x01, 0x41
	.zero		2


	//----- nvinfo : EIATTR_SPARSE_MMA_MASK
	.align		4
        /*0024*/ 	.byte	0x03, 0x50
        /*0026*/ 	.short	0x0000


	//----- nvinfo : EIATTR_TCGEN05_2CTA_USED
	.align		4
        /*0028*/ 	.byte	0x01, 0x52
	.zero		2


	//----- nvinfo : EIATTR_MAXREG_COUNT
	.align		4
        /*002c*/ 	.byte	0x03, 0x1b
        /*002e*/ 	.short	0x00ff


	//----- nvinfo : EIATTR_NUM_BARRIERS
	.align		4
        /*0030*/ 	.byte	0x02, 0x4c
        /*0032*/ 	.byte	0x07
	.zero		1


	//----- nvinfo : EIATTR_EXTERNS
	.align		4
        /*0034*/ 	.byte	0x04, 0x0f
        /*0036*/ 	.short	(.L_37 - .L_36)


	//   ....[0]....
	.align		4
.L_36:
        /*0038*/ 	.word	index@(__assertfail)


	//----- nvinfo : EIATTR_MERCURY_ISA_VERSION
	.align		4
.L_37:
        /*003c*/ 	.byte	0x03, 0x5f
        /*003e*/ 	.short	0x0101


	//----- nvinfo : EIATTR_INT_WARP_WIDE_INSTR_OFFSETS
	.align		4
        /*0040*/ 	.byte	0x04, 0x31
        /*0042*/ 	.short	(.L_39 - .L_38)


	//   ....[0]....
.L_38:
        /*0044*/ 	.word	0x00000d50


	//   ....[1]....
        /*0048*/ 	.word	0x00000df0


	//   ....[2]....
        /*004c*/ 	.word	0x00004230


	//   ....[3]....
        /*0050*/ 	.word	0x00004250


	//   ....[4]....
        /*0054*/ 	.word	0x00004280


	//   ....[5]....
        /*0058*/ 	.word	0x00004db0


	//   ....[6]....
        /*005c*/ 	.word	0x00004e20


	//   ....[7]....
        /*0060*/ 	.word	0x00004f10


	//   ....[8]....
        /*0064*/ 	.word	0x00004f90


	//   ....[9]....
        /*0068*/ 	.word	0x00005080


	//   ....[10]....
        /*006c*/ 	.word	0x00005100


	//   ....[11]....
        /*0070*/ 	.word	0x00005200


	//   ....[12]....
        /*0074*/ 	.word	0x00005290


	//   ....[13]....
        /*0078*/ 	.word	0x00005390


	//   ....[14]....
        /*007c*/ 	.word	0x00005410


	//   ....[15]....
        /*0080*/ 	.word	0x00005510


	//   ....[16]....
        /*0084*/ 	.word	0x00005590


	//   ....[17]....
        /*0088*/ 	.word	0x00005690


	//   ....[18]....
        /*008c*/ 	.word	0x00005710


	//   ....[19]....
        /*0090*/ 	.word	0x00005800


	//   ....[20]....
        /*0094*/ 	.word	0x00005890


	//----- nvinfo : EIATTR_COOP_GROUP_MASK_REGIDS
	.align		4
.L_39:
        /*0098*/ 	.byte	0x04, 0x29
        /*009a*/ 	.short	(.L_41 - .L_40)


	//   ....[0]....
.L_40:
        /*009c*/ 	.word	0xffffffff


	//   ....[1]....
        /*00a0*/ 	.word	0xffffffff


	//   ....[2]....
        /*00a4*/ 	.word	0xffffffff


	//   ....[3]....
        /*00a8*/ 	.word	0xffffffff


	//   ....[4]....
        /*00ac*/ 	.word	0xffffffff


	//   ....[5]....
        /*00b0*/ 	.word	0xffffffff


	//   ....[6]....
        /*00b4*/ 	.word	0xffffffff


	//   ....[7]....
        /*00b8*/ 	.word	0xffffffff


	//   ....[8]....
        /*00bc*/ 	.word	0xffffffff


	//   ....[9]....
        /*00c0*/ 	.word	0xffffffff


	//   ....[10]....
        /*00c4*/ 	.word	0xffffffff


	//   ....[11]....
        /*00c8*/ 	.word	0xffffffff


	//   ....[12]....
        /*00cc*/ 	.word	0xffffffff


	//   ....[13]....
        /*00d0*/ 	.word	0xffffffff


	//----- nvinfo : EIATTR_COOP_GROUP_INSTR_OFFSETS
	.align		4
.L_41:
        /*00d4*/ 	.byte	0x04, 0x28
        /*00d6*/ 	.short	(.L_43 - .L_42)


	//   ....[0]....
.L_42:
        /*00d8*/ 	.word	0x000000b0


	//   ....[1]....
        /*00dc*/ 	.word	0x00000520


	//   ....[2]....
        /*00e0*/ 	.word	0x00000700


	//   ....[3]....
        /*00e4*/ 	.word	0x00000890


	//   ....[4]....
        /*00e8*/ 	.word	0x00000980


	//   ....[5]....
        /*00ec*/ 	.word	0x00000ae0


	//   ....[6]....
        /*00f0*/ 	.word	0x00000c30


	//   ....[7]....
        /*00f4*/ 	.word	0x00000e70


	//   ....[8]....
        /*00f8*/ 	.word	0x000021e0


	//   ....[9]....
        /*00fc*/ 	.word	0x00003130


	//   ....[10]....
        /*0100*/ 	.word	0x00003600


	//   ....[11]....
        /*0104*/ 	.word	0x00003630


	//   ....[12]....
        /*0108*/ 	.word	0x00004130


	//   ....[13]....
        /*010c*/ 	.word	0x00004340


	//----- nvinfo : EIATTR_VRC_CTA_INIT_COUNT
	.align		4
.L_43:
        /*0110*/ 	.byte	0x02, 0x4a
        /*0112*/ 	.byte	0x80
	.zero		1


	//----- nvinfo : EIATTR_SYSCALL_OFFSETS
	.align		4
        /*0114*/ 	.byte	0x04, 0x46
        /*0116*/ 	.short	(.L_45 - .L_44)


	//   ....[0]....
.L_44:
        /*0118*/ 	.word	0x00006560


	//   ....[1]....
        /*011c*/ 	.word	0x00006650


	//   ....[2]....
        /*0120*/ 	.word	0x00007020


	//   ....[3]....
        /*0124*/ 	.word	0x00007e70


	//   ....[4]....
        /*0128*/ 	.word	0x00008c90


	//   ....[5]....
        /*012c*/ 	.word	0x00009ae0


	//   ....[6]....
        /*0130*/ 	.word	0x0000a940


	//   ....[7]....
        /*0134*/ 	.word	0x0000b7d0


	//   ....[8]....
        /*0138*/ 	.word	0x0000c630


	//   ....[9]....
        /*013c*/ 	.word	0x0000d440


	//----- nvinfo : EIATTR_MBARRIER_INSTR_OFFSETS
	.align		4
.L_45:
        /*0140*/ 	.byte	0x04, 0x39
        /*0142*/ 	.short	(.L_47 - .L_46)


	//   ....[0]....
.L_46:
        /*0144*/ 	.word	0x00000650
        /*0148*/ 	.word	0x000000ff
        /*014c*/ 	.word	0x00000000
        /*0150*/ 	.short	0x0100
        /*0152*/ 	.byte	0x04
	.zero		1


	//   ....[1]....
        /*0154*/ 	.word	0x00000660
        /*0158*/ 	.word	0x000000ff
        /*015c*/ 	.word	0x00000028
        /*0160*/ 	.short	0x0100
        /*0162*/ 	.byte	0x04
	.zero		1


	//   ....[2]....
        /*0164*/ 	.word	0x00000670
        /*0168*/ 	.word	0x000000ff
        /*016c*/ 	.word	0x00000008
        /*0170*/ 	.short	0x0100
        /*0172*/ 	.byte	0x04
	.zero		1


	//   ....[3]....
        /*0174*/ 	.word	0x00000680
        /*0178*/ 	.word	0x000000ff
        /*017c*/ 	.word	0x00000030
        /*0180*/ 	.short	0x0100
        /*0182*/ 	.byte	0x04
	.zero		1


	//   ....[4]....
        /*0184*/ 	.word	0x00000690
        /*0188*/ 	.word	0x000000ff
        /*018c*/ 	.word	0x00000010
        /*0190*/ 	.short	0x0100
        /*0192*/ 	.byte	0x04
	.zero		1


	//   ....[5]....
        /*0194*/ 	.word	0x000006a0
        /*0198*/ 	.word	0x000000ff
        /*019c*/ 	.word	0x00000038
        /*01a0*/ 	.short	0x0100
        /*01a2*/ 	.byte	0x04
	.zero		1


	//   ....[6]....
        /*01a4*/ 	.word	0x000006b0
        /*01a8*/ 	.word	0x000000ff
        /*01ac*/ 	.word	0x00000018
        /*01b0*/ 	.short	0x0100
        /*01b2*/ 	.byte	0x04
	.zero		1


	//   ....[7]....
        /*01b4*/ 	.word	0x000006c0
        /*01b8*/ 	.word	0x000000ff
        /*01bc*/ 	.word	0x00000040
        /*01c0*/ 	.short	0x0100
        /*01c2*/ 	.byte	0x04
	.zero		1


	//   ....[8]....
        /*01c4*/ 	.word	0x000006d0
        /*01c8*/ 	.word	0x000000ff
        /*01cc*/ 	.word	0x00000020
        /*01d0*/ 	.short	0x0100
        /*01d2*/ 	.byte	0x04
	.zero		1


	//   ....[9]....
        /*01d4*/ 	.word	0x000006e0
        /*01d8*/ 	.word	0x000000ff
        /*01dc*/ 	.word	0x00000048
        /*01e0*/ 	.short	0x0100
        /*01e2*/ 	.byte	0x04
	.zero		1


	//   ....[10]....
        /*01e4*/ 	.word	0x00000800
        /*01e8*/ 	.word	0x000000ff
        /*01ec*/ 	.word	0x00000050
        /*01f0*/ 	.short	0x0100
        /*01f2*/ 	.byte	0x04
	.zero		1


	//   ....[11]....
        /*01f4*/ 	.word	0x00000810
        /*01f8*/ 	.word	0x000000ff
        /*01fc*/ 	.word	0x00000070
        /*0200*/ 	.short	0x0100
        /*0202*/ 	.byte	0x04
	.zero		1


	//   ....[12]....
        /*0204*/ 	.word	0x00000820
        /*0208*/ 	.word	0x000000ff
        /*020c*/ 	.word	0x00000058
        /*0210*/ 	.short	0x0100
        /*0212*/ 	.byte	0x04
	.zero		1


	//   ....[13]....
        /*0214*/ 	.word	0x00000830
        /*0218*/ 	.word	0x000000ff
        /*021c*/ 	.word	0x00000078
        /*0220*/ 	.short	0x0100
        /*0222*/ 	.byte	0x04
	.zero		1


	//   ....[14]....
        /*0224*/ 	.word	0x00000840
        /*0228*/ 	.word	0x000000ff
        /*022c*/ 	.word	0x00000060
        /*0230*/ 	.short	0x0100
        /*0232*/ 	.byte	0x04
	.zero		1


	//   ....[15]....
        /*0234*/ 	.word	0x00000850
        /*0238*/ 	.word	0x000000ff
        /*023c*/ 	.word	0x00000080
        /*0240*/ 	.short	0x0100
        /*0242*/ 	.byte	0x04
	.zero		1


	//   ....[16]....
        /*0244*/ 	.word	0x00000860
        /*0248*/ 	.word	0x000000ff
        /*024c*/ 	.word	0x00000068
        /*0250*/ 	.short	0x0100
        /*0252*/ 	.byte	0x04
	.zero		1


	//   ....[17]....
        /*0254*/ 	.word	0x00000870
        /*0258*/ 	.word	0x000000ff
        /*025c*/ 	.word	0x00000088
        /*0260*/ 	.short	0x0100
        /*0262*/ 	.byte	0x04
	.zero		1


	//   ....[18]....
        /*0264*/ 	.word	0x00000950
        /*0268*/ 	.word	0x000000ff
        /*026c*/ 	.word	0x00000090
        /*0270*/ 	.short	0x0100
        /*0272*/ 	.byte	0x06
	.zero		1


	//   ....[19]....
        /*0274*/ 	.word	0x00000960
        /*0278*/ 	.word	0x000000ff
        /*027c*/ 	.word	0x00000098
        /*0280*/ 	.short	0x0100
        /*0282*/ 	.byte	0x06
	.zero		1


	//   ....[20]....
        /*0284*/ 	.word	0x00000a90
        /*0288*/ 	.word	0x000000ff
        /*028c*/ 	.word	0x000000a0
        /*0290*/ 	.short	0x0100
        /*0292*/ 	.byte	0x06
	.zero		1


	//   ....[21]....
        /*0294*/ 	.word	0x00000aa0
        /*0298*/ 	.word	0x000000ff
        /*029c*/ 	.word	0x000000b0
        /*02a0*/ 	.short	0x0100
        /*02a2*/ 	.byte	0x06
	.zero		1


	//   ....[22]....
        /*02a4*/ 	.word	0x00000ab0
        /*02a8*/ 	.word	0x000000ff
        /*02ac*/ 	.word	0x000000a8
        /*02b0*/ 	.short	0x0100
        /*02b2*/ 	.byte	0x06
	.zero		1


	//   ....[23]....
        /*02b4*/ 	.word	0x00000ac0
        /*02b8*/ 	.word	0x000000ff
        /*02bc*/ 	.word	0x000000b8
        /*02c0*/ 	.short	0x0100
        /*02c2*/ 	.byte	0x06
	.zero		1


	//   ....[24]....
        /*02c4*/ 	.word	0x00000be0
        /*02c8*/ 	.word	0x000000ff
        /*02cc*/ 	.word	0x000000c0
        /*02d0*/ 	.short	0x0100
        /*02d2*/ 	.byte	0x04
	.zero		1


	//   ....[25]....
        /*02d4*/ 	.word	0x00000bf0
        /*02d8*/ 	.word	0x000000ff
        /*02dc*/ 	.word	0x000000d0
        /*02e0*/ 	.short	0x0100
        /*02e2*/ 	.byte	0x04
	.zero		1


	//   ....[26]....
        /*02e4*/ 	.word	0x00000c00
        /*02e8*/ 	.word	0x000000ff
        /*02ec*/ 	.word	0x000000c8
        /*02f0*/ 	.short	0x0100
        /*02f2*/ 	.byte	0x04
	.zero		1


	//   ....[27]....
        /*02f4*/ 	.word	0x00000c10
        /*02f8*/ 	.word	0x000000ff
        /*02fc*/ 	.word	0x000000d8
        /*0300*/ 	.short	0x0100
        /*0302*/ 	.byte	0x04
	.zero		1


	//   ....[28]....
        /*0304*/ 	.word	0x00000d00
        /*0308*/ 	.word	0x000000ff
        /*030c*/ 	.word	0x000000e0
        /*0310*/ 	.short	0x0100
        /*0312*/ 	.byte	0x04
	.zero		1


	//   ....[29]....
        /*0314*/ 	.word	0x00000d10
        /*0318*/ 	.word	0x000000ff
        /*031c*/ 	.word	0x000000f0
        /*0320*/ 	.short	0x0100
        /*0322*/ 	.byte	0x04
	.zero		1


	//   ....[30]....
        /*0324*/ 	.word	0x00000d20
        /*0328*/ 	.word	0x000000ff
        /*032c*/ 	.word	0x000000e8
        /*0330*/ 	.short	0x0100
        /*0332*/ 	.byte	0x04
	.zero		1


	//   ....[31]....
        /*0334*/ 	.word	0x00000d30
        /*0338*/ 	.word	0x000000ff
        /*033c*/ 	.word	0x000000f8
        /*0340*/ 	.short	0x0100
        /*0342*/ 	.byte	0x04
	.zero		1


	//   ....[32]....
        /*0344*/ 	.word	0x00000e30
        /*0348*/ 	.word	0x000000ff
        /*034c*/ 	.word	0x00000100
        /*0350*/ 	.short	0x0100
        /*0352*/ 	.byte	0x06
	.zero		1


	//   ....[33]....
        /*0354*/ 	.word	0x00001a00
        /*0358*/ 	.word	0x00000003
        /*035c*/ 	.word	0x000000f0
        /*0360*/ 	.short	0x010a
        /*0362*/ 	.byte	0xff
	.zero		1


	//   ....[34]....
        /*0364*/ 	.word	0x00001a30
        /*0368*/ 	.word	0x00000003
        /*036c*/ 	.word	0x000000e0
        /*0370*/ 	.short	0x0101
        /*0372*/ 	.byte	0xff
	.zero		1


	//   ....[35]....
        /*0374*/ 	.word	0x00001af0
        /*0378*/ 	.word	0x000000ff
        /*037c*/ 	.word	0x00000028
        /*0380*/ 	.short	0x010a
        /*0382*/ 	.byte	0x04
	.zero		1


	//   ....[36]....
        /*0384*/ 	.word	0x00001bc0
        /*0388*/ 	.word	0x000000ff
        /*038c*/ 	.word	0x00000028
        /*0390*/ 	.short	0x010a
        /*0392*/ 	.byte	0x21
	.zero		1


	//   ....[37]....
        /*0394*/ 	.word	0x00001d70
        /*0398*/ 	.word	0x000000ff
        /*039c*/ 	.word	0x00000028
        /*03a0*/ 	.short	0x010a
        /*03a2*/ 	.byte	0x05
	.zero		1


	//   ....[38]....
        /*03a4*/ 	.word	0x00001e80
        /*03a8*/ 	.word	0x000000ff
        /*03ac*/ 	.word	0x00000098
        /*03b0*/ 	.short	0x0101
        /*03b2*/ 	.byte	0x06
	.zero		1


	//   ....[39]....
        /*03b4*/ 	.word	0x00001ea0
        /*03b8*/ 	.word	0x000000ff
        /*03bc*/ 	.word	0x00000028
        /*03c0*/ 	.short	0x010a
        /*03c2*/ 	.byte	0x04
	.zero		1


	//   ....[40]....
        /*03c4*/ 	.word	0x00001f20
        /*03c8*/ 	.word	0x000000ff
        /*03cc*/ 	.word	0x00000028
        /*03d0*/ 	.short	0x010a
        /*03d2*/ 	.byte	0x11
	.zero		1


	//   ....[41]....
        /*03d4*/ 	.word	0x000020b0
        /*03d8*/ 	.word	0x000000ff
        /*03dc*/ 	.word	0x00000028
        /*03e0*/ 	.short	0x010a
        /*03e2*/ 	.byte	0x05
	.zero		1


	//   ....[42]....
        /*03e4*/ 	.word	0x00002210
        /*03e8*/ 	.word	0x00000003
        /*03ec*/ 	.word	0x000000a0
        /*03f0*/ 	.short	0x010a
        /*03f2*/ 	.byte	0xff
	.zero		1


	//   ....[43]....
        /*03f4*/ 	.word	0x00002360
        /*03f8*/ 	.word	0x00000000
        /*03fc*/ 	.word	0x00000000
        /*0400*/ 	.short	0x0101
        /*0402*/ 	.byte	0xff
	.zero		1


	//   ....[44]....
        /*0404*/ 	.word	0x00002920
        /*0408*/ 	.word	0x000000ff
        /*040c*/ 	.word	0x00000000
        /*0410*/ 	.short	0x010a
        /*0412*/ 	.byte	0x04
	.zero		1


	//   ....[45]....
        /*0414*/ 	.word	0x000029b0
        /*0418*/ 	.word	0x000000ff
        /*041c*/ 	.word	0x00000000
        /*0420*/ 	.short	0x010a
        /*0422*/ 	.byte	0x05
	.zero		1


	//   ....[46]....
        /*0424*/ 	.word	0x00002a40
        /*0428*/ 	.word	0x000000ff
        /*042c*/ 	.word	0x00000000
        /*0430*/ 	.short	0x010a
        /*0432*/ 	.byte	0x05
	.zero		1


	//   ....[47]....
        /*0434*/ 	.word	0x00002ad0
        /*0438*/ 	.word	0x000000ff
        /*043c*/ 	.word	0x00000000
        /*0440*/ 	.short	0x010a
        /*0442*/ 	.byte	0x05
	.zero		1


	//   ....[48]....
        /*0444*/ 	.word	0x00002b70
        /*0448*/ 	.word	0x00000000
        /*044c*/ 	.word	0x00000000
        /*0450*/ 	.short	0x010a
        /*0452*/ 	.byte	0xff
	.zero		1


	//   ....[49]....
        /*0454*/ 	.word	0x00002c90
        /*0458*/ 	.word	0x00000000
        /*045c*/ 	.word	0x000000e0
        /*0460*/ 	.short	0x010a
        /*0462*/ 	.byte	0xff
	.zero		1


	//   ....[50]....
        /*0464*/ 	.word	0x00002d00
        /*0468*/ 	.word	0x00000004
        /*046c*/ 	.word	0x00000000
        /*0470*/ 	.short	0x0101
        /*0472*/ 	.byte	0xff
	.zero		1


	//   ....[51]....
        /*0474*/ 	.word	0x00002d20
        /*0478*/ 	.word	0x000000ff
        /*047c*/ 	.word	0x000000b0
        /*0480*/ 	.short	0x010a
        /*0482*/ 	.byte	0x04
	.zero		1


	//   ....[52]....
        /*0484*/ 	.word	0x00002e40
        /*0488*/ 	.word	0x00000000
        /*048c*/ 	.word	0x000000a0
        /*0490*/ 	.short	0x010a
        /*0492*/ 	.byte	0xff
	.zero		1


	//   ....[53]....
        /*0494*/ 	.word	0x00002f40
        /*0498*/ 	.word	0x00000000
        /*049c*/ 	.word	0x00000000
        /*04a0*/ 	.short	0x0101
        /*04a2*/ 	.byte	0xff
	.zero		1


	//   ....[54]....
        /*04a4*/ 	.word	0x00002fd0
        /*04a8*/ 	.word	0x000000ff
        /*04ac*/ 	.word	0x000000b0
        /*04b0*/ 	.short	0x0106
        /*04b2*/ 	.byte	0x04
	.zero		1


	//   ....[55]....
        /*04b4*/ 	.word	0x00002ff0
        /*04b8*/ 	.word	0x000000ff
        /*04bc*/ 	.word	0x000000b0
        /*04c0*/ 	.short	0x010a
        /*04c2*/ 	.byte	0x04
	.zero		1


	//   ....[56]....
        /*04c4*/ 	.word	0x00003080
        /*04c8*/ 	.word	0x000000ff
        /*04cc*/ 	.word	0x000000b0
        /*04d0*/ 	.short	0x0106
        /*04d2*/ 	.byte	0x07
	.zero		1


	//   ....[57]....
        /*04d4*/ 	.word	0x000030c0
        /*04d8*/ 	.word	0x00000000
        /*04dc*/ 	.word	0x000000b0
        /*04e0*/ 	.short	0x010a
        /*04e2*/ 	.byte	0xff
	.zero		1


	//   ....[58]....
        /*04e4*/ 	.word	0x00003300
        /*04e8*/ 	.word	0x000000ff
        /*04ec*/ 	.word	0x00000008
        /*04f0*/ 	.short	0x010a
        /*04f2*/ 	.byte	0x05
	.zero		1


	//   ....[59]....
        /*04f4*/ 	.word	0x00003320
        /*04f8*/ 	.word	0x000000ff
        /*04fc*/ 	.word	0x00000008
        /*0500*/ 	.short	0x010a
        /*0502*/ 	.byte	0x05
	.zero		1


	//   ....[60]....
        /*0504*/ 	.word	0x000034b0
        /*0508*/ 	.word	0x000000ff
        /*050c*/ 	.word	0x00000008
        /*0510*/ 	.short	0x010a
        /*0512*/ 	.byte	0x05
	.zero		1


	//   ....[61]....
        /*0514*/ 	.word	0x000034d0
        /*0518*/ 	.word	0x000000ff
        /*051c*/ 	.word	0x00000008
        /*0520*/ 	.short	0x010a
        /*0522*/ 	.byte	0x05
	.zero		1


	//   ....[62]....
        /*0524*/ 	.word	0x00003590
        /*0528*/ 	.word	0x000000ff
        /*052c*/ 	.word	0x00000000
        /*0530*/ 	.short	0x0101
        /*0532*/ 	.byte	0x04
	.zero		1


	//   ....[63]....
        /*0534*/ 	.word	0x000038d0
        /*0538*/ 	.word	0x00000000
        /*053c*/ 	.word	0x000000a0
        /*0540*/ 	.short	0x010a
        /*0542*/ 	.byte	0xff
	.zero		1


	//   ....[64]....
        /*0544*/ 	.word	0x00003990
        /*0548*/ 	.word	0x00000000
        /*054c*/ 	.word	0x00000000
        /*0550*/ 	.short	0x0101
        /*0552*/ 	.byte	0xff
	.zero		1


	//   ....[65]....
        /*0554*/ 	.word	0x00003a50
        /*0558*/ 	.word	0x000000ff
        /*055c*/ 	.word	0x00000000
        /*0560*/ 	.short	0x010a
        /*0562*/ 	.byte	0x04
	.zero		1


	//   ....[66]....
        /*0564*/ 	.word	0x00003a60
        /*0568*/ 	.word	0x000000ff
        /*056c*/ 	.word	0x000000d0
        /*0570*/ 	.short	0x010a
        /*0572*/ 	.byte	0x1f
	.zero		1


	//   ....[67]....
        /*0574*/ 	.word	0x00003b10
        /*0578*/ 	.word	0x000000ff
        /*057c*/ 	.word	0x00000000
        /*0580*/ 	.short	0x010a
        /*0582*/ 	.byte	0x05
	.zero		1


	//   ....[68]....
        /*0584*/ 	.word	0x00003c40
        /*0588*/ 	.word	0x000000ff
        /*058c*/ 	.word	0x00000000
        /*0590*/ 	.short	0x010a
        /*0592*/ 	.byte	0x04
	.zero		1


	//   ....[69]....
        /*0594*/ 	.word	0x00003f40
        /*0598*/ 	.word	0x000000ff
        /*059c*/ 	.word	0x00000000
        /*05a0*/ 	.short	0x010a
        /*05a2*/ 	.byte	0x04
	.zero		1


	//   ....[70]....
        /*05a4*/ 	.word	0x00003fe0
        /*05a8*/ 	.word	0x00000000
        /*05ac*/ 	.word	0x00000000
        /*05b0*/ 	.short	0x010a
        /*05b2*/ 	.byte	0xff
	.zero		1


	//   ....[71]....
        /*05b4*/ 	.word	0x00004020
        /*05b8*/ 	.word	0x00000000
        /*05bc*/ 	.word	0x00000000
        /*05c0*/ 	.short	0x010a
        /*05c2*/ 	.byte	0xff
	.zero		1


	//   ....[72]....
        /*05c4*/ 	.word	0x00004090
        /*05c8*/ 	.word	0x000000ff
        /*05cc*/ 	.word	0x00000000
        /*05d0*/ 	.short	0x0101
        /*05d2*/ 	.byte	0x04
	.zero		1


	//   ....[73]....
        /*05d4*/ 	.word	0x000040d0
        /*05d8*/ 	.word	0x000000ff
        /*05dc*/ 	.word	0x00000100
        /*05e0*/ 	.short	0x010a
        /*05e2*/ 	.byte	0x1a
	.zero		1


	//   ....[74]....
        /*05e4*/ 	.word	0x00004120
        /*05e8*/ 	.word	0x000000ff
        /*05ec*/ 	.word	0x00000000
        /*05f0*/ 	.short	0x0101
        /*05f2*/ 	.byte	0x04
	.zero		1


	//   ....[75]....
        /*05f4*/ 	.word	0x000045a0
        /*05f8*/ 	.word	0x0000000c
        /*05fc*/ 	.word	0x000000a0
        /*0600*/ 	.short	0x010a
        /*0602*/ 	.byte	0xff
	.zero		1


	//   ....[76]....
        /*0604*/ 	.word	0x00004710
        /*0608*/ 	.word	0x00000000
        /*060c*/ 	.word	0x00000000
        /*0610*/ 	.short	0x0101
        /*0612*/ 	.byte	0xff
	.zero		1


	//   ....[77]....
        /*0614*/ 	.word	0x00004bb0
        /*0618*/ 	.word	0x000000ff
        /*061c*/ 	.word	0x00000098
        /*0620*/ 	.short	0x010a
        /*0622*/ 	.byte	0x15
	.zero		1


	//   ....[78]....
        /*0624*/ 	.word	0x00004d30
        /*0628*/ 	.word	0x000000ff
        /*062c*/ 	.word	0x00000070
        /*0630*/ 	.short	0x010a
        /*0632*/ 	.byte	0x15
	.zero		1


	//   ....[79]....
        /*0634*/ 	.word	0x00004eb0
        /*0638*/ 	.word	0x000000ff
        /*063c*/ 	.word	0x00000050
        /*0640*/ 	.short	0x010b
        /*0642*/ 	.byte	0x15
	.zero		1


	//   ....[80]....
        /*0644*/ 	.word	0x00004ec0
        /*0648*/ 	.word	0x000000ff
        /*064c*/ 	.word	0x00000000
        /*0650*/ 	.short	0x0101
        /*0652*/ 	.byte	0x06
	.zero		1


	//   ....[81]....
        /*0654*/ 	.word	0x00004ee0
        /*0658*/ 	.word	0x000000ff
        /*065c*/ 	.word	0x00000078
        /*0660*/ 	.short	0x010a
        /*0662*/ 	.byte	0x15
	.zero		1


	//   ....[82]....
        /*0664*/ 	.word	0x00005020
        /*0668*/ 	.word	0x000000ff
        /*066c*/ 	.word	0x00000058
        /*0670*/ 	.short	0x010b
        /*0672*/ 	.byte	0x15
	.zero		1


	//   ....[83]....
        /*0674*/ 	.word	0x00005030
        /*0678*/ 	.word	0x000000ff
        /*067c*/ 	.word	0x00000000
        /*0680*/ 	.short	0x0101
        /*0682*/ 	.byte	0x07
	.zero		1


	//   ....[84]....
        /*0684*/ 	.word	0x00005050
        /*0688*/ 	.word	0x000000ff
        /*068c*/ 	.word	0x00000080
        /*0690*/ 	.short	0x010a
        /*0692*/ 	.byte	0x15
	.zero		1


	//   ....[85]....
        /*0694*/ 	.word	0x000051a0
        /*0698*/ 	.word	0x000000ff
        /*069c*/ 	.word	0x00000060
        /*06a0*/ 	.short	0x010b
        /*06a2*/ 	.byte	0x15
	.zero		1


	//   ....[86]....
        /*06a4*/ 	.word	0x000051b0
        /*06a8*/ 	.word	0x000000ff
        /*06ac*/ 	.word	0x00000000
        /*06b0*/ 	.short	0x0101
        /*06b2*/ 	.byte	0x1d
	.zero		1


	//   ....[87]....
        /*06b4*/ 	.word	0x000051d0
        /*06b8*/ 	.word	0x000000ff
        /*06bc*/ 	.word	0x00000088
        /*06c0*/ 	.short	0x010a
        /*06c2*/ 	.byte	0x15
	.zero		1


	//   ....[88]....
        /*06c4*/ 	.word	0x00005340
        /*06c8*/ 	.word	0x000000ff
        /*06cc*/ 	.word	0x00000068
        /*06d0*/ 	.short	0x010b
        /*06d2*/ 	.byte	0x15
	.zero		1


	//   ....[89]....
        /*06d4*/ 	.word	0x00005350
        /*06d8*/ 	.word	0x000000ff
        /*06dc*/ 	.word	0x00000000
        /*06e0*/ 	.short	0x0101
        /*06e2*/ 	.byte	0x18
	.zero		1


	//   ....[90]....
        /*06e4*/ 	.word	0x00005360
        /*06e8*/ 	.word	0x000000ff
        /*06ec*/ 	.word	0x00000070
        /*06f0*/ 	.short	0x010a
        /*06f2*/ 	.byte	0x15
	.zero		1


	//   ....[91]....
        /*06f4*/ 	.word	0x000054c0
        /*06f8*/ 	.word	0x000000ff
        /*06fc*/ 	.word	0x00000050
        /*0700*/ 	.short	0x010b
        /*0702*/ 	.byte	0x15
	.zero		1


	//   ....[92]....
        /*0704*/ 	.word	0x000054d0
        /*0708*/ 	.word	0x000000ff
        /*070c*/ 	.word	0x00000000
        /*0710*/ 	.short	0x0101
        /*0712*/ 	.byte	0x06
	.zero		1


	//   ....[93]....
        /*0714*/ 	.word	0x000054e0
        /*0718*/ 	.word	0x000000ff
        /*071c*/ 	.word	0x00000078
        /*0720*/ 	.short	0x010a
        /*0722*/ 	.byte	0x15
	.zero		1


	//   ....[94]....
        /*0724*/ 	.word	0x00005640
        /*0728*/ 	.word	0x000000ff
        /*072c*/ 	.word	0x00000058
        /*0730*/ 	.short	0x010b
        /*0732*/ 	.byte	0x15
	.zero		1


	//   ....[95]....
        /*0734*/ 	.word	0x00005650
        /*0738*/ 	.word	0x000000ff
        /*073c*/ 	.word	0x00000000
        /*0740*/ 	.short	0x0101
        /*0742*/ 	.byte	0x07
	.zero		1


	//   ....[96]....
        /*0744*/ 	.word	0x00005660
        /*0748*/ 	.word	0x000000ff
        /*074c*/ 	.word	0x00000080
        /*0750*/ 	.short	0x010a
        /*0752*/ 	.byte	0x15
	.zero		1


	//   ....[97]....
        /*0754*/ 	.word	0x000057b0
        /*0758*/ 	.word	0x000000ff
        /*075c*/ 	.word	0x00000060
        /*0760*/ 	.short	0x010b
        /*0762*/ 	.byte	0x15
	.zero		1


	//   ....[98]....
        /*0764*/ 	.word	0x000057c0
        /*0768*/ 	.word	0x000000ff
        /*076c*/ 	.word	0x00000000
        /*0770*/ 	.short	0x0101
        /*0772*/ 	.byte	0x1d
	.zero		1


	//   ....[99]....
        /*0774*/ 	.word	0x000057d0
        /*0778*/ 	.word	0x000000ff
        /*077c*/ 	.word	0x00000088
        /*0780*/ 	.short	0x010a
        /*0782*/ 	.byte	0x15
	.zero		1


	//   ....[100]....
        /*0784*/ 	.word	0x000059c0
        /*0788*/ 	.word	0x000000ff
        /*078c*/ 	.word	0x00000068
        /*0790*/ 	.short	0x010b
        /*0792*/ 	.byte	0x15
	.zero		1


	//   ....[101]....
        /*0794*/ 	.word	0x000059d0
        /*0798*/ 	.word	0x000000ff
        /*079c*/ 	.word	0x00000000
        /*07a0*/ 	.short	0x0101
        /*07a2*/ 	.byte	0x18
	.zero		1


	//   ....[102]....
        /*07a4*/ 	.word	0x000059f0
        /*07a8*/ 	.word	0x000000ff
        /*07ac*/ 	.word	0x00000070
        /*07b0*/ 	.short	0x010a
        /*07b2*/ 	.byte	0x15
	.zero		1


	//   ....[103]....
        /*07b4*/ 	.word	0x00005a10
        /*07b8*/ 	.word	0x000000ff
        /*07bc*/ 	.word	0x00000078
        /*07c0*/ 	.short	0x010a
        /*07c2*/ 	.byte	0x15
	.zero		1


	//   ....[104]....
        /*07c4*/ 	.word	0x00005a30
        /*07c8*/ 	.word	0x000000ff
        /*07cc*/ 	.word	0x00000080
        /*07d0*/ 	.short	0x010a
        /*07d2*/ 	.byte	0x15
	.zero		1


	//   ....[105]....
        /*07d4*/ 	.word	0x00005a80
        /*07d8*/ 	.word	0x00000002
        /*07dc*/ 	.word	0x00000088
        /*07e0*/ 	.short	0x010a
        /*07e2*/ 	.byte	0xff
	.zero		1


	//   ....[106]....
        /*07e4*/ 	.word	0x00005dd0
        /*07e8*/ 	.word	0x00000000
        /*07ec*/ 	.word	0x000000a0
        /*07f0*/ 	.short	0x010a
        /*07f2*/ 	.byte	0xff
	.zero		1


	//   ....[107]....
        /*07f4*/ 	.word	0x00005ea0
        /*07f8*/ 	.word	0x00000000
        /*07fc*/ 	.word	0x00000000
        /*0800*/ 	.short	0x0101
        /*0802*/ 	.byte	0xff
	.zero		1


	//   ....[108]....
        /*0804*/ 	.word	0x00006b40
        /*0808*/ 	.word	0x000000ff
        /*080c*/ 	.word	0x00000050
        /*0810*/ 	.short	0x010a
        /*0812*/ 	.byte	0x2b
	.zero		1


	//   ....[109]....
        /*0814*/ 	.word	0x00006c20
        /*0818*/ 	.word	0x00000074
        /*081c*/ 	.word	0x000000c0
        /*0820*/ 	.short	0x010a
        /*0822*/ 	.byte	0xff
	.zero		1


	//   ....[110]....
        /*0824*/ 	.word	0x00006dd0
        /*0828*/ 	.word	0x000000ff
        /*082c*/ 	.word	0x00000050
        /*0830*/ 	.short	0x010a
        /*0832*/ 	.byte	0x2b
	.zero		1


	//   ....[111]....
        /*0834*/ 	.word	0x00006f00
        /*0838*/ 	.word	0x00000074
        /*083c*/ 	.word	0x000000c0
        /*0840*/ 	.short	0x010a
        /*0842*/ 	.byte	0xff
	.zero		1


	//   ....[112]....
        /*0844*/ 	.word	0x00007b10
        /*0848*/ 	.word	0x00000000
        /*084c*/ 	.word	0x00000000
        /*0850*/ 	.short	0x0101
        /*0852*/ 	.byte	0xff
	.zero		1


	//   ....[113]....
        /*0854*/ 	.word	0x00007b20
        /*0858*/ 	.word	0x00000003
        /*085c*/ 	.word	0x00000050
        /*0860*/ 	.short	0x010a
        /*0862*/ 	.byte	0xff
	.zero		1


	//   ....[114]....
        /*0864*/ 	.word	0x00007c00
        /*0868*/ 	.word	0x00000003
        /*086c*/ 	.word	0x00000050
        /*0870*/ 	.short	0x010a
        /*0872*/ 	.byte	0xff
	.zero		1


	//   ....[115]....
        /*0874*/ 	.word	0x00008930
        /*0878*/ 	.word	0x00000079
        /*087c*/ 	.word	0x00000000
        /*0880*/ 	.short	0x0101
        /*0882*/ 	.byte	0xff
	.zero		1


	//   ....[116]....
        /*0884*/ 	.word	0x00008950
        /*0888*/ 	.word	0x0000007b
        /*088c*/ 	.word	0x00000050
        /*0890*/ 	.short	0x010a
        /*0892*/ 	.byte	0xff
	.zero		1


	//   ....[117]....
        /*0894*/ 	.word	0x00008a20
        /*0898*/ 	.word	0x0000007b
        /*089c*/ 	.word	0x00000050
        /*08a0*/ 	.short	0x010a
        /*08a2*/ 	.byte	0xff
	.zero		1


	//   ....[118]....
        /*08a4*/ 	.word	0x00009750
        /*08a8*/ 	.word	0x00000079
        /*08ac*/ 	.word	0x00000000
        /*08b0*/ 	.short	0x0101
        /*08b2*/ 	.byte	0xff
	.zero		1


	//   ....[119]....
        /*08b4*/ 	.word	0x00009770
        /*08b8*/ 	.word	0x0000007b
        /*08bc*/ 	.word	0x00000050
        /*08c0*/ 	.short	0x010a
        /*08c2*/ 	.byte	0xff
	.zero		1


	//   ....[120]....
        /*08c4*/ 	.word	0x00009850
        /*08c8*/ 	.word	0x0000007b
        /*08cc*/ 	.word	0x00000050
        /*08d0*/ 	.short	0x010a
        /*08d2*/ 	.byte	0xff
	.zero		1


	//   ....[121]....
        /*08d4*/ 	.word	0x0000a5a0
        /*08d8*/ 	.word	0x0000007b
        /*08dc*/ 	.word	0x00000000
        /*08e0*/ 	.short	0x0101
        /*08e2*/ 	.byte	0xff
	.zero		1


	//   ....[122]....
        /*08e4*/ 	.word	0x0000a5c0
        /*08e8*/ 	.word	0x0000007c
        /*08ec*/ 	.word	0x00000050
        /*08f0*/ 	.short	0x010a
        /*08f2*/ 	.byte	0xff
	.zero		1


	//   ....[123]....
        /*08f4*/ 	.word	0x0000a690
        /*08f8*/ 	.word	0x0000007c
        /*08fc*/ 	.word	0x00000050
        /*0900*/ 	.short	0x010a
        /*0902*/ 	.byte	0xff
	.zero		1


	//   ....[124]....
        /*0904*/ 	.word	0x0000b430
        /*0908*/ 	.word	0x00000032
        /*090c*/ 	.word	0x00000000
        /*0910*/ 	.short	0x0101
        /*0912*/ 	.byte	0xff
	.zero		1


	//   ....[125]....
        /*0914*/ 	.word	0x0000b450
        /*0918*/ 	.word	0x00000028
        /*091c*/ 	.word	0x00000050
        /*0920*/ 	.short	0x010a
        /*0922*/ 	.byte	0xff
	.zero		1


	//   ....[126]....
        /*0924*/ 	.word	0x0000b520
        /*0928*/ 	.word	0x00000028
        /*092c*/ 	.word	0x00000050
        /*0930*/ 	.short	0x010a
        /*0932*/ 	.byte	0xff
	.zero		1


	//   ....[127]....
        /*0934*/ 	.word	0x0000c290
        /*0938*/ 	.word	0x0000002e
        /*093c*/ 	.word	0x00000000
        /*0940*/ 	.short	0x0101
        /*0942*/ 	.byte	0xff
	.zero		1


	//   ....[128]....
        /*0944*/ 	.word	0x0000c2b0
        /*0948*/ 	.word	0x00000000
        /*094c*/ 	.word	0x00000050
        /*0950*/ 	.short	0x010a
        /*0952*/ 	.byte	0xff
	.zero		1


	//   ....[129]....
        /*0954*/ 	.word	0x0000c380
        /*0958*/ 	.word	0x00000000
        /*095c*/ 	.word	0x00000050
        /*0960*/ 	.short	0x010a
        /*0962*/ 	.byte	0xff
	.zero		1


	//   ....[130]....
        /*0964*/ 	.word	0x0000d0f0
        /*0968*/ 	.word	0x0000002e
        /*096c*/ 	.word	0x00000000
        /*0970*/ 	.short	0x0101
        /*0972*/ 	.byte	0xff
	.zero		1


	//   ....[131]....
        /*0974*/ 	.word	0x0000d110
        /*0978*/ 	.word	0x00000000
        /*097c*/ 	.word	0x00000050
        /*0980*/ 	.short	0x010a
        /*0982*/ 	.byte	0xff
	.zero		1


	//   ....[132]....
        /*0984*/ 	.word	0x0000d1e0
        /*0988*/ 	.word	0x00000000
        /*098c*/ 	.word	0x00000050
        /*0990*/ 	.short	0x010a
        /*0992*/ 	.byte	0xff
	.zero		1


	//   ....[133]....
        /*0994*/ 	.word	0x0000d570
        /*0998*/ 	.word	0x00000074
        /*099c*/ 	.word	0x00000000
        /*09a0*/ 	.short	0x0101
        /*09a2*/ 	.byte	0xff
	.zero		1


	//   ....[134]....
        /*09a4*/ 	.word	0x0000df50
        /*09a8*/ 	.word	0x00000000
        /*09ac*/ 	.word	0x00000000
        /*09b0*/ 	.short	0x0101
        /*09b2*/ 	.byte	0xff
	.zero		1


	//   ....[135]....
        /*09b4*/ 	.word	0x0000e200
        /*09b8*/ 	.word	0x000000ff
        /*09bc*/ 	.word	0x00000000
        /*09c0*/ 	.short	0x0101
        /*09c2*/ 	.byte	0x04
	.zero		1


	//   ....[136]....
        /*09c4*/ 	.word	0x0000e220
        /*09c8*/ 	.word	0x00000003
        /*09cc*/ 	.word	0x000000f0
        /*09d0*/ 	.short	0x010a
        /*09d2*/ 	.byte	0xff
	.zero		1


	//   ....[137]....
        /*09d4*/ 	.word	0x0000e280
        /*09d8*/ 	.word	0x00000000
        /*09dc*/ 	.word	0x00000028
        /*09e0*/ 	.short	0x010a
        /*09e2*/ 	.byte	0xff
	.zero		1


	//   ....[138]....
        /*09e4*/ 	.word	0x0000e2e0
        /*09e8*/ 	.word	0x00000000
        /*09ec*/ 	.word	0x00000028
        /*09f0*/ 	.short	0x010a
        /*09f2*/ 	.byte	0xff
	.zero		1


	//   ....[139]....
        /*09f4*/ 	.word	0x0000e330
        /*09f8*/ 	.word	0x00000003
        /*09fc*/ 	.word	0x000000a0
        /*0a00*/ 	.short	0x010a
        /*0a02*/ 	.byte	0xff
	.zero		1


	//   ....[140]....
        /*0a04*/ 	.word	0x0000e390
        /*0a08*/ 	.word	0x00000000
        /*0a0c*/ 	.word	0x00000000
        /*0a10*/ 	.short	0x010a
        /*0a12*/ 	.byte	0xff
	.zero		1


	//   ....[141]....
        /*0a14*/ 	.word	0x0000e3f0
        /*0a18*/ 	.word	0x00000000
        /*0a1c*/ 	.word	0x00000000
        /*0a20*/ 	.short	0x010a
        /*0a22*/ 	.byte	0xff
	.zero		1


	//   ....[142]....
        /*0a24*/ 	.word	0x0000e450
        /*0a28*/ 	.word	0x00000000
        /*0a2c*/ 	.word	0x00000000
        /*0a30*/ 	.short	0x010a
        /*0a32*/ 	.byte	0xff
	.zero		1


	//   ....[143]....
        /*0a34*/ 	.word	0x0000e4b0
        /*0a38*/ 	.word	0x00000000
        /*0a3c*/ 	.word	0x00000000
        /*0a40*/ 	.short	0x010a
        /*0a42*/ 	.byte	0xff
	.zero		1


	//   ....[144]....
        /*0a44*/ 	.word	0x0000e500
        /*0a48*/ 	.word	0x00000000
        /*0a4c*/ 	.word	0x000000e0
        /*0a50*/ 	.short	0x010a
        /*0a52*/ 	.byte	0xff
	.zero		1


	//   ....[145]....
        /*0a54*/ 	.word	0x0000e560
        /*0a58*/ 	.word	0x00000000
        /*0a5c*/ 	.word	0x000000b0
        /*0a60*/ 	.short	0x010a
        /*0a62*/ 	.byte	0xff
	.zero		1


	//   ....[146]....
        /*0a64*/ 	.word	0x0000e5b0
        /*0a68*/ 	.word	0x00000000
        /*0a6c*/ 	.word	0x000000a0
        /*0a70*/ 	.short	0x010a
        /*0a72*/ 	.byte	0xff
	.zero		1


	//   ....[147]....
        /*0a74*/ 	.word	0x0000e610
        /*0a78*/ 	.word	0x00000000
        /*0a7c*/ 	.word	0x000000b0
        /*0a80*/ 	.short	0x010a
        /*0a82*/ 	.byte	0xff
	.zero		1


	//   ....[148]....
        /*0a84*/ 	.word	0x0000e670
        /*0a88*/ 	.word	0x00000005
        /*0a8c*/ 	.word	0x00000008
        /*0a90*/ 	.short	0x010a
        /*0a92*/ 	.byte	0xff
	.zero		1


	//   ....[149]....
        /*0a94*/ 	.word	0x0000e750
        /*0a98*/ 	.word	0x00000003
        /*0a9c*/ 	.word	0x00000008
        /*0aa0*/ 	.short	0x010a
        /*0aa2*/ 	.byte	0xff
	.zero		1


	//   ....[150]....
        /*0aa4*/ 	.word	0x0000e7a0
        /*0aa8*/ 	.word	0x00000000
        /*0aac*/ 	.word	0x000000a0
        /*0ab0*/ 	.short	0x010a
        /*0ab2*/ 	.byte	0xff
	.zero		1


	//   ....[151]....
        /*0ab4*/ 	.word	0x0000e800
        /*0ab8*/ 	.word	0x00000000
        /*0abc*/ 	.word	0x000000d0
        /*0ac0*/ 	.short	0x010a
        /*0ac2*/ 	.byte	0xff
	.zero		1


	//   ....[152]....
        /*0ac4*/ 	.word	0x0000e860
        /*0ac8*/ 	.word	0x00000000
        /*0acc*/ 	.word	0x00000000
        /*0ad0*/ 	.short	0x010a
        /*0ad2*/ 	.byte	0xff
	.zero		1


	//   ....[153]....
        /*0ad4*/ 	.word	0x0000e8c0
        /*0ad8*/ 	.word	0x00000000
        /*0adc*/ 	.word	0x00000000
        /*0ae0*/ 	.short	0x010a
        /*0ae2*/ 	.byte	0xff
	.zero		1


	//   ....[154]....
        /*0ae4*/ 	.word	0x0000e920
        /*0ae8*/ 	.word	0x00000000
        /*0aec*/ 	.word	0x00000100
        /*0af0*/ 	.short	0x010a
        /*0af2*/ 	.byte	0xff
	.zero		1


	//   ....[155]....
        /*0af4*/ 	.word	0x0000e970
        /*0af8*/ 	.word	0x0000000c
        /*0afc*/ 	.word	0x000000a0
        /*0b00*/ 	.short	0x010a
        /*0b02*/ 	.byte	0xff
	.zero		1


	//   ....[156]....
        /*0b04*/ 	.word	0x0000e9d0
        /*0b08*/ 	.word	0x00000000
        /*0b0c*/ 	.word	0x00000098
        /*0b10*/ 	.short	0x010a
        /*0b12*/ 	.byte	0xff
	.zero		1


	//   ....[157]....
        /*0b14*/ 	.word	0x0000ea30
        /*0b18*/ 	.word	0x00000009
        /*0b1c*/ 	.word	0x00000070
        /*0b20*/ 	.short	0x010a
        /*0b22*/ 	.byte	0xff
	.zero		1


	//   ....[158]....
        /*0b24*/ 	.word	0x0000ea90
        /*0b28*/ 	.word	0x00000009
        /*0b2c*/ 	.word	0x00000078
        /*0b30*/ 	.short	0x010a
        /*0b32*/ 	.byte	0xff
	.zero		1


	//   ....[159]....
        /*0b34*/ 	.word	0x0000eaf0
        /*0b38*/ 	.word	0x00000009
        /*0b3c*/ 	.word	0x00000080
        /*0b40*/ 	.short	0x010a
        /*0b42*/ 	.byte	0xff
	.zero		1


	//   ....[160]....
        /*0b44*/ 	.word	0x0000eb50
        /*0b48*/ 	.word	0x00000009
        /*0b4c*/ 	.word	0x00000088
        /*0b50*/ 	.short	0x010a
        /*0b52*/ 	.byte	0xff
	.zero		1


	//   ....[161]....
        /*0b54*/ 	.word	0x0000ebb0
        /*0b58*/ 	.word	0x00000000
        /*0b5c*/ 	.word	0x00000070
        /*0b60*/ 	.short	0x010a
        /*0b62*/ 	.byte	0xff
	.zero		1


	//   ....[162]....
        /*0b64*/ 	.word	0x0000ec10
        /*0b68*/ 	.word	0x00000000
        /*0b6c*/ 	.word	0x00000078
        /*0b70*/ 	.short	0x010a
        /*0b72*/ 	.byte	0xff
	.zero		1


	//   ....[163]....
        /*0b74*/ 	.word	0x0000ec70
        /*0b78*/ 	.word	0x00000000
        /*0b7c*/ 	.word	0x00000080
        /*0b80*/ 	.short	0x010a
        /*0b82*/ 	.byte	0xff
	.zero		1


	//   ....[164]....
        /*0b84*/ 	.word	0x0000ecd0
        /*0b88*/ 	.word	0x00000000
        /*0b8c*/ 	.word	0x00000088
        /*0b90*/ 	.short	0x010a
        /*0b92*/ 	.byte	0xff
	.zero		1


	//   ....[165]....
        /*0b94*/ 	.word	0x0000ed30
        /*0b98*/ 	.word	0x00000003
        /*0b9c*/ 	.word	0x00000070
        /*0ba0*/ 	.short	0x010a
        /*0ba2*/ 	.byte	0xff
	.zero		1


	//   ....[166]....
        /*0ba4*/ 	.word	0x0000ed90
        /*0ba8*/ 	.word	0x00000003
        /*0bac*/ 	.word	0x00000078
        /*0bb0*/ 	.short	0x010a
        /*0bb2*/ 	.byte	0xff
	.zero		1


	//   ....[167]....
        /*0bb4*/ 	.word	0x0000edf0
        /*0bb8*/ 	.word	0x00000003
        /*0bbc*/ 	.word	0x00000080
        /*0bc0*/ 	.short	0x010a
        /*0bc2*/ 	.byte	0xff
	.zero		1


	//   ....[168]....
        /*0bc4*/ 	.word	0x0000ee40
        /*0bc8*/ 	.word	0x00000000
        /*0bcc*/ 	.word	0x000000a0
        /*0bd0*/ 	.short	0x010a
        /*0bd2*/ 	.byte	0xff
	.zero		1


	//   ....[169]....
        /*0bd4*/ 	.word	0x0000eea0
        /*0bd8*/ 	.word	0x00000000
        /*0bdc*/ 	.word	0x00000050
        /*0be0*/ 	.short	0x010a
        /*0be2*/ 	.byte	0xff
	.zero		1


	//   ....[170]....
        /*0be4*/ 	.word	0x0000eef0
        /*0be8*/ 	.word	0x00000074
        /*0bec*/ 	.word	0x000000c0
        /*0bf0*/ 	.short	0x010a
        /*0bf2*/ 	.byte	0xff
	.zero		1


	//   ....[171]....
        /*0bf4*/ 	.word	0x0000ef40
        /*0bf8*/ 	.word	0x00000003
        /*0bfc*/ 	.word	0x00000050
        /*0c00*/ 	.short	0x010a
        /*0c02*/ 	.byte	0xff
	.zero		1


	//   ....[172]....
        /*0c04*/ 	.word	0x0000ef90
        /*0c08*/ 	.word	0x0000007b
        /*0c0c*/ 	.word	0x00000050
        /*0c10*/ 	.short	0x010a
        /*0c12*/ 	.byte	0xff
	.zero		1


	//   ....[173]....
        /*0c14*/ 	.word	0x0000efe0
        /*0c18*/ 	.word	0x0000007b
        /*0c1c*/ 	.word	0x00000050
        /*0c20*/ 	.short	0x010a
        /*0c22*/ 	.byte	0xff
	.zero		1


	//   ....[174]....
        /*0c24*/ 	.word	0x0000f030
        /*0c28*/ 	.word	0x0000007c
        /*0c2c*/ 	.word	0x00000050
        /*0c30*/ 	.short	0x010a
        /*0c32*/ 	.byte	0xff
	.zero		1


	//   ....[175]....
        /*0c34*/ 	.word	0x0000f080
        /*0c38*/ 	.word	0x00000028
        /*0c3c*/ 	.word	0x00000050
        /*0c40*/ 	.short	0x010a
        /*0c42*/ 	.byte	0xff
	.zero		1


	//   ....[176]....
        /*0c44*/ 	.word	0x0000f0d0
        /*0c48*/ 	.word	0x00000000
        /*0c4c*/ 	.word	0x00000050
        /*0c50*/ 	.short	0x010a
        /*0c52*/ 	.byte	0xff
	.zero		1


	//   ....[177]....
        /*0c54*/ 	.word	0x0000f120
        /*0c58*/ 	.word	0x00000000
        /*0c5c*/ 	.word	0x00000050
        /*0c60*/ 	.short	0x010a
        /*0c62*/ 	.byte	0xff
	.zero		1


	//----- nvinfo : EIATTR_NUM_MBARRIERS
	.align		4
.L_47:
        /*0c64*/ 	.byte	0x03, 0x38
        /*0c66*/ 	.short	0x0021


	//----- nvinfo : EIATTR_EXIT_INSTR_OFFSETS
	.align		4
        /*0c68*/ 	.byte	0x04, 0x1c
        /*0c6a*/ 	.short	(.L_49 - .L_48)


	//   ....[0]....
.L_48:
        /*0c6c*/ 	.word	0x00002ba0


	//   ....[1]....
        /*0c70*/ 	.word	0x00003090


	//   ....[2]....
        /*0c74*/ 	.word	0x000030f0


	//   ....[3]....
        /*0c78*/ 	.word	0x00004350


	//   ....[4]....
        /*0c7c*/ 	.word	0x00005ab0


	//   ....[5]....
        /*0c80*/ 	.word	0x00005af0


	//   ....[6]....
        /*0c84*/ 	.word	0x0000e0f0


	//   ....[7]....
        /*0c88*/ 	.word	0x0000e170


	//   ....[8]....
        /*0c8c*/ 	.word	0x0000e1a0


	//   ....[9]....
        /*0c90*/ 	.word	0x0000e210


	//----- nvinfo : EIATTR_MAX_THREADS
	.align		4
.L_49:
        /*0c94*/ 	.byte	0x04, 0x05
        /*0c96*/ 	.short	(.L_51 - .L_50)
.L_50:
        /*0c98*/ 	.word	0x00000100
        /*0c9c*/ 	.word	0x00000001
        /*0ca0*/ 	.word	0x00000001


	//----- nvinfo : EIATTR_CRS_STACK_SIZE
	.align		4
.L_51:
        /*0ca4*/ 	.byte	0x04, 0x1e
        /*0ca6*/ 	.short	(.L_53 - .L_52)
.L_52:
        /*0ca8*/ 	.word	0x00000000


	//----- nvinfo : EIATTR_CBANK_PARAM_SIZE
	.align		4
.L_53:
        /*0cac*/ 	.byte	0x03, 0x19
        /*0cae*/ 	.short	0x0800


	//----- nvinfo : EIATTR_PARAM_CBANK
	.align		4
        /*0cb0*/ 	.byte	0x04, 0x0a
        /*0cb2*/ 	.short	(.L_55 - .L_54)
	.align		4
.L_54:
        /*0cb4*/ 	.word	index@(.nv.constant0._ZN7cutlass13device_kernelINS_4gemm6kernel13GemmUniversalIN4cute5tupleIJiiiiEEENS1_10collective13CollectiveMmaINS1_35MainloopSm100TmaUmmaWarpSpecializedILi5ELi2ELi2ENS5_IJNS4_1CILi2EEESB_NSA_ILi1EEEEEEEENS5_IJNSA_ILi256EEESF_NSA_ILi32EEEEEENS_10tfloat32_tENS5_IJlSC_lEEESI_SJ_NS4_8TiledMMAINS4_8MMA_AtomIJNS4_23SM100_MMA_TF32_2x1SM_SSISI_SI_fLi256ELi256ELNS4_4UMMA5MajorE0ELSO_0ELNSN_7ScaleInE0ELSP_0EEEEEENS4_6LayoutINS5_IJSC_SC_SC_EEENS5_IJNSA_ILi0EEESU_SU_EEEEENS5_IJNS4_10UnderscoreESX_SX_EEEEENS4_28SM100_TMA_2SM_LOAD_MULTICASTENS4_14ComposedLayoutINS4_7SwizzleILi3ELi4ELi3EEENS4_18smem_ptr_flag_bitsILi32EEENSS_INS5_IJNSA_ILi8EEESG_EEENS5_IJSG_SC_EEEEEEEvNS4_8identityENS4_18SM100_TMA_2SM_LOADES1A_vS1B_EENS_8epilogue10collective18CollectiveEpilogueINS1E_23Sm100TmaWarpSpecializedILi4ELi2ELi32ELb1ELb0EEEJNS5_IJNSA_ILi128EEESF_SG_EEENS5_IJNSS_IS1J_SC_EENSS_ISG_SC_EEEEESI_SJ_SI_SJ_NS1E_6fusion15FusionCallbacksIS1I_NS1O_17LinearCombinationISI_fSI_fLNS_15FloatRoundStyleE2EEES1K_S1N_JEEENS4_5SM1004TMEM4LOAD26SM100_TMEM_LOAD_32dp32b32xENS4_13SM90_TMA_LOADES1A_NS4_39AutoVectorizingCopyWithAssumedAlignmentILi128EEENS4_14SM90_TMA_STOREES1A_S20_S20_EEEvvEEEEvNT_6ParamsE)
        /*0cb8*/ 	.short	0x0380
        /*0cba*/ 	.short	0x0800


	//----- nvinfo : EIATTR_SW_WAR
	.align		4
.L_55:
        /*0cbc*/ 	.byte	0x04, 0x36
        /*0cbe*/ 	.short	(.L_57 - .L_56)
.L_56:
        /*0cc0*/ 	.word	0x00000008
.L_57:


//--------------------- .nv.callgraph             --------------------------
	.section	.nv.callgraph,"",@"SHT_CUDA_CALLGRAPH"
	.align	4
	.sectionentsize	8
	.align		4
        /*0000*/ 	.word	0x00000000
	.align		4
        /*0004*/ 	.word	0xffffffff
	.align		4
        /*0008*/ 	.word	index@(_ZN7cutlass13device_kernelINS_4gemm6kernel13GemmUniversalIN4cute5tupleIJiiiiEEENS1_10collective13CollectiveMmaINS1_35MainloopSm100TmaUmmaWarpSpecializedILi5ELi2ELi2ENS5_IJNS4_1CILi2EEESB_NSA_ILi1EEEEEEEENS5_IJNSA_ILi256EEESF_NSA_ILi32EEEEEENS_10tfloat32_tENS5_IJlSC_lEEESI_SJ_NS4_8TiledMMAINS4_8MMA_AtomIJNS4_23SM100_MMA_TF32_2x1SM_SSISI_SI_fLi256ELi256ELNS4_4UMMA5MajorE0ELSO_0ELNSN_7ScaleInE0ELSP_0EEEEEENS4_6LayoutINS5_IJSC_SC_SC_EEENS5_IJNSA_ILi0EEESU_SU_EEEEENS5_IJNS4_10UnderscoreESX_SX_EEEEENS4_28SM100_TMA_2SM_LOAD_MULTICASTENS4_14ComposedLayoutINS4_7SwizzleILi3ELi4ELi3EEENS4_18smem_ptr_flag_bitsILi32EEENSS_INS5_IJNSA_ILi8EEESG_EEENS5_IJSG_SC_EEEEEEEvNS4_8identityENS4_18SM100_TMA_2SM_LOADES1A_vS1B_EENS_8epilogue10collective18CollectiveEpilogueINS1E_23Sm100TmaWarpSpecializedILi4ELi2ELi32ELb1ELb0EEEJNS5_IJNSA_ILi128EEESF_SG_EEENS5_IJNSS_IS1J_SC_EENSS_ISG_SC_EEEEESI_SJ_SI_SJ_NS1E_6fusion15FusionCallbacksIS1I_NS1O_17LinearCombinationISI_fSI_fLNS_15FloatRoundStyleE2EEES1K_S1N_JEEENS4_5SM1004TMEM4LOAD26SM100_TMEM_LOAD_32dp32b32xENS4_13SM90_TMA_LOADES1A_NS4_39AutoVectorizingCopyWithAssumedAlignmentILi128EEENS4_14SM90_TMA_STOREES1A_S20_S20_EEEvvEEEEvNT_6ParamsE)
	.align		4
        /*000c*/ 	.word	index@(__assertfail)
	.align		4
        /*0010*/ 	.word	0x00000000
	.align		4
        /*0014*/ 	.word	0xfffffffe
	.align		4
        /*0018*/ 	.word	0x00000000
	.align		4
        /*001c*/ 	.word	0xfffffffd
	.align		4
        /*0020*/ 	.word	0x00000000
	.align		4
        /*0024*/ 	.word	0xfffffffc


//--------------------- .nv.constant4             --------------------------
	.section	.nv.constant4,"a",@progbits
	.align	8
	.align		8
.nv.constant4:
        /*0000*/ 	.dword	__assertfail
	.align		8
        /*0008*/ 	.dword	__unnamed_1
	.align		8
        /*0010*/ 	.dword	__unnamed_2
	.align		8
        /*0018*/ 	.dword	_ZN39_INTERNAL_92d65543_4_k_cu_65aa8c85_99944cuda3std3__45__cpo5beginE
	.align		8
        /*0020*/ 	.dword	_ZN39_INTERNAL_92d65543_4_k_cu_65aa8c85_99944cuda3std3__45__cpo3endE
	.align		8
        /*0028*/ 	.dword	_ZN39_INTERNAL_92d65543_4_k_cu_65aa8c85_99944cuda3std3__45__cpo6cbeginE
	.align		8
        /*0030*/ 	.dword	_ZN39_INTERNAL_92d65543_4_k_cu_65aa8c85_99944cuda3std3__45__cpo4cendE
	.align		8
        /*0038*/ 	.dword	_ZN39_INTERNAL_92d65543_4_k_cu_65aa8c85_99944cuda3std3__441_GLOBAL__N__92d65543_4_k_cu_65aa8c85_99946ignoreE
	.align		8
        /*0040*/ 	.dword	_ZN39_INTERNAL_92d65543_4_k_cu_65aa8c85_99944cuda3std3__419piecewise_constructE
	.align		8
        /*0048*/ 	.dword	_ZN39_INTERNAL_92d65543_4_k_cu_65aa8c85_99944cuda3std3__48in_placeE
	.align		8
        /*0050*/ 	.dword	_ZN39_INTERNAL_92d65543_4_k_cu_65aa8c85_99944cuda3std6ranges3__45__cpo4swapE
	.align		8
        /*0058*/ 	.dword	_ZN39_INTERNAL_92d65543_4_k_cu_65aa8c85_99944cuda3std6ranges3__45__cpo9iter_moveE
	.align		8
        /*0060*/ 	.dword	_ZN39_INTERNAL_92d65543_4_k_cu_65aa8c85_99944cute7productE
	.align		8
        /*0068*/ 	.dword	_ZN39_INTERNAL_92d65543_4_k_cu_65aa8c85_99944cute1_E
	.align		8
        /*0070*/ 	.dword	$str$25
	.align		8
        /*0078*/ 	.dword	$str$26
	.align		8
        /*0080*/ 	.dword	$str$27
	.align		8
        /*0088*/ 	.dword	$str$28


//--------------------- .text._ZN7cutlass13device_kernelINS_4gemm6kernel13GemmUniversalIN4cute5tupleIJiiiiEEENS1_10collective13CollectiveMmaINS1_35MainloopSm100TmaUmmaWarpSpecializedILi5ELi2ELi2ENS5_IJNS4_1CILi2EEESB_NSA_ILi1EEEEEEEENS5_IJNSA_ILi256EEESF_NSA_ILi32EEEEEENS_10tfloat32_tENS5_IJlSC_lEEESI_SJ_NS4_8TiledMMAINS4_8MMA_AtomIJNS4_23SM100_MMA_TF32_2x1SM_SSISI_SI_fLi256ELi256ELNS4_4UMMA5MajorE0ELSO_0ELNSN_7ScaleInE0ELSP_0EEEEEENS4_6LayoutINS5_IJSC_SC_SC_EEENS5_IJNSA_ILi0EEESU_SU_EEEEENS5_IJNS4_10UnderscoreESX_SX_EEEEENS4_28SM100_TMA_2SM_LOAD_MULTICASTENS4_14ComposedLayoutINS4_7SwizzleILi3ELi4ELi3EEENS4_18smem_ptr_flag_bitsILi32EEENSS_INS5_IJNSA_ILi8EEESG_EEENS5_IJSG_SC_EEEEEEEvNS4_8identityENS4_18SM100_TMA_2SM_LOADES1A_vS1B_EENS_8epilogue10collective18CollectiveEpilogueINS1E_23Sm100TmaWarpSpecializedILi4ELi2ELi32ELb1ELb0EEEJNS5_IJNSA_ILi128EEESF_SG_EEENS5_IJNSS_IS1J_SC_EENSS_ISG_SC_EEEEESI_SJ_SI_SJ_NS1E_6fusion15FusionCallbacksIS1I_NS1O_17LinearCombinationISI_fSI_fLNS_15FloatRoundStyleE2EEES1K_S1N_JEEENS4_5SM1004TMEM4LOAD26SM100_TMEM_LOAD_32dp32b32xENS4_13SM90_TMA_LOADES1A_NS4_39AutoVectorizingCopyWithAssumedAlignmentILi128EEENS4_14SM90_TMA_STOREES1A_S20_S20_EEEvvEEEEvNT_6ParamsE --------------------------
	.section	.text._ZN7cutlass13device_kernelINS_4gemm6kernel13GemmUniversalIN4cute5tupleIJiiiiEEENS1_10collective13CollectiveMmaINS1_35MainloopSm100TmaUmmaWarpSpecializedILi5ELi2ELi2ENS5_IJNS4_1CILi2EEESB_NSA_ILi1EEEEEEEENS5_IJNSA_ILi256EEESF_NSA_ILi32EEEEEENS_10tfloat32_tENS5_IJlSC_lEEESI_SJ_NS4_8TiledMMAINS4_8MMA_AtomIJNS4_23SM100_MMA_TF32_2x1SM_SSISI_SI_fLi256ELi256ELNS4_4UMMA5MajorE0ELSO_0ELNSN_7ScaleInE0ELSP_0EEEEEENS4_6LayoutINS5_IJSC_SC_SC_EEENS5_IJNSA_ILi0EEESU_SU_EEEEENS5_IJNS4_10UnderscoreESX_SX_EEEEENS4_28SM100_TMA_2SM_LOAD_MULTICASTENS4_14ComposedLayoutINS4_7SwizzleILi3ELi4ELi3EEENS4_18smem_ptr_flag_bitsILi32EEENSS_INS5_IJNSA_ILi8EEESG_EEENS5_IJSG_SC_EEEEEEEvNS4_8identityENS4_18SM100_TMA_2SM_LOADES1A_vS1B_EENS_8epilogue10collective18CollectiveEpilogueINS1E_23Sm100TmaWarpSpecializedILi4ELi2ELi32ELb1ELb0EEEJNS5_IJNSA_ILi128EEESF_SG_EEENS5_IJNSS_IS1J_SC_EENSS_ISG_SC_EEEEESI_SJ_SI_SJ_NS1E_6fusion15FusionCallbacksIS1I_NS1O_17LinearCombinationISI_fSI_fLNS_15FloatRoundStyleE2EEES1K_S1N_JEEENS4_5SM1004TMEM4LOAD26SM100_TMEM_LOAD_32dp32b32xENS4_13SM90_TMA_LOADES1A_NS4_39AutoVectorizingCopyWithAssumedAlignmentILi128EEENS4_14SM90_TMA_STOREES1A_S20_S20_EEEvvEEEEvNT_6ParamsE,"ax",@progbits
	.align	128
.text._ZN7cutlass13device_kernelINS_4gemm6kernel13GemmUniversalIN4cute5tupleIJiiiiEEENS1_10collective13CollectiveMmaINS1_35MainloopSm100TmaUmmaWarpSpecializedILi5ELi2ELi2ENS5_IJNS4_1CILi2EEESB_NSA_ILi1EEEEEEEENS5_IJNSA_ILi256EEESF_NSA_ILi32EEEEEENS_10tfloat32_tENS5_IJlSC_lEEESI_SJ_NS4_8TiledMMAINS4_8MMA_AtomIJNS4_23SM100_MMA_TF32_2x1SM_SSISI_SI_fLi256ELi256ELNS4_4UMMA5MajorE0ELSO_0ELNSN_7ScaleInE0ELSP_0EEEEEENS4_6LayoutINS5_IJSC_SC_SC_EEENS5_IJNSA_ILi0EEESU_SU_EEEEENS5_IJNS4_10UnderscoreESX_SX_EEEEENS4_28SM100_TMA_2SM_LOAD_MULTICASTENS4_14ComposedLayoutINS4_7SwizzleILi3ELi4ELi3EEENS4_18smem_ptr_flag_bitsILi32EEENSS_INS5_IJNSA_ILi8EEESG_EEENS5_IJSG_SC_EEEEEEEvNS4_8identityENS4_18SM100_TMA_2SM_LOADES1A_vS1B_EENS_8epilogue10collective18CollectiveEpilogueINS1E_23Sm100TmaWarpSpecializedILi4ELi2ELi32ELb1ELb0EEEJNS5_IJNSA_ILi128EEESF_SG_EEENS5_IJNSS_IS1J_SC_EENSS_ISG_SC_EEEEESI_SJ_SI_SJ_NS1E_6fusion15FusionCallbacksIS1I_NS1O_17LinearCombinationISI_fSI_fLNS_15FloatRoundStyleE2EEES1K_S1N_JEEENS4_5SM1004TMEM4LOAD26SM100_TMEM_LOAD_32dp32b32xENS4_13SM90_TMA_LOADES1A_NS4_39AutoVectorizingCopyWithAssumedAlignmentILi128EEENS4_14SM90_TMA_STOREES1A_S20_S20_EEEvvEEEEvNT_6ParamsE:
        .type           _ZN7cutlass13device_kernelINS_4gemm6kernel13GemmUniversalIN4cute5tupleIJiiiiEEENS1_10collective13CollectiveMmaINS1_35MainloopSm100TmaUmmaWarpSpecializedILi5ELi2ELi2ENS5_IJNS4_1CILi2EEESB_NSA_ILi1EEEEEEEENS5_IJNSA_ILi256EEESF_NSA_ILi32EEEEEENS_10tfloat32_tENS5_IJlSC_lEEESI_SJ_NS4_8TiledMMAINS4_8MMA_AtomIJNS4_23SM100_MMA_TF32_2x1SM_SSISI_SI_fLi256ELi256ELNS4_4UMMA5MajorE0ELSO_0ELNSN_7ScaleInE0ELSP_0EEEEEENS4_6LayoutINS5_IJSC_SC_SC_EEENS5_IJNSA_ILi0EEESU_SU_EEEEENS5_IJNS4_10UnderscoreESX_SX_EEEEENS4_28SM100_TMA_2SM_LOAD_MULTICASTENS4_14ComposedLayoutINS4_7SwizzleILi3ELi4ELi3EEENS4_18smem_ptr_flag_bitsILi32EEENSS_INS5_IJNSA_ILi8EEESG_EEENS5_IJSG_SC_EEEEEEEvNS4_8identityENS4_18SM100_TMA_2SM_LOADES1A_vS1B_EENS_8epilogue10collective18CollectiveEpilogueINS1E_23Sm100TmaWarpSpecializedILi4ELi2ELi32ELb1ELb0EEEJNS5_IJNSA_ILi128EEESF_SG_EEENS5_IJNSS_IS1J_SC_EENSS_ISG_SC_EEEEESI_SJ_SI_SJ_NS1E_6fusion15FusionCallbacksIS1I_NS1O_17LinearCombinationISI_fSI_fLNS_15FloatRoundStyleE2EEES1K_S1N_JEEENS4_5SM1004TMEM4LOAD26SM100_TMEM_LOAD_32dp32b32xENS4_13SM90_TMA_LOADES1A_NS4_39AutoVectorizingCopyWithAssumedAlignmentILi128EEENS4_14SM90_TMA_STOREES1A_S20_S20_EEEvvEEEEvNT_6ParamsE,@function
        .size           _ZN7cutlass13device_kernelINS_4gemm6kernel13GemmUniversalIN4cute5tupleIJiiiiEEENS1_10collective13CollectiveMmaINS1_35MainloopSm100TmaUmmaWarpSpecializedILi5ELi2ELi2ENS5_IJNS4_1CILi2EEESB_NSA_ILi1EEEEEEEENS5_IJNSA_ILi256EEESF_NSA_ILi32EEEEEENS_10tfloat32_tENS5_IJlSC_lEEESI_SJ_NS4_8TiledMMAINS4_8MMA_AtomIJNS4_23SM100_MMA_TF32_2x1SM_SSISI_SI_fLi256ELi256ELNS4_4UMMA5MajorE0ELSO_0ELNSN_7ScaleInE0ELSP_0EEEEEENS4_6LayoutINS5_IJSC_SC_SC_EEENS5_IJNSA_ILi0EEESU_SU_EEEEENS5_IJNS4_10UnderscoreESX_SX_EEEEENS4_28SM100_TMA_2SM_LOAD_MULTICASTENS4_14ComposedLayoutINS4_7SwizzleILi3ELi4ELi3EEENS4_18smem_ptr_flag_bitsILi32EEENSS_INS5_IJNSA_ILi8EEESG_EEENS5_IJSG_SC_EEEEEEEvNS4_8identityENS4_18SM100_TMA_2SM_LOADES1A_vS1B_EENS_8epilogue10collective18CollectiveEpilogueINS1E_23Sm100TmaWarpSpecializedILi4ELi2ELi32ELb1ELb0EEEJNS5_IJNSA_ILi128EEESF_SG_EEENS5_IJNSS_IS1J_SC_EENSS_ISG_SC_EEEEESI_SJ_SI_SJ_NS1E_6fusion15FusionCallbacksIS1I_NS1O_17LinearCombinationISI_fSI_fLNS_15FloatRoundStyleE2EEES1K_S1N_JEEENS4_5SM1004TMEM4LOAD26SM100_TMEM_LOAD_32dp32b32xENS4_13SM90_TMA_LOADES1A_NS4_39AutoVectorizingCopyWithAssumedAlignmentILi128EEENS4_14SM90_TMA_STOREES1A_S20_S20_EEEvvEEEEvNT_6ParamsE,(.L_x_238 - _ZN7cutlass13device_kernelINS_4gemm6kernel13GemmUniversalIN4cute5tupleIJiiiiEEENS1_10collective13CollectiveMmaINS1_35MainloopSm100TmaUmmaWarpSpecializedILi5ELi2ELi2ENS5_IJNS4_1CILi2EEESB_NSA_ILi1EEEEEEEENS5_IJNSA_ILi256EEESF_NSA_ILi32EEEEEENS_10tfloat32_tENS5_IJlSC_lEEESI_SJ_NS4_8TiledMMAINS4_8MMA_AtomIJNS4_23SM100_MMA_TF32_2x1SM_SSISI_SI_fLi256ELi256ELNS4_4UMMA5MajorE0ELSO_0ELNSN_7ScaleInE0ELSP_0EEEEEENS4_6LayoutINS5_IJSC_SC_SC_EEENS5_IJNSA_ILi0EEESU_SU_EEEEENS5_IJNS4_10UnderscoreESX_SX_EEEEENS4_28SM100_TMA_2SM_LOAD_MULTICASTENS4_14ComposedLayoutINS4_7SwizzleILi3ELi4ELi3EEENS4_18smem_ptr_flag_bitsILi32EEENSS_INS5_IJNSA_ILi8EEESG_EEENS5_IJSG_SC_EEEEEEEvNS4_8identityENS4_18SM100_TMA_2SM_LOADES1A_vS1B_EENS_8epilogue10collective18CollectiveEpilogueINS1E_23Sm100TmaWarpSpecializedILi4ELi2ELi32ELb1ELb0EEEJNS5_IJNSA_ILi128EEESF_SG_EEENS5_IJNSS_IS1J_SC_EENSS_ISG_SC_EEEEESI_SJ_SI_SJ_NS1E_6fusion15FusionCallbacksIS1I_NS1O_17LinearCombinationISI_fSI_fLNS_15FloatRoundStyleE2EEES1K_S1N_JEEENS4_5SM1004TMEM4LOAD26SM100_TMEM_LOAD_32dp32b32xENS4_13SM90_TMA_LOADES1A_NS4_39AutoVectorizingCopyWithAssumedAlignmentILi128EEENS4_14SM90_TMA_STOREES1A_S20_S20_EEEvvEEEEvNT_6ParamsE)
        .other          _ZN7cutlass13device_kernelINS_4gemm6kernel13GemmUniversalIN4cute5tupleIJiiiiEEENS1_10collective13CollectiveMmaINS1_35MainloopSm100TmaUmmaWarpSpecializedILi5ELi2ELi2ENS5_IJNS4_1CILi2EEESB_NSA_ILi1EEEEEEEENS5_IJNSA_ILi256EEESF_NSA_ILi32EEEEEENS_10tfloat32_tENS5_IJlSC_lEEESI_SJ_NS4_8TiledMMAINS4_8MMA_AtomIJNS4_23SM100_MMA_TF32_2x1SM_SSISI_SI_fLi256ELi256ELNS4_4UMMA5MajorE0ELSO_0ELNSN_7ScaleInE0ELSP_0EEEEEENS4_6LayoutINS5_IJSC_SC_SC_EEENS5_IJNSA_ILi0EEESU_SU_EEEEENS5_IJNS4_10UnderscoreESX_SX_EEEEENS4_28SM100_TMA_2SM_LOAD_MULTICASTENS4_14ComposedLayoutINS4_7SwizzleILi3ELi4ELi3EEENS4_18smem_ptr_flag_bitsILi32EEENSS_INS5_IJNSA_ILi8EEESG_EEENS5_IJSG_SC_EEEEEEEvNS4_8identityENS4_18SM100_TMA_2SM_LOADES1A_vS1B_EENS_8epilogue10collective18CollectiveEpilogueINS1E_23Sm100TmaWarpSpecializedILi4ELi2ELi32ELb1ELb0EEEJNS5_IJNSA_ILi128EEESF_SG_EEENS5_IJNSS_IS1J_SC_EENSS_ISG_SC_EEEEESI_SJ_SI_SJ_NS1E_6fusion15FusionCallbacksIS1I_NS1O_17LinearCombinationISI_fSI_fLNS_15FloatRoundStyleE2EEES1K_S1N_JEEENS4_5SM1004TMEM4LOAD26SM100_TMEM_LOAD_32dp32b32xENS4_13SM90_TMA_LOADES1A_NS4_39AutoVectorizingCopyWithAssumedAlignmentILi128EEENS4_14SM90_TMA_STOREES1A_S20_S20_EEEvvEEEEvNT_6ParamsE,@"STO_CUDA_ENTRY STV_DEFAULT"
_ZN7cutlass13device_kernelINS_4gemm6kernel13GemmUniversalIN4cute5tupleIJiiiiEEENS1_10collective13CollectiveMmaINS1_35MainloopSm100TmaUmmaWarpSpecializedILi5ELi2ELi2ENS5_IJNS4_1CILi2EEESB_NSA_ILi1EEEEEEEENS5_IJNSA_ILi256EEESF_NSA_ILi32EEEEEENS_10tfloat32_tENS5_IJlSC_lEEESI_SJ_NS4_8TiledMMAINS4_8MMA_AtomIJNS4_23SM100_MMA_TF32_2x1SM_SSISI_SI_fLi256ELi256ELNS4_4UMMA5MajorE0ELSO_0ELNSN_7ScaleInE0ELSP_0EEEEEENS4_6LayoutINS5_IJSC_SC_SC_EEENS5_IJNSA_ILi0EEESU_SU_EEEEENS5_IJNS4_10UnderscoreESX_SX_EEEEENS4_28SM100_TMA_2SM_LOAD_MULTICASTENS4_14ComposedLayoutINS4_7SwizzleILi3ELi4ELi3EEENS4_18smem_ptr_flag_bitsILi32EEENSS_INS5_IJNSA_ILi8EEESG_EEENS5_IJSG_SC_EEEEEEEvNS4_8identityENS4_18SM100_TMA_2SM_LOADES1A_vS1B_EENS_8epilogue10collective18CollectiveEpilogueINS1E_23Sm100TmaWarpSpecializedILi4ELi2ELi32ELb1ELb0EEEJNS5_IJNSA_ILi128EEESF_SG_EEENS5_IJNSS_IS1J_SC_EENSS_ISG_SC_EEEEESI_SJ_SI_SJ_NS1E_6fusion15FusionCallbacksIS1I_NS1O_17LinearCombinationISI_fSI_fLNS_15FloatRoundStyleE2EEES1K_S1N_JEEENS4_5SM1004TMEM4LOAD26SM100_TMEM_LOAD_32dp32b32xENS4_13SM90_TMA_LOADES1A_NS4_39AutoVectorizingCopyWithAssumedAlignmentILi128EEENS4_14SM90_TMA_STOREES1A_S20_S20_EEEvvEEEEvNT_6ParamsE:
[----:B------:R-:W1:Y:S01]  /*0000*/  LDC R1, c[0x0][0x37c] ;  /* 0x0000df00ff017b82 */ /* 0x000e620000000800 */
[----:B------:R-:W2:Y:S01]  /*0010*/  S2R R107, SR_TID.X ;  /* 0x00000000006b7919 */ /* 0x000ea20000002100 */
[----:B------:R-:W3:Y:S06]  /*0020*/  LDCU.64 UR8, c[0x0][0x890] ;  /* 0x00011200ff0877ac */ /* 0x000eec0008000a00 */
[----:B------:R-:W4:Y:S01]  /*0030*/  S2UR UR52, SR_CgaCtaId ;  /* 0x00000000003479c3 */ /* 0x000f220000008800 */
[----:B------:R-:W-:Y:S02]  /*0040*/  PRMT R90, RZ, 0x7610, R90 ;  /* 0x00007610ff5a7816 */ /* 0x000fe4000000005a */
[----:B------:R-:W-:Y:S01]  /*0050*/  ELECT P1, URZ, PT ;  /* 0x0000000000ff782f */ /* 0x000fe20003820000 */
[----:B---3--:R-:W-:-:S04]  /*0060*/  UISETP.NE.U32.AND UP0, UPT, UR8, URZ, UPT ;  /* 0x000000ff0800728c */ /* 0x008fc8000bf05070 */
[----:B------:R-:W-:Y:S02]  /*0070*/  UISETP.NE.AND.EX UP0, UPT, UR9, URZ, UPT, UP0 ;  /* 0x000000ff0900728c */ /* 0x000fe4000bf05300 */
[----:B----4-:R-:W-:Y:S02]  /*0080*/  ULOP3.LUT UR47, UR52, 0x1, URZ, 0xc0, !UPT ;  /* 0x00000001342f7892 */ /* 0x010fe4000f8ec0ff */
[----:B------:R-:W-:Y:S01]  /*0090*/  ULOP3.LUT UR48, UR52, 0x1, URZ, 0x3c, !UPT ;  /* 0x0000000134307892 */ /* 0x000fe2000f8e3cff */
[----:B--2---:R-:W-:-:S05]  /*00a0*/  SHF.R.U32.HI R91, RZ, 0x5, R107 ;  /* 0x00000005ff5b7819 */ /* 0x004fca000001166b */
[----:B------:R-:W2:Y:S02]  /*00b0*/  SHFL.IDX PT, R0, R91, RZ, 0x1f ;  /* 0x00001fff5b007589 */ /* 0x000ea400000e0000 */
[----:B--2---:R-:W-:Y:S01]  /*00c0*/  R2UR UR17, R0 ;  /* 0x00000000001172ca */ /* 0x004fe200000e0000 */
[----:B-1----:R-:W-:-:S14]  /*00d0*/  BRA.U UP0, `(.L_x_0) ;  /* 0x0000000100307547 */ /* 0x002fdc000b800000 */
[----:B------:R-:W1:Y:S02]  /*00e0*/  LDCU.64 UR4, c[0x0][0x888] ;  /* 0x00011100ff0477ac */ /* 0x000e640008000a00 */
[----:B-1----:R-:W-:-:S04]  /*00f0*/  UISETP.NE.U32.AND UP0, UPT, UR4, URZ, UPT ;  /* 0x000000ff0400728c */ /* 0x002fc8000bf05070 */
[----:B------:R-:W-:-:S09]  /*0100*/  UISETP.NE.AND.EX UP0, UPT, UR5, URZ, UPT, UP0 ;  /* 0x000000ff0500728c */ /* 0x000fd2000bf05300 */
[----:B------:R-:W-:Y:S05]  /*0110*/  BRA.U !UP0, `(.L_x_1) ;  /* 0x0000000108147547 */ /* 0x000fea000b800000 */
[----:B------:R-:W1:Y:S01]  /*0120*/  LDC.64 R2, c[0x0][0x888] ;  /* 0x00022200ff027b82 */ /* 0x000e620000000a00 */
[----:B------:R-:W1:Y:S02]  /*0130*/  LDCU.64 UR4, c[0x0][0x358] ;  /* 0x00006b00ff0477ac */ /* 0x000e640008000a00 */
[----:B-1----:R1:W5:Y:S01]  /*0140*/  LDG.E R45, desc[UR4][R2.64] ;  /* 0x00000004022d7981 */ /* 0x002362000c1e1900 */
[----:B------:R-:W-:Y:S01]  /*0150*/  HFMA2 R90, -RZ, RZ, 0, 5.9604644775390625e-08 ;  /* 0x00000001ff5a7431 */ /* 0x000fe200000001ff */
[----:B------:R-:W-:Y:S05]  /*0160*/  BRA `(.L_x_0) ;  /* 0x00000000000c7947 */ /* 0x000fea0003800000 */
.L_x_1:
[----:B------:R-:W1:Y:S01]  /*0170*/  LDCU UR4, c[0x0][0x880] ;  /* 0x00011000ff0477ac */ /* 0x000e620008000800 */
[----:B------:R-:W-:Y:S01]  /*0180*/  HFMA2 R90, -RZ, RZ, 0, 5.9604644775390625e-08 ;  /* 0x00000001ff5a7431 */ /* 0x000fe200000001ff */
[----:B-1----:R-:W-:-:S07]  /*0190*/  MOV R45, UR4 ;  /* 0x00000004002d7c02 */ /* 0x002fce0008000f00 */
.L_x_0:
[----:B------:R-:W2:Y:S02]  /*01a0*/  LDCU.64 UR4, c[0x0][0x8b0] ;  /* 0x00011600ff0477ac */ /* 0x000ea40008000a00 */
[----:B--2---:R-:W-:-:S04]  /*01b0*/  UISETP.NE.U32.AND UP0, UPT, UR4, URZ, UPT ;  /* 0x000000ff0400728c */ /* 0x004fc8000bf05070 */
[----:B------:R-:W-:-:S09]  /*01c0*/  UISETP.NE.AND.EX UP0, UPT, UR5, URZ, UPT, UP0 ;  /* 0x000000ff0500728c */ /* 0x000fd2000bf05300 */
[----:B------:R-:W-:Y:S05]  /*01d0*/  BRA.U UP0, `(.L_x_2) ;  /* 0x0000000100287547 */ /* 0x000fea000b800000 */
[----:B------:R-:W2:Y:S02]  /*01e0*/  LDCU.64 UR4, c[0x0][0x8a8] ;  /* 0x00011500ff0477ac */ /* 0x000ea40008000a00 */
[----:B--2---:R-:W-:-:S04]  /*01f0*/  UISETP.NE.U32.AND UP0, UPT, UR4, URZ, UPT ;  /* 0x000000ff0400728c */ /* 0x004fc8000bf05070 */
[----:B------:R-:W-:-:S09]  /*0200*/  UISETP.NE.AND.EX UP0, UPT, UR5, URZ, UPT, UP0 ;  /* 0x000000ff0500728c */ /* 0x000fd2000bf05300 */
[----:B------:R-:W-:Y:S05]  /*0210*/  BRA.U !UP0, `(.L_x_3) ;  /* 0x0000000108107547 */ /* 0x000fea000b800000 */
[----:B------:R-:W2:Y:S01]  /*0220*/  LDC.64 R38, c[0x0][0x8a8] ;  /* 0x00022a00ff267b82 */ /* 0x000ea20000000a00 */
[----:B------:R-:W2:Y:S02]  /*0230*/  LDCU.64 UR4, c[0x0][0x358] ;  /* 0x00006b00ff0477ac */ /* 0x000ea40008000a00 */
[----:B--2---:R2:W5:Y:S01]  /*0240*/  LDG.E R38, desc[UR4][R38.64] ;  /* 0x0000000426267981 */ /* 0x004562000c1e1900 */
[----:B------:R-:W-:Y:S05]  /*0250*/  BRA `(.L_x_2) ;  /* 0x0000000000087947 */ /* 0x000fea0003800000 */
.L_x_3:
[----:B------:R-:W2:Y:S02]  /*0260*/  LDCU UR4, c[0x0][0x8a0] ;  /* 0x00011400ff0477ac */ /* 0x000ea40008000800 */
[----:B--2---:R-:W-:Y:S02]  /*0270*/  MOV R38, UR4 ;  /* 0x0000000400267c02 */ /* 0x004fe40008000f00 */
.L_x_2:
[----:B------:R-:W-:Y:S01]  /*0280*/  IMAD.U32 R0, RZ, RZ, UR17 ;  /* 0x00000011ff007e24 */ /* 0x000fe2000f8e00ff */
[----:B------:R-:W-:Y:S04]  /*0290*/  BSSY.RECONVERGENT B0, `(.L_x_4) ;  /* 0x000000c000007945 */ /* 0x000fe80003800200 */
[C---:B------:R-:W-:Y:S02]  /*02a0*/  ISETP.NE.OR P2, PT, R0.reuse, 0x1, !P1 ;  /* 0x000000010000780c */ /* 0x040fe40004f45670 */
[----:B------:R-:W-:-:S11]  /*02b0*/  ISETP.NE.OR P0, PT, R0, 0x3, !P1 ;  /* 0x000000030000780c */ /* 0x000fd60004f05670 */
[----:B------:R-:W-:Y:S05]  /*02c0*/  @P2 BRA `(.L_x_5) ;  /* 0x0000000000202947 */ /* 0x000fea0003800000 */
[----:B------:R-:W3:Y:S02]  /*02d0*/  LDCU.64 UR4, c[0x0][0x348] ;  /* 0x00006900ff0477ac */ /* 0x000ee40008000a00 */
[----:B---3--:R-:W-:Y:S02]  /*02e0*/  UIADD3 UR6, UP1, UPT, UR4, 0x80, URZ ;  /* 0x0000008004067890 */ /* 0x008fe4000ff3e0ff */
[----:B------:R-:W-:Y:S02]  /*02f0*/  UIADD3 UR4, UP0, UPT, UR4, 0x180, URZ ;  /* 0x0000018004047890 */ /* 0x000fe4000ff1e0ff */
[----:B------:R-:W-:Y:S02]  /*0300*/  UIADD3.X UR7, UPT, UPT, URZ, UR5, URZ, UP1, !UPT ;  /* 0x00000005ff077290 */ /* 0x000fe40008ffe4ff */
[----:B------:R-:W-:-:S07]  /*0310*/  UIADD3.X UR5, UPT, UPT, URZ, UR5, URZ, UP0, !UPT ;  /* 0x00000005ff057290 */ /* 0x000fce00087fe4ff */
[----:B------:R3:W-:Y:S02]  /*0320*/  UTMACCTL.PF [UR6] ;  /* 0x00000000060079b9 */ /* 0x0007e40008040000 */
[----:B------:R3:W-:Y:S02]  /*0330*/  UTMACCTL.PF [UR4] ;  /* 0x00000000040079b9 */ /* 0x0007e40008040000 */
[----:B---3--:R-:W-:Y:S01]  /*0340*/  NOP ;  /* 0x0000000000007918 */ /* 0x008fe20000000000 */
.L_x_5:
[----:B------:R-:W-:Y:S05]  /*0350*/  BSYNC.RECONVERGENT B0 ;  /* 0x0000000000007941 */ /* 0x000fea0003800200 */
.L_x_4:
[----:B------:R-:W-:Y:S04]  /*0360*/  BSSY.RECONVERGENT B0, `(.L_x_6) ;  /* 0x000000a000007945 */ /* 0x000fe80003800200 */
        /* <DEDUP_REMOVED lines=9> */
.L_x_7:
[----:B------:R-:W-:Y:S05]  /*0400*/  BSYNC.RECONVERGENT B0 ;  /* 0x0000000000007941 */ /* 0x000fea0003800200 */
.L_x_6:
[----:B------:R-:W3:Y:S01]  /*0410*/  LDCU.64 UR4, c[0x0][0x888] ;  /* 0x00011100ff0477ac */ /* 0x000ee20008000a00 */
[----:B------:R-:W-:Y:S02]  /*0420*/  UISETP.EQ.U32.AND UP1, UPT, UR8, URZ, UPT ;  /* 0x000000ff0800728c */ /* 0x000fe4000bf22070 */
[----:B------:R-:W-:Y:S02]  /*0430*/  UPLOP3.LUT UP3, UPT, UPT, UPT, UPT, 0x80, 0x8 ;  /* 0x000000000008789c */ /* 0x000fe40003f6f070 */
[----:B---3--:R-:W-:-:S04]  /*0440*/  UISETP.NE.U32.AND UP0, UPT, UR4, URZ, UPT ;  /* 0x000000ff0400728c */ /* 0x008fc8000bf05070 */
[----:B------:R-:W-:-:S04]  /*0450*/  UISETP.NE.AND.EX UP0, UPT, UR5, URZ, UPT, UP0 ;  /* 0x000000ff0500728c */ /* 0x000fc8000bf05300 */
[----:B------:R-:W-:-:S04]  /*0460*/  UISETP.EQ.OR.EX UP2, UPT, UR9, URZ, !UP0, UP1 ;  /* 0x000000ff0900728c */ /* 0x000fc8000c742710 */
[----:B------:R-:W-:-:S06]  /*0470*/  UP2UR UR4, UPR, URZ, 0x4 ;  /* 0x00000004ff047883 */ /* 0x000fcc0008000000 */
[----:B------:R-:W-:Y:S01]  /*0480*/  MOV R94, UR4 ;  /* 0x00000004005e7c02 */ /* 0x000fe20008000f00 */
[----:B------:R-:W-:Y:S06]  /*0490*/  BRA.U !UP2, `(.L_x_8) ;  /* 0x000000010a207547 */ /* 0x000fec000b800000 */
[----:B------:R-:W-:Y:S01]  /*04a0*/  UISETP.NE.U32.AND UP1, UPT, UR8, URZ, UPT ;  /* 0x000000ff0800728c */ /* 0x000fe2000bf25070 */
[----:B-----5:R-:W-:Y:S01]  /*04b0*/  FSETP.NEU.AND P0, PT, R45, RZ, PT ;  /* 0x000000ff2d00720b */ /* 0x020fe20003f0d000 */
[----:B------:R-:W-:Y:S02]  /*04c0*/  USEL UR4, URZ, 0xffffffff, UP0 ;  /* 0xffffffffff047887 */ /* 0x000fe40008000000 */
[----:B------:R-:W-:-:S10]  /*04d0*/  UISETP.NE.AND.EX UP1, UPT, UR9, URZ, UPT, UP1 ;  /* 0x000000ff0900728c */ /* 0x000fd4000bf25310 */
[----:B------:R-:W-:Y:S01]  /*04e0*/  VOTEU.ANY UP0, P0 ;  /* 0x0000000000ff7886 */ /* 0x000fe20000000100 */
[----:B------:R-:W-:-:S04]  /*04f0*/  @!UP1 USEL UR4, URZ, 0xffffffff, UP0 ;  /* 0xffffffffff049887 */ /* 0x000fc80008000000 */
[----:B------:R-:W-:-:S04]  /*0500*/  ULOP3.LUT UR4, UR4, 0x1, URZ, 0xc0, !UPT ;  /* 0x0000000104047892 */ /* 0x000fc8000f8ec0ff */
[----:B------:R-:W-:-:S11]  /*0510*/  UISETP.NE.U32.AND UP3, UPT, UR4, 0x1, UPT ;  /* 0x000000010400788c */ /* 0x000fd6000bf65070 */
.L_x_8:
[----:B------:R-:W3:Y:S01]  /*0520*/  SHFL.IDX PT, R0, R91, RZ, 0x1f ;  /* 0x00001fff5b007589 */ /* 0x000ee200000e0000 */
[----:B------:R-:W-:-:S04]  /*0530*/  UISETP.NE.AND UP0, UPT, UR17, 0x2, UPT ;  /* 0x000000021100788c */ /* 0x000fc8000bf05270 */
[----:B------:R-:W-:Y:S02]  /*0540*/  UISETP.EQ.AND UP1, UPT, UR47, URZ, !UP0 ;  /* 0x000000ff2f00728c */ /* 0x000fe4000c722270 */
[----:B------:R-:W-:-:S04]  /*0550*/  USEL UR46, URZ, 0x1, UP0 ;  /* 0x00000001ff2e7887 */ /* 0x000fc80008000000 */
[----:B------:R-:W-:Y:S02]  /*0560*/  PLOP3.LUT P3, PT, P1, PT, UP1, 0x80, 0x8 ;  /* 0x000000000008781c */ /* 0x000fe40000f6f018 */
[----:B---3--:R-:W-:-:S13]  /*0570*/  ISETP.NE.AND P0, PT, R0, RZ, PT ;  /* 0x000000ff0000720c */ /* 0x008fda0003f05270 */
[----:B------:R-:W-:Y:S05]  /*0580*/  @P0 BRA `(.L_x_9) ;  /* 0x00000000005c0947 */ /* 0x000fea0003800000 */
[----:B------:R-:W-:Y:S01]  /*0590*/  UMOV UR4, 0x400 ;  /* 0x0000040000047882 */ /* 0x000fe20000000000 */
[----:B------:R-:W-:Y:S01]  /*05a0*/  UMOV UR8, 0x1 ;  /* 0x0000000100087882 */ /* 0x000fe20000000000 */
[----:B------:R-:W-:Y:S01]  /*05b0*/  UMOV UR6, 0x2 ;  /* 0x0000000200067882 */ /* 0x000fe20000000000 */
[----:B------:R-:W-:Y:S02]  /*05c0*/  ULEA UR4, UR52, UR4, 0x18 ;  /* 0x0000000434047291 */ /* 0x000fe4000f8ec0ff */
[----:B------:R-:W-:-:S04]  /*05d0*/  UIADD3 UR8, UPT, UPT, -UR8, 0x100000, URZ ;  /* 0x0010000008087890 */ /* 0x000fc8000fffe1ff */
[----:B------:R-:W-:Y:S02]  /*05e0*/  USHF.L.U32 UR9, UR8, 0xb, URZ ;  /* 0x0000000b08097899 */ /* 0x000fe400080006ff */
[----:B------:R-:W-:Y:S02]  /*05f0*/  USHF.L.U32 UR8, UR8, 0x1, URZ ;  /* 0x0000000108087899 */ /* 0x000fe400080006ff */
[----:B------:R-:W-:-:S04]  /*0600*/  UIADD3 UR6, UPT, UPT, -UR6, 0x100000, URZ ;  /* 0x0010000006067890 */ /* 0x000fc8000fffe1ff */
[----:B------:R-:W-:Y:S02]  /*0610*/  USHF.L.U32 UR7, UR6, 0xb, URZ ;  /* 0x0000000b06077899 */ /* 0x000fe400080006ff */
[----:B------:R-:W-:Y:S01]  /*0620*/  USHF.L.U32 UR6, UR6, 0x1, URZ ;  /* 0x0000000106067899 */ /* 0x000fe200080006ff */
[----:B------:R-:W-:Y:S01]  /*0630*/  ELECT P0, URZ, PT ;  /* 0x0000000000ff782f */ /* 0x000fe20003800000 */
[----:B------:R-:W3:Y:S02]  /*0640*/  FENCE.VIEW.ASYNC.S ;  /* 0x00000000000073c6 */ /* 0x000ee40000000000 */
[----:B---3--:R3:W4:Y:S08]  /*0650*/  SYNCS.EXCH.64 URZ, [UR4], UR8 ;  /* 0x0000000804ff75b2 */ /* 0x0087300008000100 */
[----:B------:R3:W1:Y:S01]  /*0660*/  SYNCS.EXCH.64 URZ, [UR4+0x28], UR6 ;  /* 0x0000280604ff75b2 */ /* 0x0006620008000100 */
        /* <DEDUP_REMOVED lines=8> */
[----:B------:R-:W-:Y:S01]  /*06f0*/  NOP ;  /* 0x0000000000007918 */ /* 0x000fe20000000000 */
.L_x_9:
[----:B------:R-:W2:Y:S01]  /*0700*/  SHFL.IDX PT, R0, R91, RZ, 0x1f ;  /* 0x00001fff5b007589 */ /* 0x000ea200000e0000 */
[----:B------:R-:W-:Y:S01]  /*0710*/  NOP ;  /* 0x0000000000007918 */ /* 0x000fe20000000000 */
[----:B--2---:R-:W-:-:S13]  /*0720*/  ISETP.NE.AND P0, PT, R0, 0x1, PT ;  /* 0x000000010000780c */ /* 0x004fda0003f05270 */
[----:B------:R-:W-:Y:S05]  /*0730*/  @P0 BRA `(.L_x_10) ;  /* 0x0000000000540947 */ /* 0x000fea0003800000 */
[----:B---3--:R-:W-:Y:S01]  /*0740*/  UMOV UR4, 0x400 ;  /* 0x0000040000047882 */ /* 0x008fe20000000000 */
        /* <DEDUP_REMOVED lines=10> */
[----:B------:R-:W2:Y:S02]  /*07f0*/  FENCE.VIEW.ASYNC.S ;  /* 0x00000000000073c6 */ /* 0x000ea40000000000 */
[----:B--2---:R2:W3:Y:S08]  /*0800*/  SYNCS.EXCH.64 URZ, [UR4+0x50], UR8 ;  /* 0x0000500804ff75b2 */ /* 0x0044f00008000100 */
        /* <DEDUP_REMOVED lines=8> */
.L_x_10:
[----:B------:R-:W4:Y:S01]  /*0890*/  SHFL.IDX PT, R0, R91, RZ, 0x1f ;  /* 0x00001fff5b007589 */ /* 0x000f2200000e0000 */
[----:B------:R-:W-:Y:S01]  /*08a0*/  NOP ;  /* 0x0000000000007918 */ /* 0x000fe20000000000 */
[----:B----4-:R-:W-:-:S13]  /*08b0*/  ISETP.NE.AND P0, PT, R0, 0x3, PT ;  /* 0x000000030000780c */ /* 0x010fda0003f05270 */
[----:B------:R-:W-:Y:S05]  /*08c0*/  @P0 BRA `(.L_x_11) ;  /* 0x00000000002c0947 */ /* 0x000fea0003800000 */
[----:B--23--:R-:W-:Y:S01]  /*08d0*/  UMOV UR6, 0x400 ;  /* 0x0000040000067882 */ /* 0x00cfe20000000000 */
[----:B------:R-:W-:Y:S01]  /*08e0*/  UMOV UR4, 0x20 ;  /* 0x0000002000047882 */ /* 0x000fe20000000000 */
[----:B------:R-:W-:Y:S02]  /*08f0*/  ULEA UR6, UR52, UR6, 0x18 ;  /* 0x0000000634067291 */ /* 0x000fe4000f8ec0ff */
[----:B------:R-:W-:-:S04]  /*0900*/  UIADD3 UR4, UPT, UPT, -UR4, 0x100000, URZ ;  /* 0x0010000004047890 */ /* 0x000fc8000fffe1ff */
[----:B------:R-:W-:Y:S02]  /*0910*/  USHF.L.U32 UR5, UR4, 0xb, URZ ;  /* 0x0000000b04057899 */ /* 0x000fe400080006ff */
[----:B------:R-:W-:Y:S01]  /*0920*/  USHF.L.U32 UR4, UR4, 0x1, URZ ;  /* 0x0000000104047899 */ /* 0x000fe200080006ff */
[----:B------:R-:W-:Y:S01]  /*0930*/  ELECT P0, URZ, PT ;  /* 0x0000000000ff782f */ /* 0x000fe20003800000 */
[----:B------:R-:W2:Y:S10]  /*0940*/  FENCE.VIEW.ASYNC.S ;  /* 0x00000000000073c6 */ /* 0x000eb40000000000 */
[----:B--2---:R4:W2:Y:S01]  /*0950*/  SYNCS.EXCH.64 URZ, [UR6+0x90], UR4 ;  /* 0x0000900406ff75b2 */ /* 0x0048a20008000100 */
[----:B------:R4:W3:Y:S02]  /*0960*/  SYNCS.EXCH.64 URZ, [UR6+0x98], UR4 ;  /* 0x0000980406ff75b2 */ /* 0x0008e40008000100 */
[----:B----4-:R-:W-:Y:S01]  /*0970*/  NOP ;  /* 0x0000000000007918 */ /* 0x010fe20000000000 */
.L_x_11:
[----:B------:R-:W4:Y:S01]  /*0980*/  SHFL.IDX PT, R0, R91, RZ, 0x1f ;  /* 0x00001fff5b007589 */ /* 0x000f2200000e0000 */
[----:B------:R-:W-:Y:S01]  /*0990*/  NOP ;  /* 0x0000000000007918 */ /* 0x000fe20000000000 */
[----:B----4-:R-:W-:-:S13]  /*09a0*/  ISETP.NE.AND P0, PT, R0, 0x4, PT ;  /* 0x000000040000780c */ /* 0x010fda0003f05270 */
[----:B------:R-:W-:Y:S05]  /*09b0*/  @P0 BRA `(.L_x_12) ;  /* 0x0000000000480947 */ /* 0x000fea0003800000 */
[----:B--23--:R-:W-:Y:S01]  /*09c0*/  UMOV UR4, 0x3a0 ;  /* 0x000003a000047882 */ /* 0x00cfe20000000000 */
[----:B------:R-:W-:Y:S01]  /*09d0*/  UMOV UR6, 0x400 ;  /* 0x0000040000067882 */ /* 0x000fe20000000000 */
[----:B------:R-:W-:Y:S01]  /*09e0*/  USEL UR4, UR4, 0x320, UP3 ;  /* 0x0000032004047887 */ /* 0x000fe20009800000 */
        /* <DEDUP_REMOVED lines=10> */
[----:B--2---:R4:W2:Y:S08]  /*0a90*/  SYNCS.EXCH.64 URZ, [UR6+0xa0], UR8 ;  /* 0x0000a00806ff75b2 */ /* 0x0048b00008000100 */
[----:B------:R4:W3:Y:S01]  /*0aa0*/  SYNCS.EXCH.64 URZ, [UR6+0xb0], UR4 ;  /* 0x0000b00406ff75b2 */ /* 0x0008e20008000100 */
[----:B------:R4:W1:Y:S01]  /*0ab0*/  SYNCS.EXCH.64 URZ, [UR6+0xa8], UR8 ;  /* 0x0000a80806ff75b2 */ /* 0x0008620008000100 */
[----:B------:R4:W1:Y:S02]  /*0ac0*/  SYNCS.EXCH.64 URZ, [UR6+0xb8], UR4 ;  /* 0x0000b80406ff75b2 */ /* 0x0008640008000100 */
[----:B----4-:R-:W-:Y:S01]  /*0ad0*/  NOP ;  /* 0x0000000000007918 */ /* 0x010fe20000000000 */
.L_x_12:
[----:B------:R-:W4:Y:S01]  /*0ae0*/  SHFL.IDX PT, R0, R91, RZ, 0x1f ;  /* 0x00001fff5b007589 */ /* 0x000f2200000e0000 */
[----:B------:R-:W-:Y:S01]  /*0af0*/  NOP ;  /* 0x0000000000007918 */ /* 0x000fe20000000000 */
[----:B----4-:R-:W-:-:S13]  /*0b00*/  ISETP.NE.AND P0, PT, R0, 0x5, PT ;  /* 0x000000050000780c */ /* 0x010fda0003f05270 */
[----:B------:R-:W-:Y:S05]  /*0b10*/  @P0 BRA `(.L_x_13) ;  /* 0x0000000000440947 */ /* 0x000fea0003800000 */
[----:B--23--:R-:W-:Y:S01]  /*0b20*/  UMOV UR4, 0x400 ;  /* 0x0000040000047882 */ /* 0x00cfe20000000000 */
        /* <DEDUP_REMOVED lines=16> */
.L_x_13:
[----:B------:R-:W4:Y:S01]  /*0c30*/  SHFL.IDX PT, R0, R91, RZ, 0x1f ;  /* 0x00001fff5b007589 */ /* 0x000f2200000e0000 */
[----:B------:R-:W-:Y:S01]  /*0c40*/  ISETP.NE.OR P1, PT, RZ, UR17, !P1 ;  /* 0x00000011ff007c0c */ /* 0x000fe2000cf25670 */
        /* <DEDUP_REMOVED lines=12> */
[----:B------:R4:W3:Y:S01]  /*0d10*/  SYNCS.EXCH.64 URZ, [UR4+0xf0], UR6 ;  /* 0x0000f00604ff75b2 */ /* 0x0008e20008000100 */
[----:B------:R4:W1:Y:S01]  /*0d20*/  SYNCS.EXCH.64 URZ, [UR4+0xe8], UR6 ;  /* 0x0000e80604ff75b2 */ /* 0x0008620008000100 */
[----:B------:R4:W1:Y:S02]  /*0d30*/  SYNCS.EXCH.64 URZ, [UR4+0xf8], UR6 ;  /* 0x0000f80604ff75b2 */ /* 0x0008640008000100 */
[----:B----4-:R-:W-:Y:S01]  /*0d40*/  NOP ;  /* 0x0000000000007918 */ /* 0x010fe20000000000 */
.L_x_14:
[----:B------:R-:W-:Y:S01]  /*0d50*/  VOTEU.ALL UP0, P1 ;  /* 0x0000000000ff7886 */ /* 0x000fe20000800000 */
[----:B--23--:R-:W-:Y:S01]  /*0d60*/  UMOV UR4, 0x20 ;  /* 0x0000002000047882 */ /* 0x00cfe20000000000 */
[----:B------:R-:W2:Y:S01]  /*0d70*/  LDCU UR7, c[0x0][0x36c] ;  /* 0x00006d80ff0777ac */ /* 0x000ea20008000800 */
[----:B------:R-:W-:Y:S01]  /*0d80*/  NOP ;  /* 0x0000000000007918 */ /* 0x000fe20000000000 */
[----:B-1----:R-:W-:Y:S01]  /*0d90*/  LOP3.LUT R3, R107, 0x1f, RZ, 0xc0, !PT ;  /* 0x0000001f6b037812 */ /* 0x002fe200078ec0ff */
[----:B------:R-:W-:Y:S01]  /*0da0*/  @!UP0 UMOV UR6, 0x400 ;  /* 0x0000040000068882 */ /* 0x000fe20000000000 */
[----:B------:R-:W-:-:S04]  /*0db0*/  @!UP0 UIADD3 UR4, UPT, UPT, -UR4, 0x100000, URZ ;  /* 0x0010000004048890 */ /* 0x000fc8000fffe1ff */
[----:B------:R-:W-:Y:S02]  /*0dc0*/  @!UP0 USHF.L.U32 UR5, UR4, 0xb, URZ ;  /* 0x0000000b04058899 */ /* 0x000fe400080006ff */
[----:B------:R-:W-:Y:S02]  /*0dd0*/  @!UP0 USHF.L.U32 UR4, UR4, 0x1, URZ ;  /* 0x0000000104048899 */ /* 0x000fe400080006ff */
[----:B------:R-:W-:Y:S01]  /*0de0*/  @!UP0 ULEA UR6, UR52, UR6, 0x18 ;  /* 0x0000000634068291 */ /* 0x000fe2000f8ec0ff */
[----:B------:R-:W-:Y:S01]  /*0df0*/  VOTEU.ALL UP0, P1 ;  /* 0x0000000000ff7886 */ /* 0x000fe20000800000 */
[----:B------:R-:W-:Y:S02]  /*0e00*/  UISETP.NE.AND UP4, UPT, UR17, URZ, UPT ;  /* 0x000000ff1100728c */ /* 0x000fe4000bf85270 */
[----:B--2---:R-:W-:Y:S01]  /*0e10*/  UISETP.EQ.U32.AND UP5, UPT, UR7, 0x1, UPT ;  /* 0x000000010700788c */ /* 0x004fe2000bfa2070 */
[----:B------:R-:W1:Y:S07]  /*0e20*/  FENCE.VIEW.ASYNC.S ;  /* 0x00000000000073c6 */ /* 0x000e6e0000000000 */
[----:B-1----:R1:W2:Y:S01]  /*0e30*/  @!UP0 SYNCS.EXCH.64 URZ, [UR6+0x100], UR4 ;  /* 0x0001000406ff85b2 */ /* 0x0022a20008000100 */
[----:B------:R-:W-:Y:S05]  /*0e40*/  BRA.U !UP5, `(.L_x_15) ;  /* 0x000000010d087547 */ /* 0x000fea000b800000 */
[----:B--2---:R-:W-:Y:S01]  /*0e50*/  UCGABAR_ARV ;  /* 0x00000000000079c7 */ /* 0x004fe20008000000 */
[----:B------:R-:W-:Y:S05]  /*0e60*/  BRA `(.L_x_16) ;  /* 0x0000000000047947 */ /* 0x000fea0003800000 */
.L_x_15:
[----:B--2---:R-:W-:Y:S01]  /*0e70*/  NOP ;  /* 0x0000000000007918 */ /* 0x004fe20000000000 */
.L_x_16:
[----:B------:R-:W2:Y:S01]  /*0e80*/  S2UR UR16, SR_CTAID.X ;  /* 0x00000000001079c3 */ /* 0x000ea20000002500 */
[----:B------:R-:W-:-:S05]  /*0e90*/  CS2R.32 R93, SR_CgaSize ;  /* 0x00000000005d7805 */ /* 0x000fca0000008a00 */
[----:B------:R-:W-:-:S05]  /*0ea0*/  IMAD R93, R93, -0xa0, RZ ;  /* 0xffffff605d5d7824 */ /* 0x000fca00078e02ff */
[----:B-1----:R-:W-:-:S14]  /*0eb0*/  R2UR UR5, R93 ;  /* 0x000000005d0572ca */ /* 0x002fdc00000e0000 */
[----:B------:R-:W1:Y:S01]  /*0ec0*/  LDCU UR5, c[0x0][UR5+0x2b0] ;  /* 0x00005600050577ac */ /* 0x000e620008000800 */
[----:B------:R-:W-:-:S05]  /*0ed0*/  CS2R.32 R93, SR_CgaSize ;  /* 0x00000000005d7805 */ /* 0x000fca0000008a00 */
[----:B------:R-:W-:-:S05]  /*0ee0*/  IMAD R93, R93, -0xa0, RZ ;  /* 0xffffff605d5d7824 */ /* 0x000fca00078e02ff */
[----:B------:R-:W-:-:S14]  /*0ef0*/  R2UR UR4, R93 ;  /* 0x000000005d0472ca */ /* 0x000fdc00000e0000 */
[----:B------:R-:W3:Y:S01]  /*0f00*/  LDCU UR4, c[0x0][UR4+0x2b4] ;  /* 0x00005680040477ac */ /* 0x000ee20008000800 */
[----:B------:R-:W4:Y:S01]  /*0f10*/  S2UR UR7, SR_CTAID.Y ;  /* 0x00000000000779c3 */ /* 0x000f220000002600 */
[----:B------:R-:W-:-:S05]  /*0f20*/  CS2R.32 R93, SR_CgaSize ;  /* 0x00000000005d7805 */ /* 0x000fca0000008a00 */
[----:B------:R-:W-:-:S05]  /*0f30*/  IMAD R93, R93, -0xa0, RZ ;  /* 0xffffff605d5d7824 */ /* 0x000fca00078e02ff */
[----:B------:R-:W-:-:S14]  /*0f40*/  R2UR UR8, R93 ;  /* 0x000000005d0872ca */ /* 0x000fdc00000e0000 */
[----:B------:R-:W3:Y:S01]  /*0f50*/  LDCU UR8, c[0x0][UR8+0x2a0] ;  /* 0x00005400080877ac */ /* 0x000ee20008000800 */
[----:B------:R-:W-:-:S05]  /*0f60*/  CS2R.32 R93, SR_CgaSize ;  /* 0x00000000005d7805 */ /* 0x000fca0000008a00 */
[----:B------:R-:W-:-:S05]  /*0f70*/  IMAD R93, R93, -0xa0, RZ ;  /* 0xffffff605d5d7824 */ /* 0x000fca00078e02ff */
[----:B------:R-:W-:-:S14]  /*0f80*/  R2UR UR9, R93 ;  /* 0x000000005d0972ca */ /* 0x000fdc00000e0000 */
[----:B------:R-:W3:Y:S01]  /*0f90*/  LDCU UR9, c[0x0][UR9+0x2a4] ;  /* 0x00005480090977ac */ /* 0x000ee20008000800 */
[----:B------:R-:W3:Y:S01]  /*0fa0*/  S2UR UR36, SR_CTAID.Z ;  /* 0x00000000002479c3 */ /* 0x000ee20000002700 */
[----:B------:R-:W3:Y:S01]  /*0fb0*/  LDCU UR21, c[0x0][0xb24] ;  /* 0x00016480ff1577ac */ /* 0x000ee20008000800 */
[----:B------:R-:W-:Y:S02]  /*0fc0*/  UISETP.GT.U32.AND UP0, UPT, UR47, 0xffff, UPT ;  /* 0x0000ffff2f00788c */ /* 0x000fe4000bf04070 */
[----:B------:R-:W-:Y:S01]  /*0fd0*/  USHF.L.U32 UR27, UR52, 0xa, URZ ;  /* 0x0000000a341b7899 */ /* 0x000fe200080006ff */
[----:B--2---:R-:W-:Y:S01]  /*0fe0*/  I2FP.F32.U32 R2, UR16 ;  /* 0x0000001000027c45 */ /* 0x004fe20008201000 */
[----:B------:R-:W-:Y:S01]  /*0ff0*/  UMOV UR30, 0x5 ;  /* 0x00000005001e7882 */ /* 0x000fe20000000000 */
[----:B------:R-:W2:Y:S03]  /*1000*/  LDCU UR45, c[0x0][0xb24] ;  /* 0x00016480ff2d77ac */ /* 0x000ea60008000800 */
[----:B-1----:R-:W-:Y:S01]  /*1010*/  FMUL R2, R2, UR5 ;  /* 0x0000000502027c20 */ /* 0x002fe20008400000 */
[----:B------:R-:W1:Y:S01]  /*1020*/  LDCU UR29, c[0x0][0xb30] ;  /* 0x00016600ff1d77ac */ /* 0x000e620008000800 */
[----:B----4-:R-:W-:Y:S01]  /*1030*/  I2FP.F32.U32 R0, UR7 ;  /* 0x0000000700007c45 */ /* 0x010fe20008201000 */
[----:B------:R-:W-:-:S03]  /*1040*/  USHF.L.U32 UR44, UR16, 0x7, URZ ;  /* 0x00000007102c7899 */ /* 0x000fc600080006ff */
[----:B------:R-:W4:Y:S01]  /*1050*/  F2I.U32.TRUNC.NTZ R2, R2 ;  /* 0x0000000200027305 */ /* 0x000f22000020f000 */
[----:B------:R-:W-:Y:S01]  /*1060*/  USEL UR26, UR47, 0xffff, !UP0 ;  /* 0x0000ffff2f1a7887 */ /* 0x000fe2000c000000 */
[----:B---3--:R-:W-:Y:S01]  /*1070*/  FMUL R0, R0, UR4 ;  /* 0x0000000400007c20 */ /* 0x008fe20008400000 */
[----:B------:R-:W-:Y:S01]  /*1080*/  UISETP.GE.AND UP2, UPT, UR21, 0x1, UPT ;  /* 0x000000011500788c */ /* 0x000fe2000bf46270 */
[----:B------:R-:W-:-:S04]  /*1090*/  UMOV UR20, UR7 ;  /* 0x0000000700147c82 */ /* 0x000fc80008000000 */
[----:B------:R-:W3:Y:S01]  /*10a0*/  F2I.U32.TRUNC.NTZ R0, R0 ;  /* 0x0000000000007305 */ /* 0x000ee2000020f000 */
[----:B----4-:R-:W-:Y:S02]  /*10b0*/  R2UR UR4, R2 ;  /* 0x00000000020472ca */ /* 0x010fe400000e0000 */
[----:B------:R-:W-:Y:S02]  /*10c0*/  PRMT R2, RZ, 0x7610, R2 ;  /* 0x00007610ff027816 */ /* 0x000fe40000000002 */
[----:B---3--:R-:W-:Y:S02]  /*10d0*/  R2UR UR6, R0 ;  /* 0x00000000000672ca */ /* 0x008fe400000e0000 */
[----:B------:R-:W-:-:S07]  /*10e0*/  PRMT R0, RZ, 0x7610, R0 ;  /* 0x00007610ff007816 */ /* 0x000fce0000000000 */
[----:B------:R-:W-:-:S04]  /*10f0*/  UIADD3 UR5, UPT, UPT, -UR4, URZ, URZ ;  /* 0x000000ff04057290 */ /* 0x000fc8000fffe1ff */
[----:B------:R-:W-:Y:S02]  /*1100*/  UIMAD UR5, UR8, UR5, UR16 ;  /* 0x00000005080572a4 */ /* 0x000fe4000f8e0210 */
[----:B------:R-:W-:-:S04]  /*1110*/  UIADD3 UR4, UPT, UPT, -UR6, URZ, URZ ;  /* 0x000000ff06047290 */ /* 0x000fc8000fffe1ff */
[----:B------:R-:W-:Y:S01]  /*1120*/  IMAD.U32 R93, RZ, RZ, UR5 ;  /* 0x00000005ff5d7e24 */ /* 0x000fe2000f8e00ff */
[----:B------:R-:W-:-:S06]  /*1130*/  UIMAD UR4, UR9, UR4, UR7 ;  /* 0x00000004090472a4 */ /* 0x000fcc000f8e0207 */
[----:B------:R-:W-:Y:S01]  /*1140*/  IMAD.U32 R92, RZ, RZ, UR4 ;  /* 0x00000004ff5c7e24 */ /* 0x000fe2000f8e00ff */
[----:B-12---:R-:W-:Y:S06]  /*1150*/  BRA.U UP4, `(.L_x_17) ;  /* 0x0000000104447547 */ /* 0x006fec000b800000 */
[----:B------:R-:W-:Y:S02]  /*1160*/  R2UR UR4, R93 ;  /* 0x000000005d0472ca */ /* 0x000fe400000e0000 */
[----:B------:R-:W-:-:S11]  /*1170*/  R2UR UR8, R92 ;  /* 0x000000005c0872ca */ /* 0x000fd600000e0000 */
[----:B------:R-:W-:Y:S02]  /*1180*/  UISETP.GT.U32.AND UP0, UPT, UR4, 0x1, UPT ;  /* 0x000000010400788c */ /* 0x000fe4000bf04070 */
[----:B------:R-:W-:Y:S02]  /*1190*/  ULOP3.LUT UR4, UR4, 0xfffffffe, URZ, 0xc0, !UPT ;  /* 0xfffffffe04047892 */ /* 0x000fe4000f8ec0ff */
[----:B------:R-:W-:Y:S02]  /*11a0*/  UISETP.NE.AND UP1, UPT, UR8, URZ, UP0 ;  /* 0x000000ff0800728c */ /* 0x000fe40008725270 */
[----:B------:R-:W-:Y:S02]  /*11b0*/  UISETP.NE.AND UP0, UPT, UR8, 0x1, UP0 ;  /* 0x000000010800788c */ /* 0x000fe40008705270 */
[----:B------:R-:W-:Y:S02]  /*11c0*/  USEL UR7, URZ, 0x1, UP1 ;  /* 0x00000001ff077887 */ /* 0x000fe40008800000 */
[----:B------:R-:W-:-:S02]  /*11d0*/  USEL UR6, URZ, 0x4, UP0 ;  /* 0x00000004ff067887 */ /* 0x000fc40008000000 */
[----:B------:R-:W-:Y:S02]  /*11e0*/  USEL UR5, URZ, 0x2, UP1 ;  /* 0x00000002ff057887 */ /* 0x000fe40008800000 */
[----:B------:R-:W-:Y:S02]  /*11f0*/  ULEA UR4, UR8, UR4, 0x1 ;  /* 0x0000000408047291 */ /* 0x000fe4000f8e08ff */
[----:B------:R-:W-:Y:S02]  /*1200*/  USEL UR8, URZ, 0x8, UP0 ;  /* 0x00000008ff087887 */ /* 0x000fe40008000000 */
[----:B------:R-:W-:-:S03]  /*1210*/  UIADD3 UR5, UPT, UPT, UR5, UR6, UR7 ;  /* 0x0000000605057290 */ /* 0x000fc6000fffe007 */
[----:B------:R-:W-:Y:S01]  /*1220*/  UMOV UR6, 0x3 ;  /* 0x0000000300067882 */ /* 0x000fe20000000000 */
[----:B------:R-:W-:Y:S02]  /*1230*/  UIADD3 UR5, UPT, UPT, UR5, UR8, URZ ;  /* 0x0000000805057290 */ /* 0x000fe4000fffe0ff */
[----:B------:R-:W-:-:S04]  /*1240*/  USHF.L.U32 UR4, UR6, UR4, URZ ;  /* 0x0000000406047299 */ /* 0x000fc800080006ff */
[----:B------:R-:W-:Y:S02]  /*1250*/  IMAD.U32 R2, RZ, RZ, UR5 ;  /* 0x00000005ff027e24 */ /* 0x000fe4000f8e00ff */
[----:B------:R-:W-:Y:S02]  /*1260*/  IMAD.U32 R0, RZ, RZ, UR4 ;  /* 0x00000004ff007e24 */ /* 0x000fe4000f8e00ff */
.L_x_17:
[----:B------:R-:W-:Y:S05]  /*1270*/  BRA.U !UP2, `(.L_x_18) ;  /* 0x000000010ad47547 */ /* 0x000fea000b800000 */
[----:B------:R-:W1:Y:S01]  /*1280*/  LDCU.128 UR12, c[0x0][0xb10] ;  /* 0x00016200ff0c77ac */ /* 0x000e620008000c00 */
[----:B------:R-:W2:Y:S01]  /*1290*/  LDCU UR6, c[0x0][0x370] ;  /* 0x00006e00ff0677ac */ /* 0x000ea20008000800 */
[----:B------:R-:W3:Y:S01]  /*12a0*/  LDCU UR5, c[0x0][0x374] ;  /* 0x00006e80ff0577ac */ /* 0x000ee20008000800 */
[----:B------:R-:W4:Y:S01]  /*12b0*/  LDCU UR28, c[0x0][0xb0c] ;  /* 0x00016180ff1c77ac */ /* 0x000f220008000800 */
[----:B------:R-:W4:Y:S01]  /*12c0*/  LDCU UR4, c[0x0][0xb20] ;  /* 0x00016400ff0477ac */ /* 0x000f220008000800 */
[----:B------:R-:W4:Y:S01]  /*12d0*/  LDCU.64 UR8, c[0x0][0xb28] ;  /* 0x00016500ff0877ac */ /* 0x000f220008000a00 */
[----:B-1----:R-:W-:Y:S02]  /*12e0*/  UISETP.NE.AND UP0, UPT, UR14, 0x1, UPT ;  /* 0x000000010e00788c */ /* 0x002fe4000bf05270 */
[----:B---3--:R-:W-:Y:S02]  /*12f0*/  UIMAD.WIDE.U32 UR10, UR5, UR15, URZ ;  /* 0x0000000f050a72a5 */ /* 0x008fe4000f8e00ff */
[----:B--2---:R-:W-:-:S02]  /*1300*/  UIMAD.WIDE.U32 UR22, UR6, UR12, URZ ;  /* 0x0000000c061672a5 */ /* 0x004fc4000f8e00ff */
[----:B----4-:R-:W-:Y:S02]  /*1310*/  UISETP.NE.AND UP1, UPT, UR28, 0x1, UPT ;  /* 0x000000011c00788c */ /* 0x010fe4000bf25270 */
[----:B------:R-:W-:Y:S01]  /*1320*/  UISETP.NE.AND UP2, UPT, UR21, 0x1, UPT ;  /* 0x000000011500788c */ /* 0x000fe2000bf45270 */
[----:B------:R-:W-:Y:S02]  /*1330*/  UMOV UR10, UR11 ;  /* 0x0000000b000a7c82 */ /* 0x000fe40008000000 */
[----:B------:R-:W-:Y:S01]  /*1340*/  UMOV UR22, UR23 ;  /* 0x0000001700167c82 */ /* 0x000fe20008000000 */
[----:B------:R-:W-:Y:S02]  /*1350*/  @UP0 USHF.R.U32.HI UR5, URZ, UR4, UR10 ;  /* 0x00000004ff050299 */ /* 0x000fe4000801160a */
[----:B------:R-:W-:Y:S02]  /*1360*/  UIMAD.WIDE.U32 UR24, UR20, UR15, URZ ;  /* 0x0000000f141872a5 */ /* 0x000fe4000f8e00ff */
[----:B------:R-:W-:-:S02]  /*1370*/  UIMAD.WIDE.U32 UR10, UR5, UR8, URZ ;  /* 0x00000008050a72a5 */ /* 0x000fc4000f8e00ff */
[----:B------:R-:W-:Y:S02]  /*1380*/  @UP1 USHF.R.U32.HI UR6, URZ, UR13, UR22 ;  /* 0x0000000dff061299 */ /* 0x000fe40008011616 */
[----:B------:R-:W-:Y:S02]  /*1390*/  UIMAD.WIDE.U32 UR18, UR16, UR12, URZ ;  /* 0x0000000c101272a5 */ /* 0x000fe4000f8e00ff */
[----:B------:R-:W-:Y:S01]  /*13a0*/  UIMAD.WIDE.U32 UR22, UR6, UR8, URZ ;  /* 0x00000008061672a5 */ /* 0x000fe2000f8e00ff */
[----:B------:R-:W-:Y:S01]  /*13b0*/  UMOV UR24, UR25 ;  /* 0x0000001900187c82 */ /* 0x000fe20008000000 */
[----:B------:R-:W-:Y:S01]  /*13c0*/  UMOV UR10, UR11 ;  /* 0x0000000b000a7c82 */ /* 0x000fe20008000000 */
[----:B------:R-:W-:Y:S02]  /*13d0*/  USHF.R.U32.HI UR24, URZ, UR4, UR24 ;  /* 0x00000004ff187299 */ /* 0x000fe40008011618 */
[----:B------:R-:W-:Y:S02]  /*13e0*/  @UP2 USHF.R.U32.HI UR5, URZ, UR9, UR10 ;  /* 0x00000009ff052299 */ /* 0x000fe4000801160a */
[----:B------:R-:W-:Y:S01]  /*13f0*/  UMOV UR7, UR23 ;  /* 0x0000001700077c82 */ /* 0x000fe20008000000 */
[----:B------:R-:W-:Y:S01]  /*1400*/  UMOV UR18, UR19 ;  /* 0x0000001300127c82 */ /* 0x000fe20008000000 */
[----:B------:R-:W-:-:S02]  /*1410*/  @UP2 USHF.R.U32.HI UR6, URZ, UR9, UR7 ;  /* 0x00000009ff062299 */ /* 0x000fc40008011607 */
[----:B------:R-:W-:Y:S02]  /*1420*/  USHF.R.U32.HI UR13, URZ, UR13, UR18 ;  /* 0x0000000dff0d7299 */ /* 0x000fe40008011612 */
[----:B------:R-:W-:Y:S02]  /*1430*/  USEL UR4, UR20, UR24, !UP0 ;  /* 0x0000001814047287 */ /* 0x000fe4000c000000 */
[----:B------:R-:W-:Y:S02]  /*1440*/  UIMAD UR7, UR5, UR21, URZ ;  /* 0x00000015050772a4 */ /* 0x000fe4000f8e02ff */
[----:B------:R-:W-:Y:S02]  /*1450*/  USEL UR5, UR16, UR13, !UP1 ;  /* 0x0000000d10057287 */ /* 0x000fe4000c800000 */
[----:B------:R-:W-:Y:S02]  /*1460*/  UIMAD UR12, UR6, UR21, URZ ;  /* 0x00000015060c72a4 */ /* 0x000fe4000f8e02ff */
[----:B------:R-:W-:-:S02]  /*1470*/  UISETP.GE.AND UP0, UPT, UR4, UR7, UPT ;  /* 0x000000070400728c */ /* 0x000fc4000bf06270 */
[----:B------:R-:W-:Y:S02]  /*1480*/  UIMAD.WIDE.U32 UR10, UR4, UR8, URZ ;  /* 0x00000008040a72a5 */ /* 0x000fe4000f8e00ff */
[----:B------:R-:W-:Y:S02]  /*1490*/  UISETP.GE.OR UP0, UPT, UR5, UR12, UP0 ;  /* 0x0000000c0500728c */ /* 0x000fe40008706670 */
[----:B------:R-:W-:Y:S02]  /*14a0*/  UIMAD.WIDE.U32 UR12, UR5, UR8, URZ ;  /* 0x00000008050c72a5 */ /* 0x000fe4000f8e00ff */
[----:B------:R-:W-:Y:S01]  /*14b0*/  UIADD3 UR10, UPT, UPT, -UR4, URZ, URZ ;  /* 0x000000ff040a7290 */ /* 0x000fe2000fffe1ff */
[----:B------:R-:W-:Y:S01]  /*14c0*/  UMOV UR8, UR11 ;  /* 0x0000000b00087c82 */ /* 0x000fe20008000000 */
[----:B------:R-:W-:Y:S02]  /*14d0*/  UIADD3 UR11, UPT, UPT, -UR5, URZ, URZ ;  /* 0x000000ff050b7290 */ /* 0x000fe4000fffe1ff */
[----:B------:R-:W-:-:S03]  /*14e0*/  USHF.R.U32.HI UR8, URZ, UR9, UR8 ;  /* 0x00000009ff087299 */ /* 0x000fc60008011608 */
[----:B------:R-:W-:Y:S01]  /*14f0*/  @!UP0 UMOV UR7, UR13 ;  /* 0x0000000d00078c82 */ /* 0x000fe20008000000 */
[----:B------:R-:W-:Y:S02]  /*1500*/  UIMAD UR20, UR14, UR10, UR20 ;  /* 0x0000000a0e1472a4 */ /* 0x000fe4000f8e0214 */
[----:B------:R-:W-:Y:S02]  /*1510*/  USEL UR8, UR4, UR8, !UP2 ;  /* 0x0000000804087287 */ /* 0x000fe4000d000000 */
[----:B------:R-:W-:Y:S02]  /*1520*/  @!UP0 USHF.R.U32.HI UR7, URZ, UR9, UR7 ;  /* 0x00000009ff078299 */ /* 0x000fe40008011607 */
[----:B------:R-:W-:Y:S02]  /*1530*/  UIADD3 UR9, UPT, UPT, -UR8, URZ, URZ ;  /* 0x000000ff08097290 */ /* 0x000fe4000fffe1ff */
[----:B------:R-:W-:Y:S02]  /*1540*/  @!UP0 USEL UR7, UR5, UR7, !UP2 ;  /* 0x0000000705078287 */ /* 0x000fe4000d000000 */
[----:B------:R-:W-:-:S02]  /*1550*/  UIMAD UR9, UR21, UR9, UR4 ;  /* 0x00000009150972a4 */ /* 0x000fc4000f8e0204 */
[----:B------:R-:W-:Y:S02]  /*1560*/  @!UP0 UIADD3 UR8, UPT, UPT, UR8, -UR7, URZ ;  /* 0x8000000708088290 */ /* 0x000fe4000fffe0ff */
[----:B------:R-:W-:Y:S02]  /*1570*/  @!UP0 UIMAD UR6, UR9, UR6, UR7 ;  /* 0x00000006090682a4 */ /* 0x000fe4000f8e0207 */
[----:B------:R-:W-:Y:S02]  /*1580*/  @!UP0 UIMAD UR4, UR8, UR21, UR5 ;  /* 0x00000015080482a4 */ /* 0x000fe4000f8e0205 */
[----:B------:R-:W-:Y:S02]  /*1590*/  UIMAD UR16, UR28, UR11, UR16 ;  /* 0x0000000b1c1072a4 */ /* 0x000fe4000f8e0210 */
[----:B------:R-:W-:Y:S01]  /*15a0*/  UIMAD UR20, UR4, UR14, UR20 ;  /* 0x0000000e041472a4 */ /* 0x000fe2000f8e0214 */
[----:B------:R-:W-:Y:S02]  /*15b0*/  @!UP0 UMOV UR5, UR6 ;  /* 0x0000000600058c82 */ /* 0x000fe40008000000 */
[----:B------:R-:W-:-:S12]  /*15c0*/  UIMAD UR16, UR5, UR28, UR16 ;  /* 0x0000001c051072a4 */ /* 0x000fd8000f8e0210 */
.L_x_18:
[----:B------:R-:W-:Y:S02]  /*15d0*/  UISETP.NE.AND UP0, UPT, UR29, 0x1, UPT ;  /* 0x000000011d00788c */ /* 0x000fe4000bf05270 */
[----:B------:R-:W-:Y:S02]  /*15e0*/  ULOP3.LUT UR21, UR26, 0xffff, URZ, 0xc0, !UPT ;  /* 0x0000ffff1a157892 */ /* 0x000fe4000f8ec0ff */
[----:B------:R-:W-:Y:S02]  /*15f0*/  UISETP.NE.AND UP1, UPT, UR17, 0x2, UPT ;  /* 0x000000021100788c */ /* 0x000fe4000bf25270 */
[----:B------:R-:W-:Y:S02]  /*1600*/  ULOP3.LUT UR22, UR27, 0x800, URZ, 0xc0, !UPT ;  /* 0x000008001b167892 */ /* 0x000fe4000f8ec0ff */
[----:B------:R-:W-:Y:S02]  /*1610*/  ULOP3.LUT UR44, UR44, 0x80, URZ, 0xc0, !UPT ;  /* 0x000000802c2c7892 */ /* 0x000fe4000f8ec0ff */
[----:B------:R-:W-:Y:S01]  /*1620*/  USHF.L.U32 UR21, UR30, UR21, URZ ;  /* 0x000000151e157299 */ /* 0x000fe200080006ff */
[----:B------:R-:W-:Y:S11]  /*1630*/  BRA.U UP0, `(.L_x_19) ;  /* 0x0000000100447547 */ /* 0x000ff6000b800000 */
[----:B------:R-:W1:Y:S01]  /*1640*/  LDCU.128 UR8, c[0x0][0xb10] ;  /* 0x00016200ff0877ac */ /* 0x000e620008000c00 */
[----:B------:R-:W2:Y:S01]  /*1650*/  LDCU UR12, c[0x0][0xb0c] ;  /* 0x00016180ff0c77ac */ /* 0x000ea20008000800 */
[----:B------:R-:W3:Y:S01]  /*1660*/  LDCU UR13, c[0x0][0xb20] ;  /* 0x00016400ff0d77ac */ /* 0x000ee20008000800 */
[----:B-1----:R-:W-:Y:S02]  /*1670*/  UIMAD.WIDE.U32 UR6, UR16, UR8, URZ ;  /* 0x00000008100672a5 */ /* 0x002fe4000f8e00ff */
[----:B------:R-:W-:Y:S02]  /*1680*/  UIMAD.WIDE.U32 UR4, UR20, UR11, URZ ;  /* 0x0000000b140472a5 */ /* 0x000fe4000f8e00ff */
[----:B--2---:R-:W-:Y:S02]  /*1690*/  UISETP.NE.AND UP2, UPT, UR12, 0x1, UPT ;  /* 0x000000010c00788c */ /* 0x004fe4000bf45270 */
[----:B------:R-:W-:Y:S01]  /*16a0*/  UISETP.NE.AND UP0, UPT, UR10, 0x1, UPT ;  /* 0x000000010a00788c */ /* 0x000fe2000bf05270 */
[----:B------:R-:W-:-:S02]  /*16b0*/  UMOV UR6, UR7 ;  /* 0x0000000700067c82 */ /* 0x000fc40008000000 */
[----:B------:R-:W-:Y:S01]  /*16c0*/  UMOV UR4, UR5 ;  /* 0x0000000500047c82 */ /* 0x000fe20008000000 */
[----:B------:R-:W-:Y:S02]  /*16d0*/  USHF.R.U32.HI UR6, URZ, UR9, UR6 ;  /* 0x00000009ff067299 */ /* 0x000fe40008011606 */
[----:B---3--:R-:W-:Y:S02]  /*16e0*/  USHF.R.U32.HI UR4, URZ, UR13, UR4 ;  /* 0x0000000dff047299 */ /* 0x008fe40008011604 */
[----:B------:R-:W-:Y:S02]  /*16f0*/  USEL UR5, UR16, UR6, !UP2 ;  /* 0x0000000610057287 */ /* 0x000fe4000d000000 */
[----:B------:R-:W-:-:S04]  /*1700*/  USEL UR4, UR20, UR4, !UP0 ;  /* 0x0000000414047287 */ /* 0x000fc8000c000000 */
[----:B------:R-:W-:Y:S02]  /*1710*/  UIADD3 UR6, UPT, UPT, UR5, -UR4, URZ ;  /* 0x8000000405067290 */ /* 0x000fe4000fffe0ff */
[----:B------:R-:W-:Y:S02]  /*1720*/  UIADD3 UR4, UPT, UPT, -UR5, UR4, URZ ;  /* 0x0000000405047290 */ /* 0x000fe4000fffe1ff */
[----:B------:R-:W-:Y:S02]  /*1730*/  UIMAD UR20, UR6, UR10, UR20 ;  /* 0x0000000a061472a4 */ /* 0x000fe4000f8e0214 */
[----:B------:R-:W-:-:S12]  /*1740*/  UIMAD UR16, UR4, UR12, UR16 ;  /* 0x0000000c041072a4 */ /* 0x000fd8000f8e0210 */
.L_x_19:
[----:B------:R-:W-:Y:S05]  /*1750*/  BRA.U !UP5, `(.L_x_20) ;  /* 0x000000010d0c7547 */ /* 0x000fea000b800000 */
[----:B------:R-:W-:Y:S01]  /*1760*/  UCGABAR_WAIT ;  /* 0x0000000000007dc7 */ /* 0x000fe20008000000 */
[----:B------:R-:W-:Y:S01]  /*1770*/  CCTL.IVALL ;  /* 0x00000000ff00798f */ /* 0x000fe20002000000 */
[----:B------:R-:W-:Y:S05]  /*1780*/  BRA `(.L_x_21) ;  /* 0x0000000000047947 */ /* 0x000fea0003800000 */
.L_x_20:
[----:B------:R-:W-:Y:S06]  /*1790*/  BAR.SYNC.DEFER_BLOCKING 0x0 ;  /* 0x0000000000007b1d */ /* 0x000fec0000010000 */
.L_x_21:
[----:B------:R-:W-:Y:S05]  /*17a0*/  BRA.U UP1, `(.L_x_22) ;  /* 0x0000001501047547 */ /* 0x000fea000b800000 */
[----:B------:R-:W1:Y:S01]  /*17b0*/  LDCU UR6, c[0x0][0x38c] ;  /* 0x00007180ff0677ac */ /* 0x000e620008000800 */
[----:B------:R-:W-:Y:S01]  /*17c0*/  PLOP3.LUT P1, PT, PT, PT, UP3, 0x80, 0x8 ;  /* 0x000000000008781c */ /* 0x000fe20003f2f038 */
[----:B------:R-:W-:Y:S01]  /*17d0*/  IMAD.MOV.U32 R12, RZ, RZ, 0x1 ;  /* 0x00000001ff0c7424 */ /* 0x000fe200078e00ff */
[----:B------:R-:W-:Y:S02]  /*17e0*/  ISETP.NE.AND P2, PT, R3, RZ, P3 ;  /* 0x000000ff0300720c */ /* 0x000fe40001f45270 */
[----:B------:R-:W-:Y:S02]  /*17f0*/  CS2R R10, SRZ ;  /* 0x00000000000a7805 */ /* 0x000fe4000001ff00 */
[----:B------:R-:W-:Y:S01]  /*1800*/  PLOP3.LUT P1, PT, P1, PT, PT, 0x8, 0x80 ;  /* 0x000000000080781c */ /* 0x000fe20000f2e170 */
[----:B------:R-:W-:Y:S01]  /*1810*/  IMAD.MOV.U32 R9, RZ, RZ, RZ ;  /* 0x000000ffff097224 */ /* 0x000fe200078e00ff */
[----:B------:R-:W2:Y:S01]  /*1820*/  LDCU UR38, c[0x0][0x370] ;  /* 0x00006e00ff2677ac */ /* 0x000ea20008000800 */
[----:B------:R-:W-:Y:S01]  /*1830*/  IMAD.MOV.U32 R8, RZ, RZ, 0x1 ;  /* 0x00000001ff087424 */ /* 0x000fe200078e00ff */
[----:B------:R-:W3:Y:S01]  /*1840*/  LDCU.64 UR26, c[0x0][0x348] ;  /* 0x00006900ff1a77ac */ /* 0x000ee20008000a00 */
[----:B------:R-:W-:Y:S01]  /*1850*/  ULEA.HI UR42, UR22, UR44, URZ, 0x1b ;  /* 0x0000002c162a7291 */ /* 0x000fe2000f8fd8ff */
[----:B------:R-:W4:Y:S01]  /*1860*/  LDCU UR37, c[0x0][0x374] ;  /* 0x00006e80ff2577ac */ /* 0x000f220008000800 */
[----:B-1----:R-:W-:-:S02]  /*1870*/  UIADD3 UR5, UPT, UPT, UR6, 0x1f, URZ ;  /* 0x0000001f06057890 */ /* 0x002fc4000fffe0ff */
[----:B------:R-:W-:Y:S02]  /*1880*/  UIADD3 UR47, UPT, UPT, UR6, 0x3e, URZ ;  /* 0x0000003e062f7890 */ /* 0x000fe4000fffe0ff */
[----:B------:R-:W-:Y:S01]  /*1890*/  USHF.R.S32.HI UR4, URZ, 0x1f, UR5 ;  /* 0x0000001fff047899 */ /* 0x000fe20008011405 */
[----:B------:R-:W-:-:S03]  /*18a0*/  UMOV UR7, URZ ;  /* 0x000000ff00077c82 */ /* 0x000fc60008000000 */
[----:B------:R-:W-:Y:S02]  /*18b0*/  ULEA.HI UR4, UR4, UR5, URZ, 0x5 ;  /* 0x0000000504047291 */ /* 0x000fe4000f8f28ff */
[----:B------:R-:W-:Y:S02]  /*18c0*/  UIADD3 UR5, UPT, UPT, UR6, -0x1, URZ ;  /* 0xffffffff06057890 */ /* 0x000fe4000fffe0ff */
[----:B------:R-:W-:Y:S02]  /*18d0*/  USHF.R.S32.HI UR40, URZ, 0x5, UR4 ;  /* 0x00000005ff287899 */ /* 0x000fe40008011404 */
[----:B------:R-:W-:Y:S02]  /*18e0*/  UISETP.GE.U32.AND UP1, UPT, UR5, -0x3f, UPT ;  /* 0xffffffc10500788c */ /* 0x000fe4000bf26070 */
[----:B------:R-:W-:-:S04]  /*18f0*/  UISETP.LT.U32.AND UP0, UPT, UR40, 0x5, UPT ;  /* 0x000000052800788c */ /* 0x000fc8000bf01070 */
[----:B------:R-:W-:Y:S02]  /*1900*/  USEL UR39, UR40, 0x5, UP0 ;  /* 0x0000000528277887 */ /* 0x000fe40008000000 */
[----:B------:R-:W-:Y:S02]  /*1910*/  UISETP.NE.AND UP0, UPT, UR17, URZ, UPT ;  /* 0x000000ff1100728c */ /* 0x000fe4000bf05270 */
[----:B------:R-:W-:Y:S02]  /*1920*/  UIADD3 UR4, UPT, UPT, UR39, -0x1, URZ ;  /* 0xffffffff27047890 */ /* 0x000fe4000fffe0ff */
[----:B------:R-:W-:Y:S02]  /*1930*/  @UP1 UIADD3 UR4, UPT, UPT, UR39, URZ, URZ ;  /* 0x000000ff27041290 */ /* 0x000fe4000fffe0ff */
[----:B------:R-:W-:Y:S02]  /*1940*/  USEL UR23, UR46, 0x2, UP0 ;  /* 0x000000022e177887 */ /* 0x000fe40008000000 */
[----:B------:R-:W-:-:S02]  /*1950*/  UIADD3 UR43, UPT, UPT, UR40, -UR39, URZ ;  /* 0x80000027282b7290 */ /* 0x000fc4000fffe0ff */
[----:B------:R-:W-:Y:S02]  /*1960*/  UIADD3 UR25, UPT, UPT, UR4, 0x1, URZ ;  /* 0x0000000104197890 */ /* 0x000fe4000fffe0ff */
[----:B--234-:R-:W-:-:S12]  /*1970*/  UIADD3 UR41, UPT, UPT, -UR4, URZ, URZ ;  /* 0x000000ff04297290 */ /* 0x01cfd8000fffe1ff */
.L_x_42:
[----:B------:R-:W-:Y:S01]  /*1980*/  UISETP.NE.AND UP0, UPT, UR52, URZ, UPT ;  /* 0x000000ff3400728c */ /* 0x000fe2000bf05270 */
[----:B-1----:R-:W1:Y:S08]  /*1990*/  S2UR UR52, SR_CgaCtaId ;  /* 0x00000000003479c3 */ /* 0x002e700000008800 */
[----:B------:R-:W-:Y:S05]  /*19a0*/  BRA.U UP0, `(.L_x_23) ;  /* 0x0000000100347547 */ /* 0x000fea000b800000 */
[----:B------:R-:W2:Y:S01]  /*19b0*/  S2R R0, SR_CgaCtaId ;  /* 0x0000000000007919 */ /* 0x000ea20000008800 */
[----:B------:R-:W-:Y:S02]  /*19c0*/  MOV R3, 0x400 ;  /* 0x0000040000037802 */ /* 0x000fe40000000f00 */
[----:B------:R-:W-:Y:S02]  /*19d0*/  SHF.L.U32 R2, R8, 0x1f, RZ ;  /* 0x0000001f08027819 */ /* 0x000fe400000006ff */
[----:B--2---:R-:W-:-:S05]  /*19e0*/  LEA R0, R0, R3, 0x18 ;  /* 0x0000000300007211 */ /* 0x004fca00078ec0ff */
[----:B------:R-:W-:-:S04]  /*19f0*/  IMAD R3, R9, 0x8, R0 ;  /* 0x0000000809037824 */ /* 0x000fc800078e0200 */
[----:B------:R-:W2:Y:S02]  /*1a00*/  SYNCS.PHASECHK.TRANS64.TRYWAIT P0, [R3+URZ+0xf0], R2 ;  /* 0x0000f002030075a7 */ /* 0x000ea400080011ff */
[----:B--2---:R-:W-:Y:S05]  /*1a10*/  @!P0 BRA `(.L_x_24) ;  /* 0x000000c800008947 */ /* 0x004fea0003800000 */
.L_x_184:
[----:B------:R-:W-:Y:S01]  /*1a20*/  VIADD R9, R9, 0x1 ;  /* 0x0000000109097836 */ /* 0x000fe20000000000 */
[----:B------:R2:W-:Y:S04]  /*1a30*/  SYNCS.ARRIVE.TRANS64.A1T0 RZ, [R3+URZ+0xe0], RZ ;  /* 0x0000e0ff03ff79a7 */ /* 0x0005e800081000ff */
[----:B------:R-:W-:-:S04]  /*1a40*/  ISETP.NE.AND P0, PT, R9, 0x2, PT ;  /* 0x000000020900780c */ /* 0x000fc80003f05270 */
[----:B------:R-:W-:Y:S02]  /*1a50*/  SEL R9, R9, RZ, P0 ;  /* 0x000000ff09097207 */ /* 0x000fe40000000000 */
[----:B--2---:R-:W-:-:S04]  /*1a60*/  SEL R3, RZ, 0x1, P0 ;  /* 0x00000001ff037807 */ /* 0x004fc80000000000 */
[----:B------:R-:W-:-:S07]  /*1a70*/  LOP3.LUT R8, R8, R3, RZ, 0x3c, !PT ;  /* 0x0000000308087212 */ /* 0x000fce00078e3cff */
.L_x_23:
[----:B------:R-:W-:Y:S01]  /*1a80*/  UMOV UR6, 0x400 ;  /* 0x0000040000067882 */ /* 0x000fe20000000000 */
[----:B------:R-:W-:Y:S01]  /*1a90*/  SHF.L.U32 R0, R12, 0x1f, RZ ;  /* 0x0000001f0c007819 */ /* 0x000fe200000006ff */
[----:B-1----:R-:W-:Y:S02]  /*1aa0*/  ULEA UR6, UR52, UR6, 0x18 ;  /* 0x0000000634067291 */ /* 0x002fe4000f8ec0ff */
[----:B------:R-:W-:Y:S02]  /*1ab0*/  UISETP.GE.U32.AND UP0, UPT, UR47, 0x3f, UPT ;  /* 0x0000003f2f00788c */ /* 0x000fe4000bf06070 */
[----:B------:R-:W-:Y:S02]  /*1ac0*/  ULEA UR4, UR7, UR6, 0x3 ;  /* 0x0000000607047291 */ /* 0x000fe4000f8e18ff */
[----:B------:R-:W-:Y:S01]  /*1ad0*/  ULEA UR11, UR20, UR44, 0x8 ;  /* 0x0000002c140b7291 */ /* 0x000fe2000f8e40ff */
[----:B------:R-:W-:-:S06]  /*1ae0*/  UMOV UR13, URZ ;  /* 0x000000ff000d7c82 */ /* 0x000fcc0008000000 */
[----:B------:R1:W2:Y:S01]  /*1af0*/  SYNCS.PHASECHK.TRANS64.TRYWAIT P0, [UR4+0x28], R0 ;  /* 0x00002800ff0075a7 */ /* 0x0002a20008001104 */
[----:B------:R-:W-:-:S04]  /*1b00*/  ULEA.HI UR4, UR16, UR16, URZ, 0x1 ;  /* 0x0000001010047291 */ /* 0x000fc8000f8f08ff */
[----:B------:R-:W-:-:S04]  /*1b10*/  USHF.L.U32 UR4, UR4, 0x7, URZ ;  /* 0x0000000704047899 */ /* 0x000fc800080006ff */
[----:B------:R-:W-:-:S04]  /*1b20*/  ULOP3.LUT UR35, UR4, 0xffffff00, URZ, 0xc0, !UPT ;  /* 0xffffff0004237892 */ /* 0x000fc8000f8ec0ff */
[----:B------:R-:W-:Y:S01]  /*1b30*/  UIADD3 UR35, UPT, UPT, UR42, UR35, URZ ;  /* 0x000000232a237290 */ /* 0x000fe2000fffe0ff */
[----:B------:R-:W-:Y:S11]  /*1b40*/  BRA.U !UP0, `(.L_x_25) ;  /* 0x0000000108c47547 */ /* 0x000ff6000b800000 */
[----:B------:R-:W-:Y:S01]  /*1b50*/  UMOV UR16, UR41 ;  /* 0x0000002900107c82 */ /* 0x000fe20008000000 */
[----:B------:R-:W-:Y:S01]  /*1b60*/  UMOV UR4, UR7 ;  /* 0x0000000700047c82 */ /* 0x000fe20008000000 */
[----:B------:R-:W-:-:S05]  /*1b70*/  UMOV UR34, URZ ;  /* 0x000000ff00227c82 */ /* 0x000fca0008000000 */
.L_x_31:
[----:B------:R-:W-:Y:S01]  /*1b80*/  ULEA UR33, UR4, UR6, 0x3 ;  /* 0x0000000604217291 */ /* 0x000fe2000f8e18ff */
[----:B------:R-:W-:Y:S01]  /*1b90*/  @P3 MOV R2, 0x10000 ;  /* 0x0001000000023802 */ /* 0x000fe20000000f00 */
[----:B--234-:R-:W-:Y:S10]  /*1ba0*/  @P0 BRA `(.L_x_26) ;  /* 0x00000000000c0947 */ /* 0x01cff40003800000 */
[----:B------:R-:W-:-:S04]  /*1bb0*/  SHF.L.U32 R3, R12, 0x1f, RZ ;  /* 0x0000001f0c037819 */ /* 0x000fc800000006ff */
[----:B------:R-:W2:Y:S02]  /*1bc0*/  SYNCS.PHASECHK.TRANS64.TRYWAIT P0, [UR33+0x28], R3 ;  /* 0x00002803ff0075a7 */ /* 0x000ea40008001121 */
[----:B--2---:R-:W-:Y:S05]  /*1bd0*/  @!P0 BRA `(.L_x_27) ;  /* 0x000000c400a48947 */ /* 0x004fea0003800000 */
.L_x_26:
[----:B------:R2:W-:Y:S01]  /*1be0*/  @P3 SYNCS.ARRIVE.TRANS64 RZ, [UR33], R2 ;  /* 0x00000002ffff39a7 */ /* 0x0005e20008000021 */
[----:B------:R-:W-:Y:S02]  /*1bf0*/  ULOP3.LUT UR5, UR23, 0x2, URZ, 0xfc, !UPT ;  /* 0x0000000217057892 */ /* 0x000fe4000f8efcff */
[----:B------:R-:W-:Y:S02]  /*1c00*/  UIADD3 UR16, UPT, UPT, UR16, 0x1, URZ ;  /* 0x0000000110107890 */ /* 0x000fe4000fffe0ff */
[----:B------:R-:W-:Y:S02]  /*1c10*/  UISETP.NE.AND UP0, UPT, UR5, 0x2, UPT ;  /* 0x000000020500788c */ /* 0x000fe4000bf05270 */
[----:B------:R-:W-:-:S07]  /*1c20*/  UISETP.NE.AND UP2, UPT, UR16, 0x1, UPT ;  /* 0x000000011000788c */ /* 0x000fce000bf45270 */
[----:B------:R-:W-:Y:S05]  /*1c30*/  BRA.U UP0, `(.L_x_28) ;  /* 0x0000000100047547 */ /* 0x000fea000b800000 */
[----:B------:R-:W-:Y:S05]  /*1c40*/  BPT.TRAP 0x1 ;  /* 0x000000040000795c */ /* 0x000fea0000300000 */
.L_x_28:
[----:B------:R-:W-:Y:S04]  /*1c50*/  BSSY.RECONVERGENT B0, `(.L_x_29) ;  /* 0x0000003000007945 */ /* 0x000fe80003800200 */
[----:B------:R-:W-:Y:S05]  /*1c60*/  @!P2 BRA `(.L_x_30) ;  /* 0x000000000004a947 */ /* 0x000fea0003800000 */
[----:B------:R-:W-:Y:S05]  /*1c70*/  BPT.TRAP 0x1 ;  /* 0x000000040000795c */ /* 0x000fea0000300000 */
.L_x_30:
[----:B------:R-:W-:Y:S05]  /*1c80*/  BSYNC.RECONVERGENT B0 ;  /* 0x0000000000007941 */ /* 0x000fea0003800200 */
.L_x_29:
[----:B------:R-:W-:Y:S02]  /*1c90*/  UIADD3 UR5, UPT, UPT, UR4, 0x1, URZ ;  /* 0x0000000104057890 */ /* 0x000fe4000fffe0ff */
[----:B------:R-:W-:Y:S02]  /*1ca0*/  UIADD3 UR14, UP1, UPT, UR26, 0x80, URZ ;  /* 0x000000801a0e7890 */ /* 0x000fe4000ff3e0ff */
[----:B------:R-:W-:Y:S02]  /*1cb0*/  UISETP.NE.AND UP0, UPT, UR5, 0x5, UPT ;  /* 0x000000050500788c */ /* 0x000fe4000bf05270 */
[----:B------:R-:W-:Y:S02]  /*1cc0*/  ULOP3.LUT UR33, UR33, 0xfefffff8, URZ, 0xc0, !UPT ;  /* 0xfefffff821217892 */ /* 0x000fe4000f8ec0ff */
[----:B------:R-:W-:Y:S02]  /*1cd0*/  USEL UR8, URZ, 0x1, UP0 ;  /* 0x00000001ff087887 */ /* 0x000fe40008000000 */
[----:B------:R-:W-:-:S02]  /*1ce0*/  USEL UR7, UR5, URZ, UP0 ;  /* 0x000000ff05077287 */ /* 0x000fc40008000000 */
[----:B------:R-:W-:Y:S02]  /*1cf0*/  UIADD3.X UR15, UPT, UPT, URZ, UR27, URZ, UP1, !UPT ;  /* 0x0000001bff0f7290 */ /* 0x000fe40008ffe4ff */
[----:B------:R-:W-:Y:S01]  /*1d00*/  ULEA UR5, UR7, UR6, 0x3 ;  /* 0x0000000607057291 */ /* 0x000fe2000f8e18ff */
[----:B------:R-:W-:Y:S01]  /*1d10*/  LOP3.LUT R12, R12, UR8, RZ, 0x3c, !PT ;  /* 0x000000080c0c7c12 */ /* 0x000fe2000f8e3cff */
[----:B------:R-:W-:Y:S02]  /*1d20*/  USHF.L.U32 UR8, UR4, 0xe, URZ ;  /* 0x0000000e04087899 */ /* 0x000fe400080006ff */
[----:B------:R-:W-:Y:S01]  /*1d30*/  UIADD3 UR4, UP0, UPT, UR26, 0x180, URZ ;  /* 0x000001801a047890 */ /* 0x000fe2000ff1e0ff */
[----:B-1----:R-:W-:Y:S01]  /*1d40*/  SHF.L.U32 R0, R12, 0x1f, RZ ;  /* 0x0000001f0c007819 */ /* 0x002fe200000006ff */
[----:B------:R-:W-:Y:S02]  /*1d50*/  ULEA UR32, UR22, UR8, 0x2 ;  /* 0x0000000816207291 */ /* 0x000fe4000f8e10ff */
[----:B------:R-:W-:Y:S01]  /*1d60*/  UPRMT UR13, URZ, 0x5410, UR21 ;  /* 0x00005410ff0d7896 */ /* 0x000fe20008000015 */
[----:B------:R3:W4:Y:S01]  /*1d70*/  SYNCS.PHASECHK.TRANS64.TRYWAIT P0, [UR5+0x28], R0 ;  /* 0x00002800ff0075a7 */ /* 0x0007220008001105 */
[----:B------:R-:W-:-:S02]  /*1d80*/  UIADD3 UR32, UPT, UPT, UR6, 0x10800, UR32 ;  /* 0x0001080006207890 */ /* 0x000fc4000fffe020 */
[----:B------:R-:W-:Y:S02]  /*1d90*/  UIADD3 UR8, UPT, UPT, UR6, 0x24800, UR8 ;  /* 0x0002480006087890 */ /* 0x000fe4000fffe008 */
[----:B------:R-:W-:Y:S01]  /*1da0*/  UIADD3.X UR5, UPT, UPT, URZ, UR27, URZ, UP0, !UPT ;  /* 0x0000001bff057290 */ /* 0x000fe200087fe4ff */
[----:B------:R-:W-:Y:S01]  /*1db0*/  UMOV UR18, 0x0 ;  /* 0x0000000000127882 */ /* 0x000fe20000000000 */
[----:B------:R-:W-:Y:S01]  /*1dc0*/  UMOV UR19, 0x10000000 ;  /* 0x1000000000137882 */ /* 0x000fe20000000000 */
[----:B------:R-:W-:Y:S01]  /*1dd0*/  UMOV UR10, UR34 ;  /* 0x00000022000a7c82 */ /* 0x000fe20008000000 */
[----:B------:R-:W-:Y:S01]  /*1de0*/  UMOV UR12, UR36 ;  /* 0x00000024000c7c82 */ /* 0x000fe20008000000 */
[----:B------:R-:W-:Y:S01]  /*1df0*/  UMOV UR9, UR33 ;  /* 0x0000002100097c82 */ /* 0x000fe20008000000 */
[----:B------:R1:W-:Y:S03]  /*1e00*/  UTMALDG.3D.MULTICAST.2CTA [UR32], [UR14], UR13, desc[UR18] ;  /* 0x000012200e0073b4 */ /* 0x0003e6000821180d */
[----:B------:R2:W-:Y:S01]  /*1e10*/  UTMALDG.3D.2CTA [UR8], [UR4], desc[UR18] ;  /* 0x00001208040075b4 */ /* 0x0005e20008211000 */
[----:B-1----:R-:W-:Y:S01]  /*1e20*/  UIADD3 UR34, UPT, UPT, UR34, 0x20, URZ ;  /* 0x0000002022227890 */ /* 0x002fe2000fffe0ff */
[----:B------:R-:W-:Y:S01]  /*1e30*/  UMOV UR13, UR25 ;  /* 0x00000019000d7c82 */ /* 0x000fe20008000000 */
[----:B--2---:R-:W-:Y:S01]  /*1e40*/  UMOV UR4, UR7 ;  /* 0x0000000700047c82 */ /* 0x004fe20008000000 */
[----:B------:R-:W-:Y:S09]  /*1e50*/  BRA.U UP2, `(.L_x_31) ;  /* 0xfffffffd02487547 */ /* 0x000ff2000b83ffff */
.L_x_25:
[----:B------:R-:W-:Y:S01]  /*1e60*/  ULEA UR4, UR7, UR6, 0x3 ;  /* 0x0000000607047291 */ /* 0x000fe2000f8e18ff */
[----:B-1-3--:R-:W-:Y:S01]  /*1e70*/  SHF.L.U32 R0, R12, 0x1f, RZ ;  /* 0x0000001f0c007819 */ /* 0x00afe200000006ff */
[----:B------:R-:W-:Y:S01]  /*1e80*/  @!P1 SYNCS.ARRIVE.TRANS64.A1T0 RZ, [UR6+0x98], RZ ;  /* 0x000098ffffff99a7 */ /* 0x000fe20008100006 */
[----:B------:R-:W-:-:S06]  /*1e90*/  UISETP.GT.AND UP0, UPT, UR40, UR39, UPT ;  /* 0x000000272800728c */ /* 0x000fcc000bf04270 */
[----:B--2-4-:R1:W2:Y:S03]  /*1ea0*/  SYNCS.PHASECHK.TRANS64.TRYWAIT P0, [UR4+0x28], R0 ;  /* 0x00002800ff0075a7 */ /* 0x0142a60008001104 */
[----:B------:R-:W-:Y:S05]  /*1eb0*/  BRA.U !UP0, `(.L_x_32) ;  /* 0x0000000108c47547 */ /* 0x000fea000b800000 */
[----:B------:R-:W-:Y:S01]  /*1ec0*/  UIADD3 UR24, UPT, UPT, UR43, UR13, URZ ;  /* 0x0000000d2b187290 */ /* 0x000fe2000fffe0ff */
[----:B------:R-:W-:-:S11]  /*1ed0*/  UMOV UR4, UR7 ;  /* 0x0000000700047c82 */ /* 0x000fd60008000000 */
.L_x_38:
[----:B------:R-:W-:Y:S01]  /*1ee0*/  ULEA UR17, UR4, UR6, 0x3 ;  /* 0x0000000604117291 */ /* 0x000fe2000f8e18ff */
[----:B--2---:R-:W-:Y:S01]  /*1ef0*/  @P3 MOV R2, 0x10000 ;  /* 0x0001000000023802 */ /* 0x004fe20000000f00 */
[----:B--2-4-:R-:W-:Y:S10]  /*1f00*/  @P0 BRA `(.L_x_33) ;  /* 0x00000000000c0947 */ /* 0x014ff40003800000 */
[----:B------:R-:W-:-:S04]  /*1f10*/  SHF.L.U32 R3, R12, 0x1f, RZ ;  /* 0x0000001f0c037819 */ /* 0x000fc800000006ff */
[----:B------:R-:W2:Y:S02]  /*1f20*/  SYNCS.PHASECHK.TRANS64.TRYWAIT P0, [UR17+0x28], R3 ;  /* 0x00002803ff0075a7 */ /* 0x000ea40008001111 */
[----:B--2---:R-:W-:Y:S05]  /*1f30*/  @!P0 BRA `(.L_x_34) ;  /* 0x000000c000e48947 */ /* 0x004fea0003800000 */
.L_x_33:
[----:B------:R2:W-:Y:S01]  /*1f40*/  @P3 SYNCS.ARRIVE.TRANS64 RZ, [UR17], R2 ;  /* 0x00000002ffff39a7 */ /* 0x0005e20008000011 */
[----:B------:R-:W-:-:S04]  /*1f50*/  ULOP3.LUT UR5, UR23, 0x2, URZ, 0xfc, !UPT ;  /* 0x0000000217057892 */ /* 0x000fc8000f8efcff */
[----:B------:R-:W-:-:S09]  /*1f60*/  UISETP.NE.AND UP0, UPT, UR5, 0x2, UPT ;  /* 0x000000020500788c */ /* 0x000fd2000bf05270 */
[----:B------:R-:W-:Y:S05]  /*1f70*/  BRA.U UP0, `(.L_x_35) ;  /* 0x0000000100047547 */ /* 0x000fea000b800000 */
[----:B------:R-:W-:Y:S05]  /*1f80*/  BPT.TRAP 0x1 ;  /* 0x000000040000795c */ /* 0x000fea0000300000 */
.L_x_35:
[----:B------:R-:W-:Y:S04]  /*1f90*/  BSSY.RECONVERGENT B0, `(.L_x_36) ;  /* 0x0000003000007945 */ /* 0x000fe80003800200 */
[----:B------:R-:W-:Y:S05]  /*1fa0*/  @!P2 BRA `(.L_x_37) ;  /* 0x000000000004a947 */ /* 0x000fea0003800000 */
[----:B------:R-:W-:Y:S05]  /*1fb0*/  BPT.TRAP 0x1 ;  /* 0x000000040000795c */ /* 0x000fea0000300000 */
.L_x_37:
[----:B------:R-:W-:Y:S05]  /*1fc0*/  BSYNC.RECONVERGENT B0 ;  /* 0x0000000000007941 */ /* 0x000fea0003800200 */
.L_x_36:
[----:B------:R-:W-:Y:S02]  /*1fd0*/  UIADD3 UR5, UPT, UPT, UR4, 0x1, URZ ;  /* 0x0000000104057890 */ /* 0x000fe4000fffe0ff */
[----:B------:R-:W-:Y:S02]  /*1fe0*/  USHF.L.U32 UR18, UR13, 0x5, URZ ;  /* 0x000000050d127899 */ /* 0x000fe400080006ff */
[----:B------:R-:W-:Y:S02]  /*1ff0*/  UISETP.NE.AND UP0, UPT, UR5, 0x5, UPT ;  /* 0x000000050500788c */ /* 0x000fe4000bf05270 */
[----:B------:R-:W-:Y:S02]  /*2000*/  ULOP3.LUT UR17, UR17, 0xfefffff8, URZ, 0xc0, !UPT ;  /* 0xfefffff811117892 */ /* 0x000fe4000f8ec0ff */
[----:B------:R-:W-:Y:S02]  /*2010*/  USEL UR8, URZ, 0x1, UP0 ;  /* 0x00000001ff087887 */ /* 0x000fe40008000000 */
[----:B------:R-:W-:-:S02]  /*2020*/  USEL UR7, UR5, URZ, UP0 ;  /* 0x000000ff05077287 */ /* 0x000fc40008000000 */
[----:B------:R-:W-:Y:S02]  /*2030*/  UIADD3 UR14, UP0, UPT, UR26, 0x180, URZ ;  /* 0x000001801a0e7890 */ /* 0x000fe4000ff1e0ff */
        /* <DEDUP_REMOVED lines=9> */
[----:B------:R-:W-:Y:S02]  /*20d0*/  UIADD3.X UR5, UPT, UPT, URZ, UR27, URZ, UP1, !UPT ;  /* 0x0000001bff057290 */ /* 0x000fe40008ffe4ff */
[----:B------:R-:W-:Y:S02]  /*20e0*/  UIADD3 UR8, UPT, UPT, UR6, 0x24800, UR8 ;  /* 0x0002480006087890 */ /* 0x000fe4000fffe008 */
[----:B------:R-:W-:Y:S01]  /*20f0*/  UIADD3.X UR15, UPT, UPT, URZ, UR27, URZ, UP0, !UPT ;  /* 0x0000001bff0f7290 */ /* 0x000fe200087fe4ff */
[----:B------:R-:W-:Y:S01]  /*2100*/  UMOV UR28, 0x0 ;  /* 0x00000000001c7882 */ /* 0x000fe20000000000 */
[----:B------:R-:W-:Y:S01]  /*2110*/  UMOV UR29, 0x10000000 ;  /* 0x10000000001d7882 */ /* 0x000fe20000000000 */
[----:B------:R-:W-:Y:S01]  /*2120*/  UMOV UR19, UR35 ;  /* 0x0000002300137c82 */ /* 0x000fe20008000000 */
[----:B------:R-:W-:Y:S01]  /*2130*/  UMOV UR20, UR36 ;  /* 0x0000002400147c82 */ /* 0x000fe20008000000 */
[----:B------:R-:W-:Y:S01]  /*2140*/  UMOV UR12, UR36 ;  /* 0x00000024000c7c82 */ /* 0x000fe20008000000 */
[----:B------:R1:W-:Y:S01]  /*2150*/  UTMALDG.3D.MULTICAST.2CTA [UR16], [UR4], UR10, desc[UR28] ;  /* 0x00001c10040073b4 */ /* 0x0003e2000821180a */
[----:B------:R-:W-:Y:S01]  /*2160*/  UMOV UR9, UR17 ;  /* 0x0000001100097c82 */ /* 0x000fe20008000000 */
[----:B------:R-:W-:-:S04]  /*2170*/  UIADD3 UR13, UPT, UPT, UR13, 0x1, URZ ;  /* 0x000000010d0d7890 */ /* 0x000fc8000fffe0ff */
[----:B------:R-:W-:Y:S01]  /*2180*/  UISETP.NE.AND UP0, UPT, UR13, UR24, UPT ;  /* 0x000000180d00728c */ /* 0x000fe2000bf05270 */
[----:B-1----:R-:W-:Y:S01]  /*2190*/  UMOV UR10, UR18 ;  /* 0x00000012000a7c82 */ /* 0x002fe20008000000 */
[----:B------:R-:W-:Y:S01]  /*21a0*/  UMOV UR4, UR7 ;  /* 0x0000000700047c82 */ /* 0x000fe20008000000 */
[----:B------:R3:W-:Y:S06]  /*21b0*/  UTMALDG.3D.2CTA [UR8], [UR14], desc[UR28] ;  /* 0x00001c080e0075b4 */ /* 0x0007ec0008211000 */
[----:B---3--:R-:W-:Y:S05]  /*21c0*/  BRA.U UP0, `(.L_x_38) ;  /* 0xfffffffd00447547 */ /* 0x008fea000b83ffff */
.L_x_32:
[C---:B------:R-:W-:Y:S01]  /*21d0*/  LEA R3, R11.reuse, UR6, 0x3 ;  /* 0x000000060b037c11 */ /* 0x040fe2000f8e18ff */
[----:B------:R-:W-:Y:S01]  /*21e0*/  NOP ;  /* 0x0000000000007918 */ /* 0x000fe20000000000 */
[----:B-1----:R-:W-:Y:S02]  /*21f0*/  SHF.L.U32 R0, R10, 0x1f, RZ ;  /* 0x0000001f0a007819 */ /* 0x002fe400000006ff */
[----:B------:R-:W-:Y:S02]  /*2200*/  LEA R5, R11, UR6, 0x4 ;  /* 0x000000060b057c11 */ /* 0x000fe4000f8e20ff */
[----:B--2-4-:R-:W1:Y:S02]  /*2210*/  SYNCS.PHASECHK.TRANS64.TRYWAIT P0, [R3+URZ+0xa0], R0 ;  /* 0x0000a000030075a7 */ /* 0x014e6400080011ff */
[----:B-1----:R-:W-:Y:S05]  /*2220*/  @!P0 BRA `(.L_x_39) ;  /* 0x000000c000408947 */ /* 0x002fea0003800000 */
.L_x_187:
[----:B------:R-:W2:Y:S01]  /*2230*/  LDS.128 R4, [R5+0x110] ;  /* 0x0001100005047984 */ /* 0x000ea20000000c00 */
[----:B------:R-:W-:Y:S01]  /*2240*/  UISETP.GE.AND UP0, UPT, UR45, 0x1, UPT ;  /* 0x000000012d00788c */ /* 0x000fe2000bf06270 */
[----:B------:R-:W-:Y:S01]  /*2250*/  @!PT LDS RZ, [RZ] ;  /* 0x00000000fffff984 */ /* 0x000fe20000000800 */
[----:B------:R-:W-:Y:S01]  /*2260*/  @!PT LDS RZ, [RZ] ;  /* 0x00000000fffff984 */ /* 0x000fe20000000800 */
[----:B------:R-:W-:Y:S01]  /*2270*/  @!PT LDS RZ, [RZ] ;  /* 0x00000000fffff984 */ /* 0x000fe20000000800 */
[----:B------:R-:W-:Y:S01]  /*2280*/  @!PT LDS RZ, [RZ] ;  /* 0x00000000fffff984 */ /* 0x000fe20000000800 */
[----:B------:R3:W-:Y:S06]  /*2290*/  MEMBAR.ALL.CTA ;  /* 0x0000000000007992 */ /* 0x0007ec0000008000 */
[----:B---3--:R-:W3:Y:S01]  /*22a0*/  FENCE.VIEW.ASYNC.S ;  /* 0x00000000000073c6 */ /* 0x008ee20000000000 */
[----:B--2---:R-:W-:-:S13]  /*22b0*/  LOP3.LUT P0, RZ, R6, 0x1, RZ, 0xc0, !PT ;  /* 0x0000000106ff7812 */ /* 0x004fda000780c0ff */
[----:B---3--:R-:W-:Y:S01]  /*22c0*/  VOTEU.ANY UP1, P0 ;  /* 0x0000000000ff7886 */ /* 0x008fe20000020100 */
[----:B------:R-:W-:-:S13]  /*22d0*/  PLOP3.LUT P0, PT, PT, PT, UP1, 0x80, 0x8 ;  /* 0x000000000008781c */ /* 0x000fda0003f0f018 */
[----:B-1----:R-:W-:Y:S02]  /*22e0*/  @P0 LOP3.LUT R0, R5, 0xffff, RZ, 0xc0, !PT ;  /* 0x0000ffff05000812 */ /* 0x002fe400078ec0ff */
[----:B------:R-:W-:Y:S02]  /*22f0*/  @P0 MOV R2, R4 ;  /* 0x0000000400020202 */ /* 0x000fe40000000f00 */
[----:B------:R-:W-:Y:S01]  /*2300*/  @P0 R2UR UR5, R0 ;  /* 0x00000000000502ca */ /* 0x000fe200000e0000 */
[----:B------:R-:W-:Y:S01]  /*2310*/  VIADD R0, R3, 0xb0 ;  /* 0x000000b003007836 */ /* 0x000fe20000000000 */
[----:B------:R-:W-:Y:S02]  /*2320*/  @P0 SHF.R.U32.HI R4, RZ, 0x10, R5 ;  /* 0x00000010ff040819 */ /* 0x000fe40000011605 */
[----:B------:R-:W-:Y:S02]  /*2330*/  @P0 R2UR UR8, R2 ;  /* 0x00000000020802ca */ /* 0x000fe400000e0000 */
[----:B------:R-:W-:-:S02]  /*2340*/  PRMT R0, RZ, 0x654, R0 ;  /* 0x00000654ff007816 */ /* 0x000fc40000000000 */
[----:B------:R-:W-:Y:S02]  /*2350*/  @P0 R2UR UR4, R4 ;  /* 0x00000000040402ca */ /* 0x000fe400000e0000 */
[----:B------:R1:W-:Y:S03]  /*2360*/  SYNCS.ARRIVE.TRANS64.RED.A1T0 RZ, [R0+URZ], RZ ;  /* 0x000000ff00ff79a7 */ /* 0x0003e600081004ff */
[----:B------:R-:W-:-:S04]  /*2370*/  @UP1 UMOV UR30, UR5 ;  /* 0x00000005001e1c82 */ /* 0x000fc80008000000 */
[----:B------:R-:W-:-:S04]  /*2380*/  @UP1 UMOV UR31, UR8 ;  /* 0x00000008001f1c82 */ /* 0x000fc80008000000 */
[----:B------:R-:W-:Y:S01]  /*2390*/  @UP1 UMOV UR36, UR4 ;  /* 0x0000000400241c82 */ /* 0x000fe20008000000 */
[----:B------:R-:W-:Y:S05]  /*23a0*/  BRA.U !UP0, `(.L_x_40) ;  /* 0x0000000108d47547 */ /* 0x000fea000b800000 */
[----:B------:R-:W2:Y:S01]  /*23b0*/  LDCU.128 UR12, c[0x0][0xb10] ;  /* 0x00016200ff0c77ac */ /* 0x000ea20008000c00 */
[----:B------:R-:W3:Y:S01]  /*23c0*/  LDCU UR24, c[0x0][0xb20] ;  /* 0x00016400ff1877ac */ /* 0x000ee20008000800 */
[----:B------:R-:W4:Y:S01]  /*23d0*/  LDCU UR20, c[0x0][0xb0c] ;  /* 0x00016180ff1477ac */ /* 0x000f220008000800 */
[----:B------:R-:W1:Y:S01]  /*23e0*/  LDCU.64 UR10, c[0x0][0xb28] ;  /* 0x00016500ff0a77ac */ /* 0x000e620008000a00 */
[----:B------:R-:W-:Y:S02]  /*23f0*/  UISETP.NE.AND UP3, UPT, UR45, 0x1, UPT ;  /* 0x000000012d00788c */ /* 0x000fe4000bf65270 */
[----:B--2---:R-:W-:Y:S02]  /*2400*/  UIMAD.WIDE.U32 UR8, UR37, UR15, URZ ;  /* 0x0000000f250872a5 */ /* 0x004fe4000f8e00ff */
[----:B------:R-:W-:Y:S02]  /*2410*/  UIMAD.WIDE.U32 UR4, UR38, UR12, URZ ;  /* 0x0000000c260472a5 */ /* 0x000fe4000f8e00ff */
[----:B------:R-:W-:-:S02]  /*2420*/  UISETP.NE.AND UP0, UPT, UR14, 0x1, UPT ;  /* 0x000000010e00788c */ /* 0x000fc4000bf05270 */
[----:B------:R-:W-:Y:S01]  /*2430*/  UIMAD.WIDE.U32 UR28, UR30, UR15, URZ ;  /* 0x0000000f1e1c72a5 */ /* 0x000fe2000f8e00ff */
[----:B------:R-:W-:Y:S02]  /*2440*/  UMOV UR8, UR9 ;  /* 0x0000000900087c82 */ /* 0x000fe40008000000 */
[----:B------:R-:W-:Y:S01]  /*2450*/  UMOV UR4, UR5 ;  /* 0x0000000500047c82 */ /* 0x000fe20008000000 */
[----:B---3--:R-:W-:Y:S02]  /*2460*/  USHF.R.U32.HI UR8, URZ, UR24, UR8 ;  /* 0x00000018ff087299 */ /* 0x008fe40008011608 */
[----:B----4-:R-:W-:Y:S02]  /*2470*/  UISETP.NE.AND UP2, UPT, UR20, 0x1, UPT ;  /* 0x000000011400788c */ /* 0x010fe4000bf45270 */
[----:B------:R-:W-:Y:S02]  /*2480*/  USHF.R.U32.HI UR4, URZ, UR13, UR4 ;  /* 0x0000000dff047299 */ /* 0x000fe40008011604 */
[----:B------:R-:W-:-:S02]  /*2490*/  USEL UR5, UR37, UR8, !UP0 ;  /* 0x0000000825057287 */ /* 0x000fc4000c000000 */
[----:B------:R-:W-:Y:S02]  /*24a0*/  USEL UR8, UR38, UR4, !UP2 ;  /* 0x0000000426087287 */ /* 0x000fe4000d000000 */
[----:B-1----:R-:W-:Y:S01]  /*24b0*/  UIMAD.WIDE.U32 UR16, UR5, UR10, URZ ;  /* 0x0000000a051072a5 */ /* 0x002fe2000f8e00ff */
[----:B------:R-:W-:Y:S01]  /*24c0*/  UMOV UR4, UR29 ;  /* 0x0000001d00047c82 */ /* 0x000fe20008000000 */
[----:B------:R-:W-:Y:S02]  /*24d0*/  UIMAD.WIDE.U32 UR18, UR31, UR12, URZ ;  /* 0x0000000c1f1272a5 */ /* 0x000fe4000f8e00ff */
[----:B------:R-:W-:-:S03]  /*24e0*/  UIMAD.WIDE.U32 UR28, UR8, UR10, URZ ;  /* 0x0000000a081c72a5 */ /* 0x000fc6000f8e00ff */
[----:B------:R-:W-:Y:S01]  /*24f0*/  UMOV UR16, UR17 ;  /* 0x0000001100107c82 */ /* 0x000fe20008000000 */
[----:B------:R-:W-:Y:S02]  /*2500*/  USHF.R.U32.HI UR4, URZ, UR24, UR4 ;  /* 0x00000018ff047299 */ /* 0x000fe40008011604 */
[----:B------:R-:W-:Y:S01]  /*2510*/  @UP3 USHF.R.U32.HI UR5, URZ, UR11, UR16 ;  /* 0x0000000bff053299 */ /* 0x000fe20008011610 */
[----:B------:R-:W-:Y:S01]  /*2520*/  UMOV UR18, UR19 ;  /* 0x0000001300127c82 */ /* 0x000fe20008000000 */
[----:B------:R-:W-:Y:S01]  /*2530*/  UMOV UR28, UR29 ;  /* 0x0000001d001c7c82 */ /* 0x000fe20008000000 */
[----:B------:R-:W-:Y:S02]  /*2540*/  USHF.R.U32.HI UR13, URZ, UR13, UR18 ;  /* 0x0000000dff0d7299 */ /* 0x000fe40008011612 */
[----:B------:R-:W-:Y:S02]  /*2550*/  USEL UR4, UR30, UR4, !UP0 ;  /* 0x000000041e047287 */ /* 0x000fe4000c000000 */
[----:B------:R-:W-:-:S02]  /*2560*/  @UP3 USHF.R.U32.HI UR8, URZ, UR11, UR28 ;  /* 0x0000000bff083299 */ /* 0x000fc4000801161c */
[----:B------:R-:W-:Y:S02]  /*2570*/  UIMAD UR9, UR45, UR5, URZ ;  /* 0x000000052d0972a4 */ /* 0x000fe4000f8e02ff */
[----:B------:R-:W-:Y:S02]  /*2580*/  USEL UR5, UR31, UR13, !UP2 ;  /* 0x0000000d1f057287 */ /* 0x000fe4000d000000 */
[----:B------:R-:W-:Y:S02]  /*2590*/  UIMAD UR12, UR45, UR8, URZ ;  /* 0x000000082d0c72a4 */ /* 0x000fe4000f8e02ff */
[----:B------:R-:W-:Y:S02]  /*25a0*/  UISETP.GE.AND UP0, UPT, UR4, UR9, UPT ;  /* 0x000000090400728c */ /* 0x000fe4000bf06270 */
[----:B------:R-:W-:Y:S02]  /*25b0*/  UIMAD.WIDE.U32 UR16, UR4, UR10, URZ ;  /* 0x0000000a041072a5 */ /* 0x000fe4000f8e00ff */
[----:B------:R-:W-:-:S02]  /*25c0*/  UISETP.GE.OR UP0, UPT, UR5, UR12, UP0 ;  /* 0x0000000c0500728c */ /* 0x000fc40008706670 */
        /* <DEDUP_REMOVED lines=19> */
.L_x_40:
[----:B------:R-:W2:Y:S02]  /*2700*/  LDCU UR4, c[0x0][0xb30] ;  /* 0x00016600ff0477ac */ /* 0x000ea40008000800 */
[----:B--2---:R-:W-:-:S09]  /*2710*/  UISETP.NE.AND UP0, UPT, UR4, 0x1, UPT ;  /* 0x000000010400788c */ /* 0x004fd2000bf05270 */
[----:B------:R-:W-:Y:S05]  /*2720*/  BRA.U UP0, `(.L_x_41) ;  /* 0x0000000100447547 */ /* 0x000fea000b800000 */
[----:B------:R-:W2:Y:S01]  /*2730*/  LDCU.128 UR12, c[0x0][0xb10] ;  /* 0x00016200ff0c77ac */ /* 0x000ea20008000c00 */
[----:B------:R-:W3:Y:S01]  /*2740*/  LDCU UR10, c[0x0][0xb0c] ;  /* 0x00016180ff0a77ac */ /* 0x000ee20008000800 */
[----:B------:R-:W4:Y:S01]  /*2750*/  LDCU UR11, c[0x0][0xb20] ;  /* 0x00016400ff0b77ac */ /* 0x000f220008000800 */
[----:B--2---:R-:W-:Y:S02]  /*2760*/  UIMAD.WIDE.U32 UR8, UR31, UR12, URZ ;  /* 0x0000000c1f0872a5 */ /* 0x004fe4000f8e00ff */
[----:B------:R-:W-:Y:S02]  /*2770*/  UIMAD.WIDE.U32 UR4, UR30, UR15, URZ ;  /* 0x0000000f1e0472a5 */ /* 0x000fe4000f8e00ff */
[----:B---3--:R-:W-:Y:S02]  /*2780*/  UISETP.NE.AND UP2, UPT, UR10, 0x1, UPT ;  /* 0x000000010a00788c */ /* 0x008fe4000bf45270 */
[----:B------:R-:W-:Y:S01]  /*2790*/  UISETP.NE.AND UP0, UPT, UR14, 0x1, UPT ;  /* 0x000000010e00788c */ /* 0x000fe2000bf05270 */
[----:B------:R-:W-:-:S02]  /*27a0*/  UMOV UR8, UR9 ;  /* 0x0000000900087c82 */ /* 0x000fc40008000000 */
[----:B------:R-:W-:Y:S01]  /*27b0*/  UMOV UR4, UR5 ;  /* 0x0000000500047c82 */ /* 0x000fe20008000000 */
[----:B------:R-:W-:Y:S02]  /*27c0*/  USHF.R.U32.HI UR13, URZ, UR13, UR8 ;  /* 0x0000000dff0d7299 */ /* 0x000fe40008011608 */
[----:B----4-:R-:W-:Y:S02]  /*27d0*/  USHF.R.U32.HI UR4, URZ, UR11, UR4 ;  /* 0x0000000bff047299 */ /* 0x010fe40008011604 */
[----:B------:R-:W-:Y:S02]  /*27e0*/  USEL UR5, UR31, UR13, !UP2 ;  /* 0x0000000d1f057287 */ /* 0x000fe4000d000000 */
[----:B------:R-:W-:-:S04]  /*27f0*/  USEL UR4, UR30, UR4, !UP0 ;  /* 0x000000041e047287 */ /* 0x000fc8000c000000 */
[----:B------:R-:W-:Y:S02]  /*2800*/  UIADD3 UR8, UPT, UPT, UR5, -UR4, URZ ;  /* 0x8000000405087290 */ /* 0x000fe4000fffe0ff */
[----:B------:R-:W-:Y:S02]  /*2810*/  UIADD3 UR4, UPT, UPT, -UR5, UR4, URZ ;  /* 0x0000000405047290 */ /* 0x000fe4000fffe1ff */
[----:B------:R-:W-:Y:S02]  /*2820*/  UIMAD UR30, UR8, UR14, UR30 ;  /* 0x0000000e081e72a4 */ /* 0x000fe4000f8e021e */
[----:B------:R-:W-:-:S12]  /*2830*/  UIMAD UR31, UR4, UR10, UR31 ;  /* 0x0000000a041f72a4 */ /* 0x000fd8000f8e021f */
.L_x_41:
[----:B------:R-:W-:Y:S01]  /*2840*/  VIADD R11, R11, 0x1 ;  /* 0x000000010b0b7836 */ /* 0x000fe20000000000 */
[----:B------:R-:W-:Y:S02]  /*2850*/  R2UR UR5, R93 ;  /* 0x000000005d0572ca */ /* 0x000fe400000e0000 */
[----:B------:R-:W-:Y:S02]  /*2860*/  R2UR UR4, R92 ;  /* 0x000000005c0472ca */ /* 0x000fe400000e0000 */
[C---:B------:R-:W-:Y:S02]  /*2870*/  ISETP.NE.AND P0, PT, R11.reuse, 0x2, PT ;  /* 0x000000020b00780c */ /* 0x040fe40003f05270 */
[----:B------:R-:W-:Y:S02]  /*2880*/  PLOP3.LUT P1, PT, PT, PT, PT, 0x80, 0x8 ;  /* 0x000000000008781c */ /* 0x000fe40003f2f070 */
[----:B------:R-:W-:Y:S02]  /*2890*/  SEL R3, RZ, 0x1, P0 ;  /* 0x00000001ff037807 */ /* 0x000fe40000000000 */
[----:B------:R-:W-:-:S02]  /*28a0*/  SEL R11, R11, RZ, P0 ;  /* 0x000000ff0b0b7207 */ /* 0x000fc40000000000 */
[----:B------:R-:W-:Y:S01]  /*28b0*/  LOP3.LUT R10, R10, R3, RZ, 0x3c, !PT ;  /* 0x000000030a0a7212 */ /* 0x000fe200078e3cff */
[----:B------:R-:W-:Y:S02]  /*28c0*/  UIADD3 UR16, UPT, UPT, UR31, UR5, URZ ;  /* 0x000000051f107290 */ /* 0x000fe4000fffe0ff */
[----:B------:R-:W-:Y:S01]  /*28d0*/  UIADD3 UR20, UPT, UPT, UR30, UR4, URZ ;  /* 0x000000041e147290 */ /* 0x000fe2000fffe0ff */
[----:B------:R-:W-:Y:S11]  /*28e0*/  BRA.U UP1, `(.L_x_42) ;  /* 0xfffffff101247547 */ /* 0x000ff6000b83ffff */
[----:B------:R-:W-:Y:S01]  /*28f0*/  UIADD3 UR8, UPT, UPT, UR6, 0x28, URZ ;  /* 0x0000002806087890 */ /* 0x000fe2000fffe0ff */
[----:B------:R-:W-:-:S03]  /*2900*/  SHF.L.U32 R3, R12, 0x1f, RZ ;  /* 0x0000001f0c037819 */ /* 0x000fc600000006ff */
[----:B------:R-:W-:-:S09]  /*2910*/  ULEA UR4, UR7, UR8, 0x3 ;  /* 0x0000000807047291 */ /* 0x000fd2000f8e18ff */
[----:B------:R-:W2:Y:S02]  /*2920*/  SYNCS.PHASECHK.TRANS64.TRYWAIT P0, [UR4], R3 ;  /* 0x00000003ff0075a7 */ /* 0x000ea40008001104 */
[----:B--2---:R-:W-:Y:S05]  /*2930*/  @!P0 BRA `(.L_x_43) ;  /* 0x000000b800908947 */ /* 0x004fea0003800000 */
.L_x_189:
[----:B------:R-:W-:-:S04]  /*2940*/  UIADD3 UR4, UPT, UPT, UR7, 0x1, URZ ;  /* 0x0000000107047890 */ /* 0x000fc8000fffe0ff */
[----:B------:R-:W-:-:S04]  /*2950*/  UISETP.NE.AND UP0, UPT, UR4, 0x5, UPT ;  /* 0x000000050400788c */ /* 0x000fc8000bf05270 */
[----:B------:R-:W-:Y:S02]  /*2960*/  USEL UR6, URZ, 0x1, UP0 ;  /* 0x00000001ff067887 */ /* 0x000fe40008000000 */
[----:B------:R-:W-:-:S04]  /*2970*/  USEL UR4, UR4, URZ, UP0 ;  /* 0x000000ff04047287 */ /* 0x000fc80008000000 */
[----:B------:R-:W-:Y:S01]  /*2980*/  ULEA UR5, UR4, UR8, 0x3 ;  /* 0x0000000804057291 */ /* 0x000fe2000f8e18ff */
[----:B------:R-:W-:-:S04]  /*2990*/  LOP3.LUT R2, R12, UR6, RZ, 0x3c, !PT ;  /* 0x000000060c027c12 */ /* 0x000fc8000f8e3cff */
[----:B-1----:R-:W-:-:S04]  /*29a0*/  SHF.L.U32 R3, R2, 0x1f, RZ ;  /* 0x0000001f02037819 */ /* 0x002fc800000006ff */
[----:B------:R-:W1:Y:S02]  /*29b0*/  SYNCS.PHASECHK.TRANS64.TRYWAIT P0, [UR5], R3 ;  /* 0x00000003ff0075a7 */ /* 0x000e640008001105 */
[----:B-1----:R-:W-:Y:S05]  /*29c0*/  @!P0 BRA `(.L_x_44) ;  /* 0x000000b800848947 */ /* 0x002fea0003800000 */
.L_x_191:
        /* <DEDUP_REMOVED lines=9> */
.L_x_193:
        /* <DEDUP_REMOVED lines=9> */
.L_x_195:
[----:B------:R-:W-:-:S04]  /*2af0*/  UIADD3 UR4, UPT, UPT, UR4, 0x1, URZ ;  /* 0x0000000104047890 */ /* 0x000fc8000fffe0ff */
[----:B------:R-:W-:-:S04]  /*2b00*/  UISETP.NE.AND UP0, UPT, UR4, 0x5, UPT ;  /* 0x000000050400788c */ /* 0x000fc8000bf05270 */
[----:B------:R-:W-:Y:S02]  /*2b10*/  USEL UR5, URZ, 0x1, UP0 ;  /* 0x00000001ff057887 */ /* 0x000fe40008000000 */
[----:B------:R-:W-:-:S04]  /*2b20*/  USEL UR4, UR4, URZ, UP0 ;  /* 0x000000ff04047287 */ /* 0x000fc80008000000 */
[----:B------:R-:W-:Y:S01]  /*2b30*/  ULEA UR4, UR4, UR8, 0x3 ;  /* 0x0000000804047291 */ /* 0x000fe2000f8e18ff */
[----:B-1----:R-:W-:-:S04]  /*2b40*/  LOP3.LUT R3, R2, UR5, RZ, 0x3c, !PT ;  /* 0x0000000502037c12 */ /* 0x002fc8000f8e3cff */
[----:B------:R-:W-:Y:S01]  /*2b50*/  SHF.L.U32 R3, R3, 0x1f, RZ ;  /* 0x0000001f03037819 */ /* 0x000fe200000006ff */
[----:B------:R-:W-:-:S07]  /*2b60*/  IMAD.U32 R0, RZ, RZ, UR4 ;  /* 0x00000004ff007e24 */ /* 0x000fce000f8e00ff */
.L_x_47:
[----:B-1----:R1:W2:Y:S02]  /*2b70*/  SYNCS.PHASECHK.TRANS64.TRYWAIT P0, [R0+URZ], R3 ;  /* 0x00000003000075a7 */ /* 0x0022a400080011ff */
[----:B--2---:R-:W-:Y:S05]  /*2b80*/  @!P0 NANOSLEEP.SYNCS 0x989680 ;  /* 0x009896800000895d */ /* 0x004fea0003900000 */
[----:B------:R-:W2:Y:S02]  /*2b90*/  @!P0 SYNCS.PHASECHK.TRANS64 P0, [R0+URZ], R3 ;  /* 0x00000003000085a7 */ /* 0x000ea400080010ff */
[----:B--2---:R-:W-:Y:S05]  /*2ba0*/  @P0 EXIT ;  /* 0x000000000000094d */ /* 0x004fea0003800000 */
[----:B------:R-:W-:Y:S05]  /*2bb0*/  BRA `(.L_x_47) ;  /* 0xfffffffc00ec7947 */ /* 0x000fea000383ffff */
.L_x_22:
[----:B------:R-:W-:-:S04]  /*2bc0*/  UISETP.NE.AND UP0, UPT, UR52, URZ, UPT ;  /* 0x000000ff3400728c */ /* 0x000fc8000bf05270 */
[----:B------:R-:W-:-:S09]  /*2bd0*/  UISETP.NE.OR UP0, UPT, UR17, 0x1, UP0 ;  /* 0x000000011100788c */ /* 0x000fd20008705670 */
[----:B------:R-:W-:Y:S05]  /*2be0*/  BRA.U UP0, `(.L_x_48) ;  /* 0x0000000500487547 */ /* 0x000fea000b800000 */
[----:B------:R-:W-:Y:S01]  /*2bf0*/  ISETP.GE.U32.AND P2, PT, R3, 0x4, PT ;  /* 0x000000040300780c */ /* 0x000fe20003f46070 */
[----:B------:R-:W-:Y:S01]  /*2c00*/  IMAD.MOV.U32 R12, RZ, RZ, 0x1 ;  /* 0x00000001ff0c7424 */ /* 0x000fe200078e00ff */
[----:B------:R-:W-:Y:S02]  /*2c10*/  CS2R R10, SRZ ;  /* 0x00000000000a7805 */ /* 0x000fe4000001ff00 */
[----:B------:R-:W-:Y:S01]  /*2c20*/  CS2R R8, SRZ ;  /* 0x0000000000087805 */ /* 0x000fe2000001ff00 */
[----:B------:R-:W-:Y:S01]  /*2c30*/  UMOV UR6, 0x400 ;  /* 0x0000040000067882 */ /* 0x000fe20000000000 */
[----:B------:R-:W-:Y:S01]  /*2c40*/  UMOV UR5, URZ ;  /* 0x000000ff00057c82 */ /* 0x000fe20008000000 */
[----:B------:R-:W-:-:S12]  /*2c50*/  ULEA UR6, UR52, UR6, 0x18 ;  /* 0x0000000634067291 */ /* 0x000fd8000f8ec0ff */
.L_x_52:
[----:B------:R-:W-:Y:S02]  /*2c60*/  LEA R0, R8, UR6, 0x3 ;  /* 0x0000000608007c11 */ /* 0x000fe4000f8e18ff */
[----:B------:R-:W-:-:S03]  /*2c70*/  SHF.L.U32 R5, R9, 0x1f, RZ ;  /* 0x0000001f09057819 */ /* 0x000fc600000006ff */
[----:B------:R-:W-:Y:S01]  /*2c80*/  VIADD R4, R0, 0xf0 ;  /* 0x000000f000047836 */ /* 0x000fe20000000000 */
[----:B------:R-:W1:Y:S02]  /*2c90*/  SYNCS.PHASECHK.TRANS64.TRYWAIT P0, [R0+URZ+0xe0], R5 ;  /* 0x0000e005000075a7 */ /* 0x000e6400080011ff */
[----:B-1----:R-:W-:Y:S05]  /*2ca0*/  @!P0 BRA `(.L_x_49) ;  /* 0x000000b800148947 */ /* 0x002fea0003800000 */
.L_x_196:
[----:B------:R-:W-:Y:S01]  /*2cb0*/  ULEA UR4, UR5, UR6, 0x3 ;  /* 0x0000000605047291 */ /* 0x000fe2000f8e18ff */
[----:B------:R-:W-:Y:S01]  /*2cc0*/  PRMT R4, RZ, 0x654, R4 ;  /* 0x00000654ff047816 */ /* 0x000fe20000000004 */
[----:B-1----:R-:W-:Y:S01]  /*2cd0*/  @!P2 IMAD.MOV.U32 R5, RZ, RZ, 0x10 ;  /* 0x00000010ff05a424 */ /* 0x002fe200078e00ff */
[----:B------:R-:W-:Y:S01]  /*2ce0*/  SHF.L.U32 R7, R12, 0x1f, RZ ;  /* 0x0000001f0c077819 */ /* 0x000fe200000006ff */
[----:B------:R-:W-:Y:S01]  /*2cf0*/  UIADD3 UR7, UPT, UPT, UR4, 0xa0, URZ ;  /* 0x000000a004077890 */ /* 0x000fe2000fffe0ff */
[----:B------:R1:W-:Y:S05]  /*2d00*/  SYNCS.ARRIVE.TRANS64.RED.A1T0 RZ, [R4+URZ], RZ ;  /* 0x000000ff04ff79a7 */ /* 0x0003ea00081004ff */
[----:B------:R-:W-:Y:S01]  /*2d10*/  IMAD.U32 R0, RZ, RZ, UR7 ;  /* 0x00000007ff007e24 */ /* 0x000fe2000f8e00ff */
[----:B------:R-:W2:Y:S04]  /*2d20*/  SYNCS.PHASECHK.TRANS64.TRYWAIT P0, [UR4+0xb0], R7 ;  /* 0x0000b007ff0075a7 */ /* 0x000ea80008001104 */
[----:B------:R-:W-:Y:S01]  /*2d30*/  PRMT R13, R3, 0x654, R0 ;  /* 0x00000654030d7816 */ /* 0x000fe20000000000 */
[----:B-12---:R-:W-:Y:S06]  /*2d40*/  @!P0 BRA `(.L_x_50) ;  /* 0x000000b800008947 */ /* 0x006fec0003800000 */
.L_x_198:
[----:B------:R-:W-:Y:S01]  /*2d50*/  ULEA UR8, UR5, UR6, 0x4 ;  /* 0x0000000605087291 */ /* 0x000fe2000f8e20ff */
[----:B------:R-:W-:Y:S01]  /*2d60*/  SEL R2, R13, R2, !P2 ;  /* 0x000000020d027207 */ /* 0x000fe20005000000 */
[----:B------:R-:W-:Y:S01]  /*2d70*/  UIADD3 UR9, UPT, UPT, UR4, 0xa0, URZ ;  /* 0x000000a004097890 */ /* 0x000fe2000fffe0ff */
[----:B-1----:R-:W-:Y:S01]  /*2d80*/  LEA R0, R11, UR6, 0x3 ;  /* 0x000000060b007c11 */ /* 0x002fe2000f8e18ff */
[----:B------:R-:W-:Y:S01]  /*2d90*/  UIADD3 UR8, UPT, UPT, UR8, 0x110, URZ ;  /* 0x0000011008087890 */ /* 0x000fe2000fffe0ff */
[----:B------:R1:W-:Y:S01]  /*2da0*/  @!P2 SYNCS.ARRIVE.TRANS64.RED RZ, [R2+URZ], R5 ;  /* 0x0000000502ffa9a7 */ /* 0x0003e200080004ff */
[----:B------:R-:W-:Y:S01]  /*2db0*/  UIADD3 UR4, UPT, UPT, UR5, 0x1, URZ ;  /* 0x0000000105047890 */ /* 0x000fe2000fffe0ff */
[----:B------:R-:W-:-:S03]  /*2dc0*/  VIADD R8, R8, 0x1 ;  /* 0x0000000108087836 */ /* 0x000fc60000000000 */
[----:B------:R-:W-:Y:S02]  /*2dd0*/  UISETP.NE.AND UP0, UPT, UR4, 0x2, UPT ;  /* 0x000000020400788c */ /* 0x000fe4000bf05270 */
[----:B------:R-:W-:Y:S01]  /*2de0*/  ISETP.NE.AND P0, PT, R8, 0x2, PT ;  /* 0x000000020800780c */ /* 0x000fe20003f05270 */
[----:B------:R-:W-:Y:S06]  /*2df0*/  UGETNEXTWORKID.BROADCAST [UR8], [UR9] ;  /* 0x00000000080073ca */ /* 0x000fec0008000100 */
[----:B------:R-:W-:Y:S02]  /*2e00*/  USEL UR7, URZ, 0x1, UP0 ;  /* 0x00000001ff077887 */ /* 0x000fe40008000000 */
[----:B------:R-:W-:-:S04]  /*2e10*/  USEL UR5, UR4, URZ, UP0 ;  /* 0x000000ff04057287 */ /* 0x000fc80008000000 */
[----:B------:R-:W-:Y:S02]  /*2e20*/  LOP3.LUT R12, R12, UR7, RZ, 0x3c, !PT ;  /* 0x000000070c0c7c12 */ /* 0x000fe4000f8e3cff */
[----:B-1----:R-:W-:-:S04]  /*2e30*/  SHF.L.U32 R5, R10, 0x1f, RZ ;  /* 0x0000001f0a057819 */ /* 0x002fc800000006ff */
[----:B------:R-:W1:Y:S02]  /*2e40*/  SYNCS.PHASECHK.TRANS64.TRYWAIT P1, [R0+URZ+0xa0], R5 ;  /* 0x0000a005000075a7 */ /* 0x000e6400080211ff */
[----:B-1----:R-:W-:Y:S05]  /*2e50*/  @!P1 BRA `(.L_x_51) ;  /* 0x000000b400d49947 */ /* 0x002fea0003800000 */
.L_x_199:
[C---:B------:R-:W-:Y:S01]  /*2e60*/  LEA R4, R11.reuse, UR6, 0x4 ;  /* 0x000000060b047c11 */ /* 0x040fe2000f8e20ff */
[----:B-1----:R-:W-:Y:S01]  /*2e70*/  VIADD R0, R0, 0xb0 ;  /* 0x000000b000007836 */ /* 0x002fe20000000000 */
[----:B------:R-:W-:Y:S01]  /*2e80*/  SEL R8, R8, RZ, P0 ;  /* 0x000000ff08087207 */ /* 0x000fe20000000000 */
[----:B------:R-:W-:-:S03]  /*2e90*/  VIADD R11, R11, 0x1 ;  /* 0x000000010b0b7836 */ /* 0x000fc60000000000 */
[----:B------:R-:W1:Y:S01]  /*2ea0*/  LDS.128 R4, [R4+0x110] ;  /* 0x0001100004047984 */ /* 0x000e620000000c00 */
[----:B------:R-:W-:Y:S02]  /*2eb0*/  PRMT R0, RZ, 0x654, R0 ;  /* 0x00000654ff007816 */ /* 0x000fe40000000000 */
[C---:B------:R-:W-:Y:S01]  /*2ec0*/  ISETP.NE.AND P1, PT, R11.reuse, 0x2, PT ;  /* 0x000000020b00780c */ /* 0x040fe20003f25270 */
[----:B------:R-:W-:Y:S01]  /*2ed0*/  @!PT LDS RZ, [RZ] ;  /* 0x00000000fffff984 */ /* 0x000fe20000000800 */
[----:B------:R-:W-:Y:S01]  /*2ee0*/  @!PT LDS RZ, [RZ] ;  /* 0x00000000fffff984 */ /* 0x000fe20000000800 */
[----:B------:R-:W-:Y:S01]  /*2ef0*/  @!PT LDS RZ, [RZ] ;  /* 0x00000000fffff984 */ /* 0x000fe20000000800 */
[----:B------:R-:W-:Y:S01]  /*2f00*/  @!PT LDS RZ, [RZ] ;  /* 0x00000000fffff984 */ /* 0x000fe20000000800 */
[----:B------:R2:W-:Y:S06]  /*2f10*/  MEMBAR.ALL.CTA ;  /* 0x0000000000007992 */ /* 0x0005ec0000008000 */
[----:B--2---:R-:W2:Y:S01]  /*2f20*/  FENCE.VIEW.ASYNC.S ;  /* 0x00000000000073c6 */ /* 0x004ea20000000000 */
[----:B------:R-:W-:Y:S01]  /*2f30*/  SEL R11, R11, RZ, P1 ;  /* 0x000000ff0b0b7207 */ /* 0x000fe20000800000 */
[----:B--2---:R2:W-:Y:S01]  /*2f40*/  SYNCS.ARRIVE.TRANS64.RED.A1T0 RZ, [R0+URZ], RZ ;  /* 0x000000ff00ff79a7 */ /* 0x0045e200081004ff */
[----:B-1----:R-:W-:-:S02]  /*2f50*/  LOP3.LUT P3, RZ, R6, 0x1, RZ, 0xc0, !PT ;  /* 0x0000000106ff7812 */ /* 0x002fc4000786c0ff */
[----:B------:R-:W-:-:S04]  /*2f60*/  SEL R5, RZ, 0x1, P1 ;  /* 0x00000001ff057807 */ /* 0x000fc80000800000 */
[----:B------:R-:W-:Y:S02]  /*2f70*/  LOP3.LUT R10, R10, R5, RZ, 0x3c, !PT ;  /* 0x000000050a0a7212 */ /* 0x000fe400078e3cff */
[----:B--2---:R-:W-:-:S04]  /*2f80*/  SEL R0, RZ, 0x1, P0 ;  /* 0x00000001ff007807 */ /* 0x004fc80000000000 */
[----:B------:R-:W-:Y:S01]  /*2f90*/  LOP3.LUT R9, R9, R0, RZ, 0x3c, !PT ;  /* 0x0000000009097212 */ /* 0x000fe200078e3cff */
[----:B------:R-:W-:Y:S06]  /*2fa0*/  @P3 BRA `(.L_x_52) ;  /* 0xfffffffc002c3947 */ /* 0x000fec000383ffff */
[----:B------:R-:W-:Y:S01]  /*2fb0*/  ULEA UR4, UR5, UR6, 0x3 ;  /* 0x0000000605047291 */ /* 0x000fe2000f8e18ff */
[----:B------:R-:W-:-:S08]  /*2fc0*/  SHF.L.U32 R3, R12, 0x1f, RZ ;  /* 0x0000001f0c037819 */ /* 0x000fd000000006ff */
[----:B------:R-:W1:Y:S02]  /*2fd0*/  SYNCS.PHASECHK.TRANS64 P0, [UR4+0xb0], R3 ;  /* 0x0000b003ff0075a7 */ /* 0x000e640008001004 */
[----:B-1----:R-:W-:Y:S05]  /*2fe0*/  @P0 BRA `(.L_x_53) ;  /* 0x0000000000080947 */ /* 0x002fea0003800000 */
[----:B------:R-:W1:Y:S02]  /*2ff0*/  SYNCS.PHASECHK.TRANS64.TRYWAIT P0, [UR4+0xb0], R3 ;  /* 0x0000b003ff0075a7 */ /* 0x000e640008001104 */
[----:B-1----:R-:W-:Y:S05]  /*3000*/  @!P0 BRA `(.L_x_54) ;  /* 0x000000b4007c8947 */ /* 0x002fea0003800000 */
.L_x_53:
[----:B------:R-:W-:-:S04]  /*3010*/  UIADD3 UR7, UPT, UPT, UR5, 0x1, URZ ;  /* 0x0000000105077890 */ /* 0x000fc8000fffe0ff */
[----:B------:R-:W-:-:S04]  /*3020*/  UISETP.NE.AND UP0, UPT, UR7, 0x2, UPT ;  /* 0x000000020700788c */ /* 0x000fc8000bf05270 */
[----:B------:R-:W-:Y:S02]  /*3030*/  USEL UR8, URZ, 0x1, UP0 ;  /* 0x00000001ff087887 */ /* 0x000fe40008000000 */
[----:B------:R-:W-:-:S04]  /*3040*/  USEL UR7, UR7, URZ, UP0 ;  /* 0x000000ff07077287 */ /* 0x000fc80008000000 */
[----:B------:R-:W-:Y:S01]  /*3050*/  ULEA UR7, UR7, UR6, 0x3 ;  /* 0x0000000607077291 */ /* 0x000fe2000f8e18ff */
[----:B-1----:R-:W-:-:S04]  /*3060*/  LOP3.LUT R3, R12, UR8, RZ, 0x3c, !PT ;  /* 0x000000080c037c12 */ /* 0x002fc8000f8e3cff */
[----:B------:R-:W-:-:S04]  /*3070*/  SHF.L.U32 R0, R3, 0x1f, RZ ;  /* 0x0000001f03007819 */ /* 0x000fc800000006ff */
[----:B------:R-:W1:Y:S02]  /*3080*/  SYNCS.PHASECHK.TRANS64 P0, [UR7+0xb0], R0 ;  /* 0x0000b000ff0075a7 */ /* 0x000e640008001007 */
[----:B-1----:R-:W-:Y:S05]  /*3090*/  @P0 EXIT ;  /* 0x000000000000094d */ /* 0x002fea0003800000 */
[----:B------:R-:W-:Y:S02]  /*30a0*/  SHF.L.U32 R3, R3, 0x1f, RZ ;  /* 0x0000001f03037819 */ /* 0x000fe400000006ff */
[----:B------:R-:W-:-:S07]  /*30b0*/  MOV R0, UR7 ;  /* 0x0000000700007c02 */ /* 0x000fce0008000f00 */
.L_x_55:
[----:B-1----:R1:W2:Y:S02]  /*30c0*/  SYNCS.PHASECHK.TRANS64.TRYWAIT P0, [R0+URZ+0xb0], R3 ;  /* 0x0000b003000075a7 */ /* 0x0022a400080011ff */
[----:B--2---:R-:W-:Y:S05]  /*30d0*/  @!P0 NANOSLEEP.SYNCS 0x989680 ;  /* 0x009896800000895d */ /* 0x004fea0003900000 */
[----:B------:R-:W2:Y:S02]  /*30e0*/  @!P0 SYNCS.PHASECHK.TRANS64 P0, [R0+URZ+0xb0], R3 ;  /* 0x0000b003000085a7 */ /* 0x000ea400080010ff */
[----:B--2---:R-:W-:Y:S05]  /*30f0*/  @P0 EXIT ;  /* 0x000000000000094d */ /* 0x004fea0003800000 */
[----:B------:R-:W-:Y:S05]  /*3100*/  BRA `(.L_x_55) ;  /* 0xfffffffc00ec7947 */ /* 0x000fea000383ffff */
.L_x_48:
[----:B------:R-:W-:Y:S05]  /*3110*/  BRA.U UP4, `(.L_x_56) ;  /* 0x0000001104907547 */ /* 0x000fea000b800000 */
[----:B------:R-:W-:Y:S01]  /*3120*/  UMOV UR4, 0x40 ;  /* 0x0000004000047882 */ /* 0x000fe20000000000 */
[----:B------:R-:W-:Y:S01]  /*3130*/  NOP ;  /* 0x0000000000007918 */ /* 0x000fe20000000000 */
[----:B------:R-:W-:Y:S01]  /*3140*/  ULEA UR5, UR52, UR4, 0x18 ;  /* 0x0000000434057291 */ /* 0x000fe2000f8ec0ff */
[----:B------:R-:W-:Y:S02]  /*3150*/  UMOV UR6, 0x400 ;  /* 0x0000040000067882 */ /* 0x000fe40000000000 */
[----:B------:R-:W-:-:S06]  /*3160*/  ULEA UR6, UR52, UR6, 0x18 ;  /* 0x0000000634067291 */ /* 0x000fcc000f8ec0ff */
[----:B------:R-:W1:Y:S02]  /*3170*/  LDS.U8 R3, [UR5+0x1c] ;  /* 0x00001c05ff037984 */ /* 0x000e640008000000 */
[----:B-1----:R-:W-:-:S13]  /*3180*/  ISETP.NE.AND P0, PT, R3, RZ, PT ;  /* 0x000000ff0300720c */ /* 0x002fda0003f05270 */
[----:B------:R-:W-:Y:S05]  /*3190*/  @P0 BRA `(.L_x_57) ;  /* 0x0000000400080947 */ /* 0x000fea0003800000 */
[----:B------:R-:W-:Y:S02]  /*31a0*/  UISETP.NE.U32.AND UP1, UPT, UR47, 0x1, UPT ;  /* 0x000000012f00788c */ /* 0x000fe4000bf25070 */
[----:B------:R-:W-:-:S07]  /*31b0*/  UIADD3 UR7, UPT, UPT, UR5, 0x8, URZ ;  /* 0x0000000805077890 */ /* 0x000fce000fffe0ff */
[----:B------:R-:W-:Y:S05]  /*31c0*/  BRA.U !UP1, `(.L_x_58) ;  /* 0x00000001099c7547 */ /* 0x000fea000b800000 */
[----:B------:R-:W-:Y:S01]  /*31d0*/  ELECT P0, URZ, PT ;  /* 0x0000000000ff782f */ /* 0x000fe20003800000 */
[----:B------:R-:W-:-:S12]  /*31e0*/  BSSY B0, `(.L_x_58) ;  /* 0x0000025000007945 */ /* 0x000fd80003800000 */
[----:B------:R-:W-:Y:S05]  /*31f0*/  @!P0 BRA `(.L_x_59) ;  /* 0x00000000008c8947 */ /* 0x000fea0003800000 */
[----:B------:R-:W-:-:S05]  /*3200*/  UMOV UR4, 0x10 ;  /* 0x0000001000047882 */ /* 0x000fca0000000000 */
[----:B------:R-:W-:Y:S04]  /*3210*/  DEPBAR.LE SB1, 0x36 ;  /* 0x00009d800000791a */ /* 0x000fe80000000000 */
[----:B------:R-:W1:Y:S02]  /*3220*/  UTCATOMSWS.2CTA.FIND_AND_SET.ALIGN UP0, UR4, UR4 ;  /* 0x00000004000475e3 */ /* 0x000e640008200800 */
[----:B-1----:R-:W-:Y:S01]  /*3230*/  MOV R10, UR4 ;  /* 0x00000004000a7c02 */ /* 0x002fe20008000f00 */
[----:B------:R-:W-:Y:S06]  /*3240*/  BRA.U UP0, `(.L_x_60) ;  /* 0x0000000100187547 */ /* 0x000fec000b800000 */
.L_x_61:
[----:B------:R-:W-:Y:S05]  /*3250*/  NANOSLEEP 0x64 ;  /* 0x000000640000795d */ /* 0x000fea0003800000 */
[----:B------:R-:W-:-:S05]  /*3260*/  UMOV UR4, 0x10 ;  /* 0x0000001000047882 */ /* 0x000fca0000000000 */
[----:B------:R-:W-:Y:S04]  /*3270*/  DEPBAR.LE SB1, 0x36 ;  /* 0x00009d800000791a */ /* 0x000fe80000000000 */
[----:B------:R-:W1:Y:S02]  /*3280*/  UTCATOMSWS.2CTA.FIND_AND_SET.ALIGN UP0, UR4, UR4 ;  /* 0x00000004000475e3 */ /* 0x000e640008200800 */
[----:B-1----:R-:W-:Y:S01]  /*3290*/  MOV R10, UR4 ;  /* 0x00000004000a7c02 */ /* 0x002fe20008000f00 */
[----:B------:R-:W-:Y:S05]  /*32a0*/  BRA.U !UP0, `(.L_x_61) ;  /* 0xfffffffd08e87547 */ /* 0x000fea000b83ffff */
.L_x_60:
[----:B------:R-:W1:Y:S01]  /*32b0*/  LDS R6, [UR5+0x10] ;  /* 0x00001005ff067984 */ /* 0x000e620008000800 */
[----:B------:R-:W-:Y:S01]  /*32c0*/  IMAD.U32 R3, RZ, RZ, UR6 ;  /* 0x00000006ff037e24 */ /* 0x000fe2000f8e00ff */
[----:B------:R-:W-:-:S03]  /*32d0*/  MOV R4, UR48 ;  /* 0x0000003000047c02 */ /* 0x000fc60008000f00 */
[----:B------:R-:W-:Y:S01]  /*32e0*/  VIADD R3, R3, 0x130 ;  /* 0x0000013003037836 */ /* 0x000fe20000000000 */
[----:B-1----:R-:W-:-:S04]  /*32f0*/  SHF.L.U32 R6, R6, 0x1f, RZ ;  /* 0x0000001f06067819 */ /* 0x002fc800000006ff */
[----:B------:R-:W1:Y:S02]  /*3300*/  SYNCS.PHASECHK.TRANS64.TRYWAIT P0, [UR5+0x8], R6 ;  /* 0x00000806ff0075a7 */ /* 0x000e640008001105 */
[----:B-1----:R-:W-:Y:S05]  /*3310*/  @P0 BRA `(.L_x_62) ;  /* 0x0000000000080947 */ /* 0x002fea0003800000 */
[----:B------:R-:W1:Y:S02]  /*3320*/  SYNCS.PHASECHK.TRANS64.TRYWAIT P0, [UR5+0x8], R6 ;  /* 0x00000806ff0075a7 */ /* 0x000e640008001105 */
[----:B-1----:R-:W-:Y:S05]  /*3330*/  @!P0 BRA `(.L_x_63) ;  /* 0x000000b000c88947 */ /* 0x002fea0003800000 */
.L_x_62:
[----:B------:R-:W-:Y:S01]  /*3340*/  PRMT R4, R4, 0x654, R3 ;  /* 0x0000065404047816 */ /* 0x000fe20000000003 */
[----:B------:R-:W-:Y:S01]  /*3350*/  HFMA2 R3, -RZ, RZ, 0, 5.9604644775390625e-08 ;  /* 0x00000001ff037431 */ /* 0x000fe200000001ff */
[----:B------:R-:W-:Y:S01]  /*3360*/  UPRMT UR4, UR48, 0x654, UR7 ;  /* 0x0000065430047896 */ /* 0x000fe20008000007 */
[----:B------:R-:W-:Y:S02]  /*3370*/  IMAD.MOV.U32 R7, RZ, RZ, 0xffff ;  /* 0x0000ffffff077424 */ /* 0x000fe400078e00ff */
[----:B-1----:R-:W-:Y:S02]  /*3380*/  IMAD.MOV.U32 R6, RZ, RZ, 0x4 ;  /* 0x00000004ff067424 */ /* 0x002fe400078e00ff */
[----:B------:R-:W-:Y:S01]  /*3390*/  IMAD.SHL.U32 R9, R10, 0x20, RZ ;  /* 0x000000200a097824 */ /* 0x000fe200078e00ff */
[----:B------:R-:W-:Y:S02]  /*33a0*/  MOV R5, UR4 ;  /* 0x0000000400057c02 */ /* 0x000fe40008000f00 */
[-C--:B------:R-:W-:Y:S01]  /*33b0*/  SHF.L.U32 R8, R7, R10.reuse, RZ ;  /* 0x0000000a07087219 */ /* 0x080fe200000006ff */
[----:B------:R1:W-:Y:S01]  /*33c0*/  SYNCS.ARRIVE.TRANS64.RED RZ, [UR4], R6 ;  /* 0x00000006ffff79a7 */ /* 0x0003e20008000404 */
[----:B------:R-:W-:Y:S01]  /*33d0*/  SHF.L.U32 R7, R3, R10, RZ ;  /* 0x0000000a03077219 */ /* 0x000fe200000006ff */
[----:B------:R1:W-:Y:S04]  /*33e0*/  STS [UR6+0x130], R9 ;  /* 0x00013009ff007988 */ /* 0x0003e80008000806 */
[----:B------:R1:W-:Y:S04]  /*33f0*/  STAS [R4.64], R10 ;  /* 0x0000000a04007dbd */ /* 0x0003e8000c0008ff */
[----:B------:R1:W-:Y:S04]  /*3400*/  ATOMS.OR RZ, [UR5+0x14], R8 ;  /* 0x00001408ffff798c */ /* 0x0003e8000b000005 */
[----:B------:R1:W-:Y:S04]  /*3410*/  ATOMS.OR RZ, [UR5+0x18], R7 ;  /* 0x00001807ffff798c */ /* 0x0003e8000b000005 */
[----:B------:R1:W-:Y:S02]  /*3420*/  ATOMS.XOR RZ, [UR5+0x10], R3 ;  /* 0x00001003ffff798c */ /* 0x0003e4000b800005 */
.L_x_59:
[----:B------:R-:W-:Y:S05]  /*3430*/  BSYNC B0 ;  /* 0x0000000000007941 */ /* 0x000fea0003800000 */
.L_x_58:
[----:B------:R-:W-:Y:S05]  /*3440*/  BRA.U UP1, `(.L_x_64) ;  /* 0x00000001016c7547 */ /* 0x000fea000b800000 */
[----:B------:R-:W-:-:S03]  /*3450*/  UMOV UR4, 0xffffffff ;  /* 0xffffffff00047882 */ /* 0x000fc60000000000 */
[----:B------:R-:W-:Y:S05]  /*3460*/  BRA.DIV UR4, `(.L_x_65) ;  /* 0x000000b204947947 */ /* 0x000fea000b800000 */
[----:B------:R-:W-:-:S13]  /*3470*/  ELECT P6, URZ, PT ;  /* 0x0000000000ff782f */ /* 0x000fda00038c0000 */
.L_x_203:
[----:B------:R-:W-:Y:S05]  /*3480*/  @!P6 BRA `(.L_x_64) ;  /* 0x00000000005ce947 */ /* 0x000fea0003800000 */
[----:B-1----:R-:W1:Y:S02]  /*3490*/  LDS R4, [UR5+0x10] ;  /* 0x00001005ff047984 */ /* 0x002e640008000800 */
[----:B-1----:R-:W-:-:S04]  /*34a0*/  SHF.L.U32 R4, R4, 0x1f, RZ ;  /* 0x0000001f04047819 */ /* 0x002fc800000006ff */
[----:B------:R-:W1:Y:S02]  /*34b0*/  SYNCS.PHASECHK.TRANS64.TRYWAIT P0, [UR5+0x8], R4 ;  /* 0x00000804ff0075a7 */ /* 0x000e640008001105 */
[----:B-1----:R-:W-:Y:S05]  /*34c0*/  @P0 BRA `(.L_x_66) ;  /* 0x0000000000080947 */ /* 0x002fea0003800000 */
[----:B------:R-:W1:Y:S02]  /*34d0*/  SYNCS.PHASECHK.TRANS64.TRYWAIT P0, [UR5+0x8], R4 ;  /* 0x00000804ff0075a7 */ /* 0x000e640008001105 */
[----:B-1----:R-:W-:Y:S05]  /*34e0*/  @!P0 BRA `(.L_x_67) ;  /* 0x000000b000948947 */ /* 0x002fea0003800000 */
.L_x_66:
[----:B------:R-:W2:Y:S01]  /*34f0*/  LDS R6, [UR6+0x130] ;  /* 0x00013006ff067984 */ /* 0x000ea20008000800 */
[----:B-1----:R-:W-:Y:S02]  /*3500*/  HFMA2 R3, -RZ, RZ, 0, 5.9604644775390625e-08 ;  /* 0x00000001ff037431 */ /* 0x002fe400000001ff */
[----:B------:R-:W-:Y:S01]  /*3510*/  IMAD.MOV.U32 R4, RZ, RZ, 0xffff ;  /* 0x0000ffffff047424 */ /* 0x000fe200078e00ff */
[----:B------:R-:W-:Y:S01]  /*3520*/  UPRMT UR4, UR48, 0x654, UR7 ;  /* 0x0000065430047896 */ /* 0x000fe20008000007 */
[----:B--2---:R-:W-:-:S03]  /*3530*/  IMAD.SHL.U32 R5, R6, 0x20, RZ ;  /* 0x0000002006057824 */ /* 0x004fc600078e00ff */
[-C--:B------:R-:W-:Y:S02]  /*3540*/  SHF.L.U32 R4, R4, R6.reuse, RZ ;  /* 0x0000000604047219 */ /* 0x080fe400000006ff */
[----:B------:R-:W-:Y:S01]  /*3550*/  SHF.L.U32 R6, R3, R6, RZ ;  /* 0x0000000603067219 */ /* 0x000fe200000006ff */
[----:B------:R2:W-:Y:S04]  /*3560*/  STS [UR6+0x130], R5 ;  /* 0x00013005ff007988 */ /* 0x0005e80008000806 */
[----:B------:R2:W-:Y:S04]  /*3570*/  ATOMS.OR RZ, [UR5+0x14], R4 ;  /* 0x00001404ffff798c */ /* 0x0005e8000b000005 */
[----:B------:R2:W-:Y:S01]  /*3580*/  ATOMS.OR RZ, [UR5+0x18], R6 ;  /* 0x00001806ffff798c */ /* 0x0005e2000b000005 */
[----:B------:R-:W-:Y:S03]  /*3590*/  SYNCS.ARRIVE.TRANS64.RED.A1T0 RZ, [UR4], RZ ;  /* 0x000000ffffff79a7 */ /* 0x000fe60008100404 */
[----:B------:R2:W-:Y:S01]  /*35a0*/  ATOMS.XOR RZ, [UR5+0x10], R3 ;  /* 0x00001003ffff798c */ /* 0x0005e2000b800005 */
[----:B------:R-:W-:Y:S05]  /*35b0*/  BRA `(.L_x_64) ;  /* 0x0000000000107947 */ /* 0x000fea0003800000 */
.L_x_57:
[----:B------:R-:W-:Y:S02]  /*35c0*/  MOV R3, 0xffffffff ;  /* 0xffffffff00037802 */ /* 0x000fe40000000f00 */
[----:B------:R-:W-:-:S03]  /*35d0*/  MOV R4, 0x3600 ;  /* 0x0000360000047802 */ /* 0x000fc60000000f00 */
[----:B------:R1:W-:Y:S04]  /*35e0*/  STS [UR6+0x130], R3 ;  /* 0x00013003ff007988 */ /* 0x0003e80008000806 */
[----:B-1---5:R-:W-:Y:S05]  /*35f0*/  CALL.REL.NOINC `($__internal_1_$__cuda_sm10x_tcgen05_guardrail_trap_phase_invalid_during_alloc) ;  /* 0x000000b800e87944 */ /* 0x022fea0003c00000 */
.L_x_64:
[----:B------:R-:W-:Y:S05]  /*3600*/  WARPSYNC.ALL ;  /* 0x0000000000007948 */ /* 0x000fea0003800000 */
[----:B------:R-:W3:Y:S01]  /*3610*/  S2UR UR4, SR_CgaCtaId ;  /* 0x00000000000479c3 */ /* 0x000ee20000008800 */
[----:B------:R-:W-:Y:S01]  /*3620*/  UMOV UR26, 0x400 ;  /* 0x00000400001a7882 */ /* 0x000fe20000000000 */
[----:B------:R-:W-:-:S06]  /*3630*/  NOP ;  /* 0x0000000000007918 */ /* 0x000fcc0000000000 */
[----:B------:R-:W-:Y:S06]  /*3640*/  BAR.ARV 0x6, 0xa0 ;  /* 0x0182800000007b1d */ /* 0x000fec0000002000 */
[----:B------:R-:W4:Y:S01]  /*3650*/  LDCU UR6, c[0x0][0x38c] ;  /* 0x00007180ff0677ac */ /* 0x000f220008000800 */
[----:B------:R-:W-:Y:S01]  /*3660*/  LOP3.LUT R0, R0, 0xffff, RZ, 0xc0, !PT ;  /* 0x0000ffff00007812 */ /* 0x000fe200078ec0ff */
[----:B-1----:R-:W-:Y:S01]  /*3670*/  IMAD.MOV.U32 R9, RZ, RZ, 0x1 ;  /* 0x00000001ff097424 */ /* 0x002fe200078e00ff */
[----:B------:R-:W-:Y:S01]  /*3680*/  LOP3.LUT R2, R2, 0xffff, RZ, 0xc0, !PT ;  /* 0x0000ffff02027812 */ /* 0x000fe200078ec0ff */
[----:B------:R-:W-:Y:S01]  /*3690*/  IMAD.MOV.U32 R8, RZ, RZ, RZ ;  /* 0x000000ffff087224 */ /* 0x000fe200078e00ff */
[----:B------:R-:W-:Y:S01]  /*36a0*/  R2UR UR42, R0 ;  /* 0x00000000002a72ca */ /* 0x000fe200000e0000 */
[----:B------:R-:W-:Y:S01]  /*36b0*/  UMOV UR32, URZ ;  /* 0x000000ff00207c82 */ /* 0x000fe20008000000 */
[----:B------:R-:W-:Y:S01]  /*36c0*/  R2UR UR28, R2 ;  /* 0x00000000021c72ca */ /* 0x000fe200000e0000 */
[----:B------:R-:W-:Y:S01]  /*36d0*/  UMOV UR23, URZ ;  /* 0x000000ff00177c82 */ /* 0x000fe20008000000 */
[----:B------:R-:W-:Y:S01]  /*36e0*/  UMOV UR22, URZ ;  /* 0x000000ff00167c82 */ /* 0x000fe20008000000 */
[----:B---3--:R-:W-:-:S02]  /*36f0*/  ULEA UR26, UR4, UR26, 0x18 ;  /* 0x0000001a041a7291 */ /* 0x008fc4000f8ec0ff */
[----:B------:R-:W-:Y:S02]  /*3700*/  UISETP.NE.AND UP3, UPT, UR47, URZ, UPT ;  /* 0x000000ff2f00728c */ /* 0x000fe4000bf65270 */
[----:B------:R-:W-:Y:S02]  /*3710*/  UIADD3 UR5, UPT, UPT, UR26, 0x10800, URZ ;  /* 0x000108001a057890 */ /* 0x000fe4000fffe0ff */
[----:B------:R-:W-:Y:S02]  /*3720*/  UIADD3 UR4, UPT, UPT, UR26, 0x24800, URZ ;  /* 0x000248001a047890 */ /* 0x000fe4000fffe0ff */
[----:B----4-:R-:W-:Y:S01]  /*3730*/  UIADD3 UR6, UPT, UPT, UR6, 0x1f, URZ ;  /* 0x0000001f06067890 */ /* 0x010fe2000fffe0ff */
[----:B--2---:R-:W1:Y:S01]  /*3740*/  LDS R3, [UR26+0x130] ;  /* 0x0001301aff037984 */ /* 0x004e620008000800 */
[----:B------:R-:W-:Y:S02]  /*3750*/  USHF.R.U32.HI UR5, URZ, 0x4, UR5 ;  /* 0x00000004ff057899 */ /* 0x000fe40008011605 */
[----:B------:R-:W-:-:S02]  /*3760*/  USHF.R.S32.HI UR33, URZ, 0x1f, UR6 ;  /* 0x0000001fff217899 */ /* 0x000fc40008011406 */
[----:B------:R-:W-:Y:S02]  /*3770*/  USHF.R.U32.HI UR4, URZ, 0x4, UR4 ;  /* 0x00000004ff047899 */ /* 0x000fe40008011604 */
[----:B------:R-:W-:Y:S02]  /*3780*/  ULEA.HI UR33, UR33, UR6, URZ, 0x5 ;  /* 0x0000000621217291 */ /* 0x000fe4000f8f28ff */
[----:B------:R-:W-:Y:S02]  /*3790*/  ULOP3.LUT UR5, UR5, 0x3fff, URZ, 0xc0, !UPT ;  /* 0x00003fff05057892 */ /* 0x000fe4000f8ec0ff */
[----:B------:R-:W-:Y:S02]  /*37a0*/  USHF.R.S32.HI UR33, URZ, 0x5, UR33 ;  /* 0x00000005ff217899 */ /* 0x000fe40008011421 */
[----:B------:R-:W-:Y:S02]  /*37b0*/  ULOP3.LUT UR30, UR4, 0x3fff, URZ, 0xc0, !UPT ;  /* 0x00003fff041e7892 */ /* 0x000fe4000f8ec0ff */
[----:B------:R-:W-:Y:S01]  /*37c0*/  UISETP.LT.AND UP0, UPT, UR33, 0x1, UPT ;  /* 0x000000012100788c */ /* 0x000fe2000bf01270 */
[----:B------:R-:W-:Y:S01]  /*37d0*/  UMOV UR40, 0x0 ;  /* 0x0000000000287882 */ /* 0x000fe20000000000 */
[----:B------:R-:W-:Y:S01]  /*37e0*/  UMOV UR41, 0x10400910 ;  /* 0x1040091000297882 */ /* 0x000fe20000000000 */
[----:B------:R-:W-:-:S02]  /*37f0*/  ULOP3.LUT UR29, UR5, 0x10000, URZ, 0xfc, !UPT ;  /* 0x00010000051d7892 */ /* 0x000fc4000f8efcff */
[----:B------:R-:W-:Y:S02]  /*3800*/  ULOP3.LUT UR30, UR30, 0x10000, URZ, 0xfc, !UPT ;  /* 0x000100001e1e7892 */ /* 0x000fe4000f8efcff */
[----:B------:R-:W-:Y:S01]  /*3810*/  USEL UR43, UR33, 0x1, !UP0 ;  /* 0x00000001212b7887 */ /* 0x000fe2000c000000 */
[----:B------:R-:W-:Y:S01]  /*3820*/  UMOV UR38, 0x0 ;  /* 0x0000000000267882 */ /* 0x000fe20000000000 */
[----:B------:R-:W-:Y:S01]  /*3830*/  UMOV UR39, 0x10400910 ;  /* 0x1040091000277882 */ /* 0x000fe20000000000 */
[----:B------:R-:W-:Y:S01]  /*3840*/  UMOV UR36, 0x0 ;  /* 0x0000000000247882 */ /* 0x000fe20000000000 */
[----:B------:R-:W-:Y:S01]  /*3850*/  UMOV UR37, 0x10400910 ;  /* 0x1040091000257882 */ /* 0x000fe20000000000 */
[----:B------:R-:W-:Y:S01]  /*3860*/  UMOV UR34, 0x0 ;  /* 0x0000000000227882 */ /* 0x000fe20000000000 */
[----:B------:R-:W-:Y:S01]  /*3870*/  UMOV UR35, 0x10400910 ;  /* 0x1040091000237882 */ /* 0x000fe20000000000 */
[----:B-1----:R-:W-:Y:S02]  /*3880*/  R2UR UR44, R3 ;  /* 0x00000000032c72ca */ /* 0x002fe400000e0000 */
[----:B------:R-:W-:-:S13]  /*3890*/  CS2R R2, SRZ ;  /* 0x0000000000027805 */ /* 0x000fda000001ff00 */
.L_x_75:
[C---:B------:R-:W-:Y:S02]  /*38a0*/  LEA R0, R8.reuse, UR26, 0x3 ;  /* 0x0000001a08007c11 */ /* 0x040fe4000f8e18ff */
[----:B------:R-:W-:Y:S02]  /*38b0*/  SHF.L.U32 R5, R3, 0x1f, RZ ;  /* 0x0000001f03057819 */ /* 0x000fe400000006ff */
[----:B------:R-:W-:Y:S02]  /*38c0*/  LEA R4, R8, UR26, 0x4 ;  /* 0x0000001a08047c11 */ /* 0x000fe4000f8e20ff */
[----:B------:R-:W1:Y:S02]  /*38d0*/  SYNCS.PHASECHK.TRANS64.TRYWAIT P0, [R0+URZ+0xa0], R5 ;  /* 0x0000a005000075a7 */ /* 0x000e6400080011ff */
[----:B-1-3--:R-:W-:Y:S05]  /*38e0*/  @!P0 BRA `(.L_x_68) ;  /* 0x000000ac00ac8947 */ /* 0x00afea0003800000 */
.L_x_204:
[----:B-1----:R-:W1:Y:S01]  /*38f0*/  LDS.128 R4, [R4+0x110] ;  /* 0x0001100004047984 */ /* 0x002e620000000c00 */
[----:B------:R-:W-:Y:S02]  /*3900*/  VIADD R0, R0, 0xb0 ;  /* 0x000000b000007836 */ /* 0x000fe40000000000 */
[----:B------:R-:W-:Y:S01]  /*3910*/  VIADD R8, R8, 0x1 ;  /* 0x0000000108087836 */ /* 0x000fe20000000000 */
[----:B------:R-:W-:Y:S01]  /*3920*/  @!PT LDS RZ, [RZ] ;  /* 0x00000000fffff984 */ /* 0x000fe20000000800 */
[----:B------:R-:W-:Y:S01]  /*3930*/  @!PT LDS RZ, [RZ] ;  /* 0x00000000fffff984 */ /* 0x000fe20000000800 */
[----:B------:R-:W-:Y:S01]  /*3940*/  @!PT LDS RZ, [RZ] ;  /* 0x00000000fffff984 */ /* 0x000fe20000000800 */
[----:B------:R-:W-:Y:S01]  /*3950*/  @!PT LDS RZ, [RZ] ;  /* 0x00000000fffff984 */ /* 0x000fe20000000800 */
[----:B------:R2:W-:Y:S06]  /*3960*/  MEMBAR.ALL.CTA ;  /* 0x0000000000007992 */ /* 0x0005ec0000008000 */
[----:B--2---:R-:W2:Y:S01]  /*3970*/  FENCE.VIEW.ASYNC.S ;  /* 0x00000000000073c6 */ /* 0x004ea20000000000 */
[----:B------:R-:W-:-:S04]  /*3980*/  PRMT R0, RZ, 0x654, R0 ;  /* 0x00000654ff007816 */ /* 0x000fc80000000000 */
[----:B--2---:R2:W-:Y:S01]  /*3990*/  SYNCS.ARRIVE.TRANS64.RED.A1T0 RZ, [R0+URZ], RZ ;  /* 0x000000ff00ff79a7 */ /* 0x0045e200081004ff */
[----:B-1----:R-:W-:Y:S01]  /*39a0*/  LOP3.LUT P1, RZ, R6, 0x1, RZ, 0xc0, !PT ;  /* 0x0000000106ff7812 */ /* 0x002fe2000782c0ff */
[----:B--2---:R-:W-:-:S12]  /*39b0*/  BRA.U UP3, `(.L_x_69) ;  /* 0x0000000503087547 */ /* 0x004fd8000b800000 */
[----:B------:R-:W1:Y:S01]  /*39c0*/  LDCU UR4, c[0x0][0x38c] ;  /* 0x00007180ff0477ac */ /* 0x000e620008000800 */
[----:B------:R-:W-:Y:S02]  /*39d0*/  PLOP3.LUT P2, PT, PT, PT, PT, 0x80, 0x8 ;  /* 0x000000000008781c */ /* 0x000fe40003f4f070 */
[----:B------:R-:W-:Y:S01]  /*39e0*/  SHF.L.U32 R5, R9, 0x1f, RZ ;  /* 0x0000001f09057819 */ /* 0x000fe200000006ff */
[----:B------:R-:W-:Y:S02]  /*39f0*/  ULEA UR31, UR32, UR26, 0x3 ;  /* 0x0000001a201f7291 */ /* 0x000fe4000f8e18ff */
[----:B------:R-:W-:Y:S02]  /*3a00*/  ULEA UR11, UR32, UR44, 0x8 ;  /* 0x0000002c200b7291 */ /* 0x000fe4000f8e40ff */
[----:B-1----:R-:W-:-:S06]  /*3a10*/  UISETP.GE.AND UP0, UPT, UR4, 0x1, UPT ;  /* 0x000000010400788c */ /* 0x002fcc000bf06270 */
[----:B------:R-:W-:-:S05]  /*3a20*/  PLOP3.LUT P0, PT, PT, PT, UP0, 0x80, 0x8 ;  /* 0x000000000008781c */ /* 0x000fca0003f0f008 */
[----:B------:R-:W-:-:S08]  /*3a30*/  @UP0 ULEA UR4, UR23, UR26, 0x3 ;  /* 0x0000001a17040291 */ /* 0x000fd0000f8e18ff */
[----:B------:R-:W-:-:S04]  /*3a40*/  @P0 SHF.L.U32 R0, R2, 0x1f, RZ ;  /* 0x0000001f02000819 */ /* 0x000fc800000006ff */
[----:B------:R1:W2:Y:S01]  /*3a50*/  @P0 SYNCS.PHASECHK.TRANS64.TRYWAIT P2, [UR4], R0 ;  /* 0x00000000ff0005a7 */ /* 0x0002a20008041104 */
[----:B------:R-:W3:Y:S02]  /*3a60*/  SYNCS.PHASECHK.TRANS64.TRYWAIT P0, [UR31+0xd0], R5 ;  /* 0x0000d005ff0075a7 */ /* 0x000ee4000800111f */
[----:B-123--:R-:W-:Y:S05]  /*3a70*/  @!P0 BRA `(.L_x_70) ;  /* 0x000000ac005c8947 */ /* 0x00efea0003800000 */
.L_x_206:
[----:B------:R-:W-:Y:S01]  /*3a80*/  UMOV UR27, UR22 ;  /* 0x00000016001b7c82 */ /* 0x000fe20008000000 */
[----:B------:R-:W-:Y:S05]  /*3a90*/  BRA.U !UP0, `(.L_x_71) ;  /* 0x0000000108c07547 */ /* 0x000fea000b800000 */
[----:B------:R-:W-:Y:S02]  /*3aa0*/  UIADD3 UR27, UPT, UPT, UR43, UR22, URZ ;  /* 0x000000162b1b7290 */ /* 0x000fe4000fffe0ff */
[----:B------:R-:W-:Y:S01]  /*3ab0*/  UPLOP3.LUT UP2, UPT, UPT, UPT, UPT, 0x40, 0x4 ;  /* 0x000000000004789c */ /* 0x000fe20003f4e870 */
[----:B------:R-:W-:Y:S01]  /*3ac0*/  UMOV UR24, UR33 ;  /* 0x0000002100187c82 */ /* 0x000fe20008000000 */
[----:B------:R-:W-:-:S09]  /*3ad0*/  UMOV UR10, UR23 ;  /* 0x00000017000a7c82 */ /* 0x000fd20008000000 */
.L_x_74:
[----:B--2---:R-:W-:Y:S01]  /*3ae0*/  ULEA UR5, UR10, UR26, 0x3 ;  /* 0x0000001a0a057291 */ /* 0x004fe2000f8e18ff */
[----:B---3--:R-:W-:Y:S11]  /*3af0*/  @P2 BRA `(.L_x_72) ;  /* 0x00000000000c2947 */ /* 0x008ff60003800000 */
[----:B-1----:R-:W-:Y:S04]  /*3b00*/  SHF.L.U32 R5, R2, 0x1f, RZ ;  /* 0x0000001f02057819 */ /* 0x002fe800000006ff */
[----:B------:R-:W1:Y:S02]  /*3b10*/  SYNCS.PHASECHK.TRANS64.TRYWAIT P0, [UR5], R5 ;  /* 0x00000005ff0075a7 */ /* 0x000e640008001105 */
[----:B-1----:R-:W-:Y:S05]  /*3b20*/  @!P0 BRA `(.L_x_73) ;  /* 0x000000ac00488947 */ /* 0x002fea0003800000 */
.L_x_72:
[----:B------:R-:W-:Y:S01]  /*3b30*/  UISETP.NE.AND UP0, UPT, UR24, 0x1, UPT ;  /* 0x000000011800788c */ /* 0x000fe2000bf05270 */
[----:B------:R-:W-:Y:S01]  /*3b40*/  PLOP3.LUT P2, PT, PT, PT, PT, 0x80, 0x8 ;  /* 0x000000000008781c */ /* 0x000fe20003f4f070 */
[----:B------:R-:W-:Y:S02]  /*3b50*/  UIADD3 UR4, UPT, UPT, UR10, 0x1, URZ ;  /* 0x000000010a047890 */ /* 0x000fe4000fffe0ff */
[----:B------:R-:W-:Y:S02]  /*3b60*/  UIADD3 UR25, UPT, UPT, UR5, 0x28, URZ ;  /* 0x0000002805197890 */ /* 0x000fe4000fffe0ff */
[----:B------:R-:W-:Y:S01]  /*3b70*/  UISETP.NE.AND UP1, UPT, UR4, 0x5, UPT ;  /* 0x000000050400788c */ /* 0x000fe2000bf25270 */
[----:B------:R-:W-:Y:S01]  /*3b80*/  PLOP3.LUT P0, PT, PT, PT, UP0, 0x80, 0x8 ;  /* 0x000000000008781c */ /* 0x000fe20003f0f008 */
[----:B------:R-:W-:Y:S02]  /*3b90*/  UIADD3 UR22, UPT, UPT, UR22, 0x1, URZ ;  /* 0x0000000116167890 */ /* 0x000fe4000fffe0ff */
[----:B------:R-:W-:Y:S02]  /*3ba0*/  USEL UR6, URZ, 0x1, UP1 ;  /* 0x00000001ff067887 */ /* 0x000fe40008800000 */
[----:B------:R-:W-:Y:S02]  /*3bb0*/  USEL UR23, UR4, URZ, UP1 ;  /* 0x000000ff04177287 */ /* 0x000fe40008800000 */
[----:B------:R-:W-:Y:S02]  /*3bc0*/  UIADD3 UR24, UPT, UPT, UR24, -0x1, URZ ;  /* 0xffffffff18187890 */ /* 0x000fe4000fffe0ff */
[----:B------:R-:W-:Y:S01]  /*3bd0*/  @UP0 ULEA UR4, UR23, UR26, 0x3 ;  /* 0x0000001a17040291 */ /* 0x000fe2000f8e18ff */
[----:B------:R-:W-:Y:S01]  /*3be0*/  LOP3.LUT R2, R2, UR6, RZ, 0x3c, !PT ;  /* 0x0000000602027c12 */ /* 0x000fe2000f8e3cff */
[----:B------:R-:W-:Y:S02]  /*3bf0*/  ULEA UR6, UR10, UR30, 0xa ;  /* 0x0000001e0a067291 */ /* 0x000fe4000f8e50ff */
[----:B------:R-:W-:Y:S01]  /*3c00*/  UISETP.NE.AND UP0, UPT, UR22, UR27, UPT ;  /* 0x0000001b1600728c */ /* 0x000fe2000bf05270 */
[----:B-1----:R-:W-:Y:S01]  /*3c10*/  @P0 SHF.L.U32 R0, R2, 0x1f, RZ ;  /* 0x0000001f02000819 */ /* 0x002fe200000006ff */
[----:B------:R-:W-:Y:S02]  /*3c20*/  UIADD3 UR20, UPT, UPT, UR6, 0x2, URZ ;  /* 0x0000000206147890 */ /* 0x000fe4000fffe0ff */
[----:B------:R-:W-:Y:S01]  /*3c30*/  UIADD3 UR16, UPT, UPT, UR6, 0x4, URZ ;  /* 0x0000000406107890 */ /* 0x000fe2000fffe0ff */
[----:B------:R2:W3:Y:S01]  /*3c40*/  @P0 SYNCS.PHASECHK.TRANS64.TRYWAIT P2, [UR4], R0 ;  /* 0x00000000ff0005a7 */ /* 0x0004e20008041104 */
[----:B------:R-:W-:Y:S02]  /*3c50*/  ULEA UR4, UR10, UR29, 0xa ;  /* 0x0000001d0a047291 */ /* 0x000fe4000f8e50ff */
[----:B------:R-:W-:Y:S02]  /*3c60*/  UIADD3 UR12, UPT, UPT, UR6, 0x6, URZ ;  /* 0x00000006060c7890 */ /* 0x000fe4000fffe0ff */
[----:B------:R-:W-:Y:S02]  /*3c70*/  UIADD3 UR18, UPT, UPT, UR4, 0x2, URZ ;  /* 0x0000000204127890 */ /* 0x000fe4000fffe0ff */
[----:B------:R-:W-:Y:S02]  /*3c80*/  UIADD3 UR14, UPT, UPT, UR4, 0x4, URZ ;  /* 0x00000004040e7890 */ /* 0x000fe4000fffe0ff */
[----:B------:R-:W-:Y:S01]  /*3c90*/  UIADD3 UR8, UPT, UPT, UR4, 0x6, URZ ;  /* 0x0000000604087890 */ /* 0x000fe2000fffe0ff */
[----:B------:R-:W-:Y:S01]  /*3ca0*/  UMOV UR7, 0x40004040 ;  /* 0x4000404000077882 */ /* 0x000fe20000000000 */
[----:B------:R-:W-:Y:S01]  /*3cb0*/  UMOV UR5, 0x40004040 ;  /* 0x4000404000057882 */ /* 0x000fe20000000000 */
[----:B------:R-:W-:Y:S01]  /*3cc0*/  UMOV UR21, 0x40004040 ;  /* 0x4000404000157882 */ /* 0x000fe20000000000 */
[----:B------:R2:W-:Y:S01]  /*3cd0*/  UTCHMMA.2CTA gdesc[UR4], gdesc[UR6], tmem[UR11], tmem[UR40], idesc[UR41], UP2 ;  /* 0x00ff2806040075ea */ /* 0x0005e2000920000b */
[----:B------:R-:W-:Y:S01]  /*3ce0*/  UPLOP3.LUT UP2, UPT, UPT, UPT, UPT, 0x80, 0x8 ;  /* 0x000000000008789c */ /* 0x000fe20003f4f070 */
[----:B------:R-:W-:Y:S01]  /*3cf0*/  UMOV UR19, 0x40004040 ;  /* 0x4000404000137882 */ /* 0x000fe20000000000 */
[----:B------:R-:W-:Y:S01]  /*3d00*/  UMOV UR17, 0x40004040 ;  /* 0x4000404000117882 */ /* 0x000fe20000000000 */
[----:B------:R2:W-:Y:S01]  /*3d10*/  UTCHMMA.2CTA gdesc[UR18], gdesc[UR20], tmem[UR11], tmem[UR38], idesc[UR39], UPT ;  /* 0x00ff2614120075ea */ /* 0x0005e2000ba0000b */
[----:B------:R-:W-:Y:S01]  /*3d20*/  UMOV UR15, 0x40004040 ;  /* 0x40004040000f7882 */ /* 0x000fe20000000000 */
[----:B------:R-:W-:Y:S01]  /*3d30*/  UMOV UR13, 0x40004040 ;  /* 0x40004040000d7882 */ /* 0x000fe20000000000 */
[----:B------:R-:W-:Y:S01]  /*3d40*/  UMOV UR9, 0x40004040 ;  /* 0x4000404000097882 */ /* 0x000fe20000000000 */
[----:B------:R2:W-:Y:S01]  /*3d50*/  UTCHMMA.2CTA gdesc[UR14], gdesc[UR16], tmem[UR11], tmem[UR36], idesc[UR37], UPT ;  /* 0x00ff24100e0075ea */ /* 0x0005e2000ba0000b */
[----:B------:R2:W-:Y:S01]  /*3d60*/  UTCHMMA.2CTA gdesc[UR8], gdesc[UR12], tmem[UR11], tmem[UR34], idesc[UR35], UPT ;  /* 0x00ff220c080075ea */ /* 0x0005e2000ba0000b */
[----:B------:R2:W-:Y:S01]  /*3d70*/  UTCBAR.2CTA.MULTICAST [UR25], URZ, UR28 ;  /* 0x000000ff190073e9 */ /* 0x0005e2000820081c */
[----:B------:R-:W-:Y:S01]  /*3d80*/  UMOV UR10, UR23 ;  /* 0x00000017000a7c82 */ /* 0x000fe20008000000 */
[----:B------:R-:W-:Y:S05]  /*3d90*/  BRA.U UP0, `(.L_x_74) ;  /* 0xfffffffd00507547 */ /* 0x000fea000b83ffff */
.L_x_71:
[----:B--2---:R-:W-:Y:S01]  /*3da0*/  UIADD3 UR4, UPT, UPT, UR31, 0xc0, URZ ;  /* 0x000000c01f047890 */ /* 0x004fe2000fffe0ff */
[----:B------:R-:W-:-:S08]  /*3db0*/  UMOV UR22, UR27 ;  /* 0x0000001b00167c82 */ /* 0x000fd00008000000 */
[----:B------:R2:W-:Y:S01]  /*3dc0*/  UTCBAR.2CTA.MULTICAST [UR4], URZ, UR42 ;  /* 0x000000ff040073e9 */ /* 0x0005e2000820082a */
[----:B------:R-:W-:Y:S02]  /*3dd0*/  NOP ;  /* 0x0000000000007918 */ /* 0x000fe40000000000 */
.L_x_69:
[----:B--2---:R-:W-:Y:S01]  /*3de0*/  UIADD3 UR4, UPT, UPT, UR32, 0x1, URZ ;  /* 0x0000000120047890 */ /* 0x004fe2000fffe0ff */
[----:B------:R-:W-:-:S03]  /*3df0*/  ISETP.NE.AND P0, PT, R8, 0x2, PT ;  /* 0x000000020800780c */ /* 0x000fc60003f05270 */
[----:B------:R-:W-:Y:S01]  /*3e00*/  UISETP.NE.AND UP0, UPT, UR4, 0x2, UPT ;  /* 0x000000020400788c */ /* 0x000fe2000bf05270 */
[----:B-1----:R-:W-:Y:S02]  /*3e10*/  SEL R0, RZ, 0x1, P0 ;  /* 0x00000001ff007807 */ /* 0x002fe40000000000 */
[----:B------:R-:W-:Y:S01]  /*3e20*/  SEL R8, R8, RZ, P0 ;  /* 0x000000ff08087207 */ /* 0x000fe20000000000 */
[----:B------:R-:W-:Y:S01]  /*3e30*/  USEL UR5, URZ, 0x1, UP0 ;  /* 0x00000001ff057887 */ /* 0x000fe20008000000 */
[----:B------:R-:W-:Y:S01]  /*3e40*/  LOP3.LUT R3, R3, R0, RZ, 0x3c, !PT ;  /* 0x0000000003037212 */ /* 0x000fe200078e3cff */
[----:B------:R-:W-:-:S04]  /*3e50*/  USEL UR32, UR4, URZ, UP0 ;  /* 0x000000ff04207287 */ /* 0x000fc80008000000 */
[----:B------:R-:W-:Y:S01]  /*3e60*/  LOP3.LUT R9, R9, UR5, RZ, 0x3c, !PT ;  /* 0x0000000509097c12 */ /* 0x000fe2000f8e3cff */
[----:B------:R-:W-:Y:S07]  /*3e70*/  @P1 BRA `(.L_x_75) ;  /* 0xfffffff800881947 */ /* 0x000fee000383ffff */
[----:B------:R-:W1:Y:S01]  /*3e80*/  S2UR UR8, SR_CgaCtaId ;  /* 0x00000000000879c3 */ /* 0x000e620000008800 */
[----:B------:R-:W-:Y:S01]  /*3e90*/  ELECT P0, URZ, PT ;  /* 0x0000000000ff782f */ /* 0x000fe20003800000 */
[----:B------:R-:W-:Y:S01]  /*3ea0*/  HFMA2 R0, -RZ, RZ, 0, 5.9604644775390625e-08 ;  /* 0x00000001ff007431 */ /* 0x000fe200000001ff */
[----:B------:R-:W-:-:S05]  /*3eb0*/  UMOV UR4, 0x40 ;  /* 0x0000004000047882 */ /* 0x000fca0000000000 */
[----:B------:R-:W-:Y:S01]  /*3ec0*/  UVIRTCOUNT.DEALLOC.SMPOOL 0x80 ;  /* 0x000000800000784c */ /* 0x000fe20000000000 */
[----:B------:R-:W-:Y:S02]  /*3ed0*/  UISETP.NE.AND UP0, UPT, UR47, URZ, UPT ;  /* 0x000000ff2f00728c */ /* 0x000fe4000bf05270 */
[----:B-1----:R-:W-:-:S09]  /*3ee0*/  ULEA UR8, UR8, UR4, 0x18 ;  /* 0x0000000408087291 */ /* 0x002fd2000f8ec0ff */
[----:B------:R1:W-:Y:S01]  /*3ef0*/  @P0 STS.U8 [UR8+0x1c], R0 ;  /* 0x00001c00ff000988 */ /* 0x0003e20008000008 */
[----:B------:R-:W-:Y:S05]  /*3f00*/  BRA.U UP0, `(.L_x_76) ;  /* 0x0000000100587547 */ /* 0x000fea000b800000 */
[----:B------:R-:W-:Y:S01]  /*3f10*/  UIADD3 UR5, UPT, UPT, UR26, 0xd0, URZ ;  /* 0x000000d01a057890 */ /* 0x000fe2000fffe0ff */
[----:B------:R-:W-:-:S03]  /*3f20*/  SHF.L.U32 R3, R9, 0x1f, RZ ;  /* 0x0000001f09037819 */ /* 0x000fc600000006ff */
[----:B------:R-:W-:-:S09]  /*3f30*/  ULEA UR4, UR32, UR5, 0x3 ;  /* 0x0000000520047291 */ /* 0x000fd2000f8e18ff */
[----:B------:R-:W2:Y:S02]  /*3f40*/  SYNCS.PHASECHK.TRANS64.TRYWAIT P0, [UR4], R3 ;  /* 0x00000003ff0075a7 */ /* 0x000ea40008001104 */
[----:B--2---:R-:W-:Y:S05]  /*3f50*/  @!P0 BRA `(.L_x_77) ;  /* 0x000000a800548947 */ /* 0x004fea0003800000 */
.L_x_209:
[----:B------:R-:W-:-:S04]  /*3f60*/  UIADD3 UR4, UPT, UPT, UR32, 0x1, URZ ;  /* 0x0000000120047890 */ /* 0x000fc8000fffe0ff */
[----:B------:R-:W-:-:S04]  /*3f70*/  UISETP.NE.AND UP1, UPT, UR4, 0x2, UPT ;  /* 0x000000020400788c */ /* 0x000fc8000bf25270 */
[----:B------:R-:W-:Y:S02]  /*3f80*/  USEL UR6, URZ, 0x1, UP1 ;  /* 0x00000001ff067887 */ /* 0x000fe40008800000 */
[----:B------:R-:W-:-:S04]  /*3f90*/  USEL UR4, UR4, URZ, UP1 ;  /* 0x000000ff04047287 */ /* 0x000fc80008800000 */
[----:B------:R-:W-:Y:S01]  /*3fa0*/  ULEA UR4, UR4, UR5, 0x3 ;  /* 0x0000000504047291 */ /* 0x000fe2000f8e18ff */
[----:B-1----:R-:W-:-:S04]  /*3fb0*/  LOP3.LUT R3, R9, UR6, RZ, 0x3c, !PT ;  /* 0x0000000609037c12 */ /* 0x002fc8000f8e3cff */
[----:B------:R-:W-:Y:S01]  /*3fc0*/  SHF.L.U32 R3, R3, 0x1f, RZ ;  /* 0x0000001f03037819 */ /* 0x000fe200000006ff */
[----:B------:R-:W-:-:S04]  /*3fd0*/  IMAD.U32 R0, RZ, RZ, UR4 ;  /* 0x00000004ff007e24 */ /* 0x000fc8000f8e00ff */
[----:B------:R1:W2:Y:S03]  /*3fe0*/  SYNCS.PHASECHK.TRANS64.TRYWAIT P0, [R0+URZ], R3 ;  /* 0x00000003000075a7 */ /* 0x0002a600080011ff */
[----:B--2---:R-:W-:Y:S05]  /*3ff0*/  @!P0 NANOSLEEP.SYNCS 0x989680 ;  /* 0x009896800000895d */ /* 0x004fea0003900000 */
[----:B------:R-:W2:Y:S02]  /*4000*/  @!P0 SYNCS.PHASECHK.TRANS64 P0, [R0+URZ], R3 ;  /* 0x00000003000085a7 */ /* 0x000ea400080010ff */
[----:B--2---:R-:W-:Y:S05]  /*4010*/  @P0 BRA `(.L_x_78) ;  /* 0x0000000000200947 */ /* 0x004fea0003800000 */
.L_x_79:
[----:B--2---:R2:W4:Y:S02]  /*4020*/  SYNCS.PHASECHK.TRANS64.TRYWAIT P0, [R0+URZ], R3 ;  /* 0x00000003000075a7 */ /* 0x00452400080011ff */
[----:B----4-:R-:W-:Y:S05]  /*4030*/  @!P0 NANOSLEEP.SYNCS 0x989680 ;  /* 0x009896800000895d */ /* 0x010fea0003900000 */
[----:B------:R-:W4:Y:S02]  /*4040*/  @!P0 SYNCS.PHASECHK.TRANS64 P0, [R0+URZ], R3 ;  /* 0x00000003000085a7 */ /* 0x000f2400080010ff */
[----:B----4-:R-:W-:Y:S05]  /*4050*/  @!P0 BRA `(.L_x_79) ;  /* 0xfffffffc00f08947 */ /* 0x010fea000383ffff */
[----:B------:R-:W-:Y:S05]  /*4060*/  BRA `(.L_x_78) ;  /* 0x00000000000c7947 */ /* 0x000fea0003800000 */
.L_x_76:
[----:B------:R-:W-:-:S04]  /*4070*/  UIADD3 UR4, UPT, UPT, UR26, 0x100, URZ ;  /* 0x000001001a047890 */ /* 0x000fc8000fffe0ff */
[----:B------:R-:W-:-:S09]  /*4080*/  UPRMT UR4, UR48, 0x654, UR4 ;  /* 0x0000065430047896 */ /* 0x000fd20008000004 */
[----:B------:R-:W-:Y:S03]  /*4090*/  SYNCS.ARRIVE.TRANS64.RED.A1T0 RZ, [UR4], RZ ;  /* 0x000000ffffff79a7 */ /* 0x000fe60008100404 */
.L_x_78:
[----:B-12---:R-:W-:Y:S01]  /*40a0*/  SHF.L.U32 R3, RZ, 0x1f, RZ ;  /* 0x0000001fff037819 */ /* 0x006fe200000006ff */
[----:B------:R-:W-:Y:S01]  /*40b0*/  UIADD3 UR4, UPT, UPT, UR26, 0x100, URZ ;  /* 0x000001001a047890 */ /* 0x000fe2000fffe0ff */
[----:B------:R-:W-:Y:S02]  /*40c0*/  PLOP3.LUT P0, PT, PT, PT, UP0, 0x80, 0x8 ;  /* 0x000000000008781c */ /* 0x000fe40003f0f008 */
[----:B------:R-:W1:Y:S02]  /*40d0*/  SYNCS.PHASECHK.TRANS64.TRYWAIT P1, [UR26+0x100], R3 ;  /* 0x00010003ff0075a7 */ /* 0x000e64000802111a */
[----:B-1----:R-:W-:Y:S09]  /*40e0*/  @!P1 BRA `(.L_x_80) ;  /* 0x000000a800089947 */ /* 0x002ff20003800000 */
.L_x_211:
[----:B------:R-:W-:Y:S01]  /*40f0*/  @!UP0 UPRMT UR4, UR48, 0x654, UR4 ;  /* 0x0000065430048896 */ /* 0x000fe20008000004 */
[----:B------:R-:W-:Y:S01]  /*4100*/  UMOV UR5, 0xffff ;  /* 0x0000ffff00057882 */ /* 0x000fe20000000000 */
[----:B------:R-:W-:-:S07]  /*4110*/  UMOV UR6, 0x1 ;  /* 0x0000000100067882 */ /* 0x000fce0000000000 */
[----:B------:R-:W-:Y:S01]  /*4120*/  @!P0 SYNCS.ARRIVE.TRANS64.RED.A1T0 RZ, [UR4], RZ ;  /* 0x000000ffffff89a7 */ /* 0x000fe20008100404 */
[----:B------:R-:W-:Y:S01]  /*4130*/  NOP ;  /* 0x0000000000007918 */ /* 0x000fe20000000000 */
[----:B-1----:R-:W1:Y:S01]  /*4140*/  LDS R0, [UR8+0x14] ;  /* 0x00001408ff007984 */ /* 0x002e620008000800 */
[----:B------:R-:W-:-:S04]  /*4150*/  ULOP3.LUT UR4, UR44, 0xffff, URZ, 0xc0, !UPT ;  /* 0x0000ffff2c047892 */ /* 0x000fc8000f8ec0ff */
[----:B------:R-:W-:-:S04]  /*4160*/  USHF.R.U32.HI UR4, URZ, 0x5, UR4 ;  /* 0x00000005ff047899 */ /* 0x000fc80008011604 */
[----:B------:R-:W-:Y:S02]  /*4170*/  USHF.L.U32 UR5, UR5, UR4, URZ ;  /* 0x0000000405057299 */ /* 0x000fe400080006ff */
[----:B------:R-:W-:-:S04]  /*4180*/  USHF.L.U32 UR4, UR6, UR4, URZ ;  /* 0x0000000406047299 */ /* 0x000fc800080006ff */
[----:B-1----:R-:W-:-:S04]  /*4190*/  LOP3.LUT R0, R0, UR5, RZ, 0xc0, !PT ;  /* 0x0000000500007c12 */ /* 0x002fc8000f8ec0ff */
[----:B------:R-:W-:-:S13]  /*41a0*/  ISETP.NE.AND P0, PT, R0, UR5, PT ;  /* 0x0000000500007c0c */ /* 0x000fda000bf05270 */
[----:B------:R-:W-:Y:S05]  /*41b0*/  @P0 BRA `(.L_x_81) ;  /* 0x0000000000580947 */ /* 0x000fea0003800000 */
[----:B------:R-:W1:Y:S02]  /*41c0*/  LDS R0, [UR8+0x18] ;  /* 0x00001808ff007984 */ /* 0x000e640008000800 */
[----:B-1----:R-:W-:-:S04]  /*41d0*/  LOP3.LUT R0, R0, UR4, RZ, 0xc0, !PT ;  /* 0x0000000400007c12 */ /* 0x002fc8000f8ec0ff */
[----:B------:R-:W-:-:S13]  /*41e0*/  ISETP.NE.AND P0, PT, R0, UR4, PT ;  /* 0x0000000400007c0c */ /* 0x000fda000bf05270 */
[----:B------:R-:W-:Y:S05]  /*41f0*/  @P0 BRA `(.L_x_82) ;  /* 0x00000000003c0947 */ /* 0x000fea0003800000 */
[----:B------:R-:W1:Y:S01]  /*4200*/  S2R R2, SR_LANEID ;  /* 0x0000000000027919 */ /* 0x000e620000000000 */
[----:B------:R-:W-:Y:S01]  /*4210*/  ULOP3.LUT UR5, URZ, UR5, URZ, 0x33, !UPT ;  /* 0x00000005ff057292 */ /* 0x000fe2000f8e33ff */
[----:B------:R-:W-:Y:S01]  /*4220*/  LOP3.LUT R4, RZ, UR4, RZ, 0x33, !PT ;  /* 0x00000004ff047c12 */ /* 0x000fe2000f8e33ff */
[----:B------:R-:W-:Y:S02]  /*4230*/  VOTEU.ANY UR4, UPT, PT ;  /* 0x0000000000047886 */ /* 0x000fe400038e0100 */
[----:B------:R-:W-:Y:S01]  /*4240*/  UFLO.U32 UR4, UR4 ;  /* 0x00000004000472bd */ /* 0x000fe200080e0000 */
[----:B------:R-:W2:Y:S01]  /*4250*/  REDUX UR6, R4 ;  /* 0x00000000040673c4 */ /* 0x000ea20000000000 */
[----:B------:R-:W-:-:S06]  /*4260*/  IMAD.U32 R0, RZ, RZ, UR5 ;  /* 0x00000005ff007e24 */ /* 0x000fcc000f8e00ff */
[----:B------:R4:W-:Y:S01]  /*4270*/  UTCATOMSWS.AND URZ, UR5 ;  /* 0x0000000500ff79e3 */ /* 0x0009e20008000000 */
[----:B------:R-:W3:Y:S01]  /*4280*/  REDUX UR7, R0 ;  /* 0x00000000000773c4 */ /* 0x000ee20000000000 */
[----:B-1----:R-:W-:Y:S01]  /*4290*/  ISETP.EQ.U32.AND P0, PT, R2, UR4, PT ;  /* 0x0000000402007c0c */ /* 0x002fe2000bf02070 */
[----:B--2---:R-:W-:Y:S01]  /*42a0*/  IMAD.U32 R2, RZ, RZ, UR6 ;  /* 0x00000006ff027e24 */ /* 0x004fe2000f8e00ff */
[----:B---3--:R-:W-:-:S11]  /*42b0*/  MOV R3, UR7 ;  /* 0x0000000700037c02 */ /* 0x008fd60008000f00 */
[----:B------:R4:W-:Y:S04]  /*42c0*/  @P0 ATOMS.AND RZ, [UR8+0x14], R3 ;  /* 0x00001403ffff098c */ /* 0x0009e8000a800008 */
[----:B------:R4:W-:Y:S01]  /*42d0*/  @P0 ATOMS.AND RZ, [UR8+0x18], R2 ;  /* 0x00001802ffff098c */ /* 0x0009e2000a800008 */
[----:B------:R-:W-:Y:S05]  /*42e0*/  BRA `(.L_x_83) ;  /* 0x0000000000147947 */ /* 0x000fea0003800000 */
.L_x_82:
[----:B------:R-:W-:Y:S02]  /*42f0*/  MOV R2, 0x4310 ;  /* 0x0000431000027802 */ /* 0x000fe40000000f00 */
[----:B---3-5:R-:W-:Y:S05]  /*4300*/  CALL.REL.NOINC `($__internal_0_$__cuda_sm10x_tcgen05_guardrail_trap_col_being_dealloced_not_returned_by_alloc) ;  /* 0x000000ac00987944 */ /* 0x028fea0003c00000 */
[----:B------:R-:W-:Y:S05]  /*4310*/  BRA `(.L_x_83) ;  /* 0x0000000000087947 */ /* 0x000fea0003800000 */
.L_x_81:
[----:B------:R-:W-:Y:S02]  /*4320*/  MOV R2, 0x4340 ;  /* 0x0000434000027802 */ /* 0x000fe40000000f00 */
[----:B---3-5:R-:W-:Y:S05]  /*4330*/  CALL.REL.NOINC `($__internal_2_$__cuda_sm10x_tcgen05_guardrail_trap_unallocated_columns_being_dealloced) ;  /* 0x000000ac00a47944 */ /* 0x028fea0003c00000 */
.L_x_83:
[----:B------:R-:W-:Y:S01]  /*4340*/  NOP ;  /* 0x0000000000007918 */ /* 0x000fe20000000000 */
[----:B----4-:R-:W-:Y:S05]  /*4350*/  EXIT ;  /* 0x000000000000794d */ /* 0x010fea0003800000 */
.L_x_56:
[----:B------:R-:W-:-:S09]  /*4360*/  UISETP.NE.OR UP0, UPT, UR17, 0x3, !UP3 ;  /* 0x000000031100788c */ /* 0x000fd2000df05670 */
[----:B------:R-:W-:Y:S05]  /*4370*/  BRA.U UP0, `(.L_x_84) ;  /* 0x0000001500d47547 */ /* 0x000fea000b800000 */
[----:B------:R-:W1:Y:S01]  /*4380*/  LDCU UR37, c[0x0][0x370] ;  /* 0x00006e00ff2577ac */ /* 0x000e620008000800 */
[----:B------:R-:W2:Y:S01]  /*4390*/  LDC.64 R16, c[0x0][0x348] ;  /* 0x0000d200ff107b82 */ /* 0x000ea20000000a00 */
[----:B------:R-:W-:Y:S01]  /*43a0*/  HFMA2 R14, -RZ, RZ, 0, 0 ;  /* 0x00000000ff0e7431 */ /* 0x000fe200000001ff */
[----:B------:R-:W-:Y:S01]  /*43b0*/  MOV R13, RZ ;  /* 0x000000ff000d7202 */ /* 0x000fe20000000f00 */
[----:B------:R-:W1:Y:S01]  /*43c0*/  LDCU.128 UR48, c[0x0][0xb10] ;  /* 0x00016200ff3077ac */ /* 0x000e620008000c00 */
[----:B------:R-:W-:Y:S01]  /*43d0*/  HFMA2 R7, -RZ, RZ, 0, 2 ;  /* 0x00004000ff077431 */ /* 0x000fe200000001ff */
[----:B------:R-:W3:Y:S03]  /*43e0*/  LDCU UR31, c[0x0][0x374] ;  /* 0x00006e80ff1f77ac */ /* 0x000ee60008000800 */
[----:B------:R-:W4:Y:S01]  /*43f0*/  LDC.64 R2, c[0x0][0x888] ;  /* 0x00022200ff027b82 */ /* 0x000f220000000a00 */
[----:B------:R-:W3:Y:S01]  /*4400*/  LDCU UR15, c[0x0][0xb0c] ;  /* 0x00016180ff0f77ac */ /* 0x000ee20008000800 */
[----:B------:R-:W2:Y:S06]  /*4410*/  LDCU UR47, c[0x0][0xb20] ;  /* 0x00016400ff2f77ac */ /* 0x000eac0008000800 */
[----:B------:R-:W4:Y:S01]  /*4420*/  LDC.64 R4, c[0x0][0x890] ;  /* 0x00022400ff047b82 */ /* 0x000f220000000a00 */
[----:B------:R-:W2:Y:S01]  /*4430*/  LDCU UR4, c[0x0][0xb30] ;  /* 0x00016600ff0477ac */ /* 0x000ea20008000800 */
[----:B-1----:R-:W-:-:S02]  /*4440*/  UIMAD.WIDE.U32 UR6, UR37, UR48, URZ ;  /* 0x00000030250672a5 */ /* 0x002fc4000f8e00ff */
[----:B---3--:R-:W-:Y:S01]  /*4450*/  UIMAD.WIDE.U32 UR8, UR31, UR51, URZ ;  /* 0x000000331f0872a5 */ /* 0x008fe2000f8e00ff */
[----:B------:R-:W-:Y:S01]  /*4460*/  UMOV UR21, 0x400 ;  /* 0x0000040000157882 */ /* 0x000fe20000000000 */
[----:B------:R-:W-:Y:S02]  /*4470*/  UPLOP3.LUT UP1, UPT, UPT, UPT, UPT, 0x40, 0x4 ;  /* 0x000000000004789c */ /* 0x000fe40003f2e870 */
[----:B------:R-:W-:Y:S01]  /*4480*/  ULEA UR21, UR52, UR21, 0x18 ;  /* 0x0000001534157291 */ /* 0x000fe2000f8ec0ff */
[----:B------:R-:W-:Y:S02]  /*4490*/  UMOV UR6, UR7 ;  /* 0x0000000700067c82 */ /* 0x000fe40008000000 */
[----:B------:R-:W-:Y:S01]  /*44a0*/  UMOV UR38, UR9 ;  /* 0x0000000900267c82 */ /* 0x000fe20008000000 */
[----:B------:R-:W-:Y:S02]  /*44b0*/  UISETP.GE.AND UP0, UPT, UR45, 0x1, UPT ;  /* 0x000000012d00788c */ /* 0x000fe4000bf06270 */
[----:B------:R-:W-:Y:S01]  /*44c0*/  UISETP.NE.AND UP4, UPT, UR45, 0x1, UPT ;  /* 0x000000012d00788c */ /* 0x000fe2000bf85270 */
[----:B------:R-:W1:Y:S01]  /*44d0*/  LDCU.64 UR22, c[0x0][0xb28] ;  /* 0x00016500ff1677ac */ /* 0x000e620008000a00 */
[----:B------:R-:W-:-:S02]  /*44e0*/  UISETP.NE.AND UP6, UPT, UR15, 0x1, UPT ;  /* 0x000000010f00788c */ /* 0x000fc4000bfc5270 */
[----:B------:R-:W-:Y:S02]  /*44f0*/  UISETP.NE.AND UP5, UPT, UR50, 0x1, UPT ;  /* 0x000000013200788c */ /* 0x000fe4000bfa5270 */
[----:B------:R-:W-:Y:S02]  /*4500*/  UIADD3 UR41, UPT, UPT, UR21, 0x50, URZ ;  /* 0x0000005015297890 */ /* 0x000fe4000fffe0ff */
[----:B------:R-:W-:Y:S02]  /*4510*/  UIADD3 UR33, UPT, UPT, UR21, 0x58, URZ ;  /* 0x0000005815217890 */ /* 0x000fe4000fffe0ff */
[----:B------:R-:W-:Y:S02]  /*4520*/  UIADD3 UR25, UPT, UPT, UR21, 0x60, URZ ;  /* 0x0000006015197890 */ /* 0x000fe4000fffe0ff */
[----:B------:R-:W-:Y:S02]  /*4530*/  UIADD3 UR17, UPT, UPT, UR21, 0x68, URZ ;  /* 0x0000006815117890 */ /* 0x000fe4000fffe0ff */
[----:B------:R-:W-:-:S02]  /*4540*/  USHF.R.U32.HI UR39, URZ, UR49, UR6 ;  /* 0x00000031ff277299 */ /* 0x000fc40008011606 */
[----:B--2---:R-:W-:Y:S02]  /*4550*/  USHF.R.U32.HI UR38, URZ, UR47, UR38 ;  /* 0x0000002fff267299 */ /* 0x004fe40008011626 */
[----:B------:R-:W-:-:S11]  /*4560*/  UISETP.NE.AND UP3, UPT, UR4, 0x1, UPT ;  /* 0x000000010400788c */ /* 0x000fd6000bf65270 */
.L_x_99:
[C---:B------:R-:W-:Y:S02]  /*4570*/  LEA R12, R14.reuse, UR21, 0x3 ;  /* 0x000000150e0c7c11 */ /* 0x040fe4000f8e18ff */
[----:B------:R-:W-:Y:S02]  /*4580*/  SHF.L.U32 R9, R13, 0x1f, RZ ;  /* 0x0000001f0d097819 */ /* 0x000fe400000006ff */
[----:B------:R-:W-:Y:S02]  /*4590*/  LEA R10, R14, UR21, 0x4 ;  /* 0x000000150e0a7c11 */ /* 0x000fe4000f8e20ff */
[----:B--2---:R-:W2:Y:S02]  /*45a0*/  SYNCS.PHASECHK.TRANS64.TRYWAIT P0, [R12+URZ+0xa0], R9 ;  /* 0x0000a0090c0075a7 */ /* 0x004ea400080011ff */
[----:B--2---:R-:W-:Y:S05]  /*45b0*/  @!P0 BRA `(.L_x_85) ;  /* 0x000000a000ec8947 */ /* 0x004fea0003800000 */
.L_x_212:
[----:B--2---:R-:W2:Y:S01]  /*45c0*/  LDS.128 R8, [R10+0x110] ;  /* 0x000110000a087984 */ /* 0x004ea20000000c00 */
[----:B------:R-:W-:Y:S01]  /*45d0*/  UISETP.GE.AND UP0, UPT, UR45, 0x1, UPT ;  /* 0x000000012d00788c */ /* 0x000fe2000bf06270 */
[----:B------:R-:W-:Y:S01]  /*45e0*/  @!PT LDS RZ, [RZ] ;  /* 0x00000000fffff984 */ /* 0x000fe20000000800 */
[----:B------:R-:W-:Y:S01]  /*45f0*/  @!PT LDS RZ, [RZ] ;  /* 0x00000000fffff984 */ /* 0x000fe20000000800 */
[----:B------:R-:W-:Y:S01]  /*4600*/  @!PT LDS RZ, [RZ] ;  /* 0x00000000fffff984 */ /* 0x000fe20000000800 */
[----:B------:R-:W-:Y:S01]  /*4610*/  @!PT LDS RZ, [RZ] ;  /* 0x00000000fffff984 */ /* 0x000fe20000000800 */
[----:B------:R3:W-:Y:S06]  /*4620*/  MEMBAR.ALL.CTA ;  /* 0x0000000000007992 */ /* 0x0007ec0000008000 */
[----:B---3--:R-:W3:Y:S01]  /*4630*/  FENCE.VIEW.ASYNC.S ;  /* 0x00000000000073c6 */ /* 0x008ee20000000000 */
[----:B--2---:R-:W-:Y:S11]  /*4640*/  LOP3.LUT P0, RZ, R10, 0x1, RZ, 0xc0, !PT ;  /* 0x000000010aff7812 */ /* 0x004ff6000780c0ff */
[----:B------:R-:W-:Y:S02]  /*4650*/  @!UPT UIADD3 URZ, UPT, UPT, URZ, URZ, URZ ;  /* 0x000000fffffff290 */ /* 0x000fe4000fffe0ff */
[----:B---3--:R-:W-:Y:S01]  /*4660*/  VOTEU.ANY UP2, P0 ;  /* 0x0000000000ff7886 */ /* 0x008fe20000040100 */
[----:B------:R-:W-:Y:S11]  /*4670*/  PLOP3.LUT P0, PT, PT, PT, UP2, 0x80, 0x8 ;  /* 0x000000000008781c */ /* 0x000ff60003f0f028 */
[----:B------:R-:W-:Y:S02]  /*4680*/  @!UPT UIADD3 URZ, UPT, UPT, URZ, URZ, URZ ;  /* 0x000000fffffff290 */ /* 0x000fe4000fffe0ff */
[----:B------:R-:W-:Y:S02]  /*4690*/  @P0 SHF.R.U32.HI R0, RZ, 0x10, R9 ;  /* 0x00000010ff000819 */ /* 0x000fe40000011609 */
[----:B------:R-:W-:Y:S02]  /*46a0*/  @P0 MOV R6, R8 ;  /* 0x0000000800060202 */ /* 0x000fe40000000f00 */
[----:B------:R-:W-:Y:S01]  /*46b0*/  @P0 R2UR UR4, R0 ;  /* 0x00000000000402ca */ /* 0x000fe200000e0000 */
[----:B------:R-:W-:Y:S01]  /*46c0*/  VIADD R0, R12, 0xb0 ;  /* 0x000000b00c007836 */ /* 0x000fe20000000000 */
[----:B------:R-:W-:Y:S02]  /*46d0*/  @P0 LOP3.LUT R8, R9, 0xffff, RZ, 0xc0, !PT ;  /* 0x0000ffff09080812 */ /* 0x000fe400078ec0ff */
[----:B------:R-:W-:Y:S02]  /*46e0*/  @P0 R2UR UR6, R6 ;  /* 0x00000000060602ca */ /* 0x000fe400000e0000 */
[----:B------:R-:W-:Y:S02]  /*46f0*/  PRMT R0, RZ, 0x654, R0 ;  /* 0x00000654ff007816 */ /* 0x000fe40000000000 */
[----:B------:R-:W-:Y:S02]  /*4700*/  @P0 R2UR UR5, R8 ;  /* 0x00000000080502ca */ /* 0x000fe400000e0000 */
[----:B------:R2:W-:Y:S03]  /*4710*/  SYNCS.ARRIVE.TRANS64.RED.A1T0 RZ, [R0+URZ], RZ ;  /* 0x000000ff00ff79a7 */ /* 0x0005e600081004ff */
[----:B------:R-:W-:Y:S04]  /*4720*/  @UP2 UMOV UR30, UR4 ;  /* 0x00000004001e2c82 */ /* 0x000fe80008000000 */
[----:B------:R-:W-:Y:S04]  /*4730*/  @UP2 UMOV UR14, UR6 ;  /* 0x00000006000e2c82 */ /* 0x000fe80008000000 */
[----:B------:R-:W-:Y:S01]  /*4740*/  @UP2 UMOV UR13, UR5 ;  /* 0x00000005000d2c82 */ /* 0x000fe20008000000 */
[----:B------:R-:W-:Y:S05]  /*4750*/  BRA.U !UP0, `(.L_x_86) ;  /* 0x0000000108a47547 */ /* 0x000fea000b800000 */
[----:B------:R-:W-:Y:S02]  /*4760*/  UIMAD.WIDE.U32 UR18, UR13, UR51, URZ ;  /* 0x000000330d1272a5 */ /* 0x000fe4000f8e00ff */
[----:B------:R-:W-:Y:S02]  /*4770*/  UIMAD.WIDE.U32 UR26, UR14, UR48, URZ ;  /* 0x000000300e1a72a5 */ /* 0x000fe4000f8e00ff */
[----:B------:R-:W-:Y:S02]  /*4780*/  USEL UR4, UR31, UR38, !UP5 ;  /* 0x000000261f047287 */ /* 0x000fe4000e800000 */
[----:B------:R-:W-:Y:S02]  /*4790*/  USEL UR7, UR37, UR39, !UP6 ;  /* 0x0000002725077287 */ /* 0x000fe4000f000000 */
[----:B-1----:R-:W-:Y:S02]  /*47a0*/  UIMAD.WIDE.U32 UR8, UR4, UR22, URZ ;  /* 0x00000016040872a5 */ /* 0x002fe4000f8e00ff */
[----:B------:R-:W-:Y:S01]  /*47b0*/  UIMAD.WIDE.U32 UR10, UR7, UR22, URZ ;  /* 0x00000016070a72a5 */ /* 0x000fe2000f8e00ff */
[----:B------:R-:W-:Y:S02]  /*47c0*/  UMOV UR5, UR19 ;  /* 0x0000001300057c82 */ /* 0x000fe40008000000 */
[----:B------:R-:W-:Y:S03]  /*47d0*/  USHF.R.U32.HI UR6, URZ, UR47, UR5 ;  /* 0x0000002fff067299 */ /* 0x000fe60008011605 */
[----:B------:R-:W-:Y:S01]  /*47e0*/  UMOV UR5, UR27 ;  /* 0x0000001b00057c82 */ /* 0x000fe20008000000 */
[----:B------:R-:W-:Y:S02]  /*47f0*/  USEL UR6, UR13, UR6, !UP5 ;  /* 0x000000060d067287 */ /* 0x000fe4000e800000 */
[----:B------:R-:W-:Y:S03]  /*4800*/  USHF.R.U32.HI UR12, URZ, UR49, UR5 ;  /* 0x00000031ff0c7299 */ /* 0x000fe60008011605 */
[----:B------:R-:W-:Y:S02]  /*4810*/  UMOV UR5, UR9 ;  /* 0x0000000900057c82 */ /* 0x000fe40008000000 */
[----:B------:R-:W-:Y:S03]  /*4820*/  @UP4 USHF.R.U32.HI UR4, URZ, UR23, UR5 ;  /* 0x00000017ff044299 */ /* 0x000fe60008011605 */
[----:B------:R-:W-:Y:S01]  /*4830*/  UMOV UR5, UR11 ;  /* 0x0000000b00057c82 */ /* 0x000fe20008000000 */
[----:B------:R-:W-:Y:S02]  /*4840*/  UIMAD UR4, UR45, UR4, URZ ;  /* 0x000000042d0472a4 */ /* 0x000fe4000f8e02ff */
[----:B------:R-:W-:Y:S02]  /*4850*/  @UP4 USHF.R.U32.HI UR7, URZ, UR23, UR5 ;  /* 0x00000017ff074299 */ /* 0x000fe40008011605 */
[----:B------:R-:W-:Y:S02]  /*4860*/  UIMAD.WIDE.U32 UR10, UR6, UR22, URZ ;  /* 0x00000016060a72a5 */ /* 0x000fe4000f8e00ff */
[----:B------:R-:W-:Y:S02]  /*4870*/  USEL UR5, UR14, UR12, !UP6 ;  /* 0x0000000c0e057287 */ /* 0x000fe4000f000000 */
[----:B------:R-:W-:Y:S02]  /*4880*/  UIMAD UR8, UR45, UR7, URZ ;  /* 0x000000072d0872a4 */ /* 0x000fe4000f8e02ff */
[----:B------:R-:W-:Y:S03]  /*4890*/  UISETP.GE.AND UP0, UPT, UR6, UR4, UPT ;  /* 0x000000040600728c */ /* 0x000fe6000bf06270 */
[----:B------:R-:W-:Y:S01]  /*48a0*/  UMOV UR4, UR11 ;  /* 0x0000000b00047c82 */ /* 0x000fe20008000000 */
[----:B------:R-:W-:Y:S02]  /*48b0*/  UISETP.GE.OR UP0, UPT, UR5, UR8, UP0 ;  /* 0x000000080500728c */ /* 0x000fe40008706670 */
[----:B------:R-:W-:Y:S02]  /*48c0*/  USHF.R.U32.HI UR4, URZ, UR23, UR4 ;  /* 0x00000017ff047299 */ /* 0x000fe40008011604 */
[----:B------:R-:W-:Y:S02]  /*48d0*/  UIMAD.WIDE.U32 UR8, UR5, UR22, URZ ;  /* 0x00000016050872a5 */ /* 0x000fe4000f8e00ff */
[----:B------:R-:W-:Y:S04]  /*48e0*/  USEL UR10, UR6, UR4, !UP4 ;  /* 0x00000004060a7287 */ /* 0x000fe8000e000000 */
[----:B------:R-:W-:Y:S01]  /*48f0*/  UIADD3 UR11, UPT, UPT, -UR10, URZ, URZ ;  /* 0x000000ff0a0b7290 */ /* 0x000fe2000fffe1ff */
[----:B------:R-:W-:Y:S02]  /*4900*/  @!UP0 UMOV UR4, UR9 ;  /* 0x0000000900048c82 */ /* 0x000fe40008000000 */
[----:B------:R-:W-:Y:S02]  /*4910*/  @!UP0 USHF.R.U32.HI UR4, URZ, UR23, UR4 ;  /* 0x00000017ff048299 */ /* 0x000fe40008011604 */
[----:B------:R-:W-:Y:S02]  /*4920*/  UIMAD UR8, UR45, UR11, UR6 ;  /* 0x0000000b2d0872a4 */ /* 0x000fe4000f8e0206 */
[----:B------:R-:W-:Y:S04]  /*4930*/  @!UP0 USEL UR4, UR5, UR4, !UP4 ;  /* 0x0000000405048287 */ /* 0x000fe8000e000000 */
[----:B------:R-:W-:Y:S02]  /*4940*/  @!UP0 UIMAD UR7, UR7, UR8, UR4 ;  /* 0x00000008070782a4 */ /* 0x000fe4000f8e0204 */
[----:B------:R-:W-:Y:S02]  /*4950*/  @!UP0 UIADD3 UR9, UPT, UPT, UR10, -UR4, URZ ;  /* 0x800000040a098290 */ /* 0x000fe4000fffe0ff */
[----:B------:R-:W-:Y:S02]  /*4960*/  UIADD3 UR8, UPT, UPT, -UR6, URZ, URZ ;  /* 0x000000ff06087290 */ /* 0x000fe4000fffe1ff */
[----:B------:R-:W-:Y:S02]  /*4970*/  UIADD3 UR4, UPT, UPT, -UR5, URZ, URZ ;  /* 0x000000ff05047290 */ /* 0x000fe4000fffe1ff */
[----:B------:R-:W-:Y:S03]  /*4980*/  @!UP0 UIMAD UR6, UR9, UR45, UR5 ;  /* 0x0000002d090682a4 */ /* 0x000fe6000f8e0205 */
[----:B------:R-:W-:Y:S01]  /*4990*/  @!UP0 UMOV UR5, UR7 ;  /* 0x0000000700058c82 */ /* 0x000fe20008000000 */
[----:B------:R-:W-:Y:S02]  /*49a0*/  UIMAD UR7, UR15, UR4, UR14 ;  /* 0x000000040f0772a4 */ /* 0x000fe4000f8e020e */
[----:B------:R-:W-:Y:S02]  /*49b0*/  UIMAD UR4, UR50, UR8, UR13 ;  /* 0x00000008320472a4 */ /* 0x000fe4000f8e020d */
[----:B------:R-:W-:Y:S02]  /*49c0*/  UIMAD UR14, UR5, UR15, UR7 ;  /* 0x0000000f050e72a4 */ /* 0x000fe4000f8e0207 */
[----:B------:R-:W-:Y:S11]  /*49d0*/  UIMAD UR13, UR6, UR50, UR4 ;  /* 0x00000032060d72a4 */ /* 0x000ff6000f8e0204 */
[----:B------:R-:W-:Y:S01]  /*49e0*/  @!UPT UIADD3 URZ, UPT, UPT, URZ, URZ, URZ ;  /* 0x000000fffffff290 */ /* 0x000fe2000fffe0ff */
.L_x_86:
[----:B------:R-:W3:Y:S01]  /*49f0*/  @!UP3 LDCU.128 UR8, c[0x0][0xb10] ;  /* 0x00016200ff08b7ac */ /* 0x000ee20008000c00 */
[----:B------:R-:W-:Y:S01]  /*4a00*/  IMAD.MOV.U32 R10, RZ, RZ, 0x1 ;  /* 0x00000001ff0a7424 */ /* 0x000fe200078e00ff */
[C---:B----4-:R-:W-:Y:S02]  /*4a10*/  ISETP.NE.U32.AND P1, PT, R4.reuse, RZ, PT ;  /* 0x000000ff0400720c */ /* 0x050fe40003f25070 */
[----:B------:R-:W-:Y:S02]  /*4a20*/  ISETP.NE.U32.AND P0, PT, R4, RZ, PT ;  /* 0x000000ff0400720c */ /* 0x000fe40003f05070 */
[C---:B------:R-:W-:Y:S01]  /*4a30*/  ISETP.NE.AND.EX P1, PT, R5.reuse, RZ, PT, P1 ;  /* 0x000000ff0500720c */ /* 0x040fe20003f25310 */
[----:B------:R-:W4:Y:S01]  /*4a40*/  @!UP3 LDCU UR5, c[0x0][0xb0c] ;  /* 0x00016180ff05b7ac */ /* 0x000f220008000800 */
[----:B------:R-:W-:Y:S02]  /*4a50*/  ISETP.NE.AND.EX P0, PT, R5, RZ, PT, P0 ;  /* 0x000000ff0500720c */ /* 0x000fe40003f05300 */
[----:B------:R-:W-:Y:S01]  /*4a60*/  SHF.L.U32 R10, R10, 0x1f, RZ ;  /* 0x0000001f0a0a7819 */ /* 0x000fe200000006ff */
[----:B------:R-:W-:Y:S02]  /*4a70*/  USHF.L.U32 UR43, UR16, 0x7, URZ ;  /* 0x00000007102b7899 */ /* 0x000fe400080006ff */
[----:B------:R-:W-:Y:S02]  /*4a80*/  USHF.L.U32 UR42, UR20, 0x8, URZ ;  /* 0x00000008142a7899 */ /* 0x000fe400080006ff */
[----:B---3--:R-:W-:Y:S07]  /*4a90*/  UIMAD.WIDE.U32 UR6, UR14, UR8, URZ ;  /* 0x000000080e0672a5 */ /* 0x008fee000f8e00ff */
[----:B------:R-:W-:Y:S01]  /*4aa0*/  @!UP3 UMOV UR4, UR7 ;  /* 0x000000070004bc82 */ /* 0x000fe20008000000 */
[----:B----4-:R-:W-:Y:S02]  /*4ab0*/  @!UP3 UISETP.NE.AND UP0, UPT, UR5, 0x1, UPT ;  /* 0x000000010500b88c */ /* 0x010fe4000bf05270 */
[----:B------:R-:W-:Y:S02]  /*4ac0*/  @!UP3 USHF.R.U32.HI UR4, URZ, UR9, UR4 ;  /* 0x00000009ff04b299 */ /* 0x000fe40008011604 */
[----:B------:R-:W-:Y:S02]  /*4ad0*/  UIMAD.WIDE.U32 UR6, UR13, UR11, URZ ;  /* 0x0000000b0d0672a5 */ /* 0x000fe4000f8e00ff */
[----:B------:R-:W-:Y:S02]  /*4ae0*/  @!UP3 USEL UR8, UR14, UR4, !UP0 ;  /* 0x000000040e08b287 */ /* 0x000fe4000c000000 */
[----:B------:R-:W-:Y:S03]  /*4af0*/  @!UP3 UISETP.NE.AND UP0, UPT, UR10, 0x1, UPT ;  /* 0x000000010a00b88c */ /* 0x000fe6000bf05270 */
[----:B------:R-:W-:Y:S02]  /*4b00*/  @!UP3 UMOV UR6, UR7 ;  /* 0x000000070006bc82 */ /* 0x000fe40008000000 */
[----:B------:R-:W3:Y:S02]  /*4b10*/  @!UP3 LDCU UR4, c[0x0][0xb20] ;  /* 0x00016400ff04b7ac */ /* 0x000ee40008000800 */
[----:B---3--:R-:W-:Y:S04]  /*4b20*/  @!UP3 USHF.R.U32.HI UR6, URZ, UR4, UR6 ;  /* 0x00000004ff06b299 */ /* 0x008fe80008011606 */
[----:B------:R-:W-:Y:S04]  /*4b30*/  @!UP3 USEL UR6, UR13, UR6, !UP0 ;  /* 0x000000060d06b287 */ /* 0x000fe8000c000000 */
[----:B------:R-:W-:Y:S02]  /*4b40*/  @!UP3 UIADD3 UR4, UPT, UPT, -UR8, UR6, URZ ;  /* 0x000000060804b290 */ /* 0x000fe4000fffe1ff */
[----:B------:R-:W-:Y:S02]  /*4b50*/  @!UP3 UIADD3 UR6, UPT, UPT, UR8, -UR6, URZ ;  /* 0x800000060806b290 */ /* 0x000fe4000fffe0ff */
[----:B------:R-:W-:Y:S02]  /*4b60*/  @!UP3 UIMAD UR14, UR4, UR5, UR14 ;  /* 0x00000005040eb2a4 */ /* 0x000fe4000f8e020e */
[----:B------:R-:W-:Y:S01]  /*4b70*/  @!UP3 UIMAD UR13, UR6, UR10, UR13 ;  /* 0x0000000a060db2a4 */ /* 0x000fe2000f8e020d */
[----:B------:R-:W-:Y:S11]  /*4b80*/  BRA.U UP1, `(.L_x_87) ;  /* 0x0000000101107547 */ /* 0x000ff6000b800000 */
[----:B--2---:R-:W-:Y:S04]  /*4b90*/  MOV R0, UR46 ;  /* 0x0000002e00007c02 */ /* 0x004fe80008000f00 */
[----:B------:R-:W-:Y:S04]  /*4ba0*/  SHF.L.U32 R9, R0, 0x1f, RZ ;  /* 0x0000001f00097819 */ /* 0x000fe800000006ff */
[----:B------:R-:W2:Y:S02]  /*4bb0*/  SYNCS.PHASECHK.TRANS64.TRYWAIT P2, [UR21+0x98], R9 ;  /* 0x00009809ff0075a7 */ /* 0x000ea40008041115 */
[----:B--2---:R-:W-:Y:S05]  /*4bc0*/  @!P2 BRA `(.L_x_88) ;  /* 0x0000009c007ca947 */ /* 0x004fea0003800000 */
.L_x_87:
[----:B------:R-:W-:Y:S05]  /*4bd0*/  @!P1 BRA `(.L_x_89) ;  /* 0x0000000000309947 */ /* 0x000fea0003800000 */
[----:B------:R-:W-:Y:S01]  /*4be0*/  ISETP.NE.U32.AND P1, PT, R2, RZ, PT ;  /* 0x000000ff0200720c */ /* 0x000fe20003f25070 */
[----:B------:R-:W3:Y:S01]  /*4bf0*/  LDCU.64 UR4, c[0x0][0x358] ;  /* 0x00006b00ff0477ac */ /* 0x000ee20008000a00 */
[----:B------:R-:W-:Y:S02]  /*4c00*/  IMAD.MOV.U32 R90, RZ, RZ, 0x1 ;  /* 0x00000001ff5a7424 */ /* 0x000fe400078e00ff */
[----:B------:R-:W-:Y:S11]  /*4c10*/  ISETP.NE.AND.EX P1, PT, R3, RZ, PT, P1 ;  /* 0x000000ff0300720c */ /* 0x000ff60003f25310 */
[----:B------:R-:W-:Y:S02]  /*4c20*/  @!UPT UIADD3 URZ, UPT, UPT, URZ, URZ, URZ ;  /* 0x000000fffffff290 */ /* 0x000fe4000fffe0ff */
[----:B--2---:R-:W2:Y:S01]  /*4c30*/  @P1 LDC.64 R8, c[0x0][0x888] ;  /* 0x00022200ff081b82 */ /* 0x004ea20000000a00 */
[----:B------:R-:W-:Y:S04]  /*4c40*/  @P1 IMAD R0, R4, UR36, RZ ;  /* 0x0000002404001c24 */ /* 0x000fe8000f8e02ff */
[----:B--2---:R-:W-:Y:S04]  /*4c50*/  @P1 IMAD.WIDE R8, R0, 0x4, R8 ;  /* 0x0000000400081825 */ /* 0x004fe800078e0208 */
[----:B------:R-:W-:Y:S01]  /*4c60*/  HFMA2 R0, -RZ, RZ, 0, 5.9604644775390625e-08 ;  /* 0x00000001ff007431 */ /* 0x000fe200000001ff */
[----:B---3-5:R3:W5:Y:S04]  /*4c70*/  @P1 LDG.E R45, desc[UR4][R8.64] ;  /* 0x00000004082d1981 */ /* 0x028768000c1e1900 */
[----:B------:R-:W-:Y:S01]  /*4c80*/  @!P1 PRMT R90, R0, 0x7610, R90 ;  /* 0x00007610005a9816 */ /* 0x000fe2000000005a */
[----:B---3--:R-:W4:Y:S06]  /*4c90*/  @!P1 LDC R45, c[0x0][0x880] ;  /* 0x00022000ff2d9b82 */ /* 0x008f2c0000000800 */
.L_x_89:
[----:B----45:R-:W-:Y:S01]  /*4ca0*/  @!P0 FSETP.EQ.AND P1, PT, R45, RZ, PT ;  /* 0x000000ff2d00820b */ /* 0x030fe20003f22000 */
[----:B------:R-:W-:Y:S01]  /*4cb0*/  @!UPT UIADD3 URZ, UPT, UPT, URZ, URZ, URZ ;  /* 0x000000fffffff290 */ /* 0x000fe2000fffe0ff */
[----:B------:R-:W-:Y:S11]  /*4cc0*/  @!P0 BRA `(.L_x_90) ;  /* 0x0000000000188947 */ /* 0x000ff60003800000 */
[----:B------:R-:W-:Y:S02]  /*4cd0*/  LOP3.LUT P0, RZ, R90, 0xff, RZ, 0xc0, !PT ;  /* 0x000000ff5aff7812 */ /* 0x000fe4000780c0ff */
[----:B------:R-:W-:Y:S04]  /*4ce0*/  ISETP.NE.U32.AND P1, PT, R2, RZ, PT ;  /* 0x000000ff0200720c */ /* 0x000fe80003f25070 */
[----:B------:R-:W-:Y:S04]  /*4cf0*/  ISETP.NE.AND.EX P1, PT, R3, RZ, PT, P1 ;  /* 0x000000ff0300720c */ /* 0x000fe80003f25310 */
[----:B------:R-:W-:Y:S03]  /*4d00*/  PLOP3.LUT P1, PT, P1, PT, PT, 0x8, 0x80 ;  /* 0x000000000080781c */ /* 0x000fe60000f2e170 */
[----:B------:R-:W-:Y:S11]  /*4d10*/  @P0 FSETP.EQ.AND P1, PT, R45, RZ, PT ;  /* 0x000000ff2d00020b */ /* 0x000ff60003f22000 */
[----:B------:R-:W-:Y:S02]  /*4d20*/  @!UPT UIADD3 URZ, UPT, UPT, URZ, URZ, URZ ;  /* 0x000000fffffff290 */ /* 0x000fe4000fffe0ff */
.L_x_90:
[----:B------:R-:W3:Y:S01]  /*4d30*/  SYNCS.PHASECHK.TRANS64.TRYWAIT P2, [UR21+0x70], R10 ;  /* 0x0000700aff0075a7 */ /* 0x000ee20008041115 */
[----:B------:R-:W-:Y:S04]  /*4d40*/  ELECT P0, URZ, PT ;  /* 0x0000000000ff782f */ /* 0x000fe80003800000 */
[----:B------:R-:W-:Y:S11]  /*4d50*/  PLOP3.LUT P1, PT, P1, P0, PT, 0xf2, 0x2f ;  /* 0x00000000002f781c */ /* 0x000ff60000f21e72 */
[----:B------:R-:W-:Y:S02]  /*4d60*/  @!UPT UIADD3 URZ, UPT, UPT, URZ, URZ, URZ ;  /* 0x000000fffffff290 */ /* 0x000fe4000fffe0ff */
[----:B------:R-:W-:Y:S05]  /*4d70*/  @!P1 IADD3 R6, P0, PT, R16, 0x580, RZ ;  /* 0x0000058010069810 */ /* 0x000fea0007f1e0ff */
[----:B--2---:R-:W-:Y:S01]  /*4d80*/  @!P1 IMAD.X R0, RZ, RZ, R17, P0 ;  /* 0x000000ffff009224 */ /* 0x004fe200000e0611 */
[----:B---3--:R-:W-:Y:S07]  /*4d90*/  @!P2 BRA `(.L_x_91) ;  /* 0x0000009c0020a947 */ /* 0x008fee0003800000 */
.L_x_215:
[----:B------:R-:W-:Y:S01]  /*4da0*/  @!P1 R2UR UR5, R6 ;  /* 0x00000000060592ca */ /* 0x000fe200000e0000 */
[----:B------:R-:W-:Y:S01]  /*4db0*/  VOTEU.ALL UP0, P1 ;  /* 0x0000000000ff7886 */ /* 0x000fe20000800000 */
[----:B------:R-:W-:Y:S01]  /*4dc0*/  @!P1 R2UR UR4, R0 ;  /* 0x00000000000492ca */ /* 0x000fe200000e0000 */
[----:B------:R-:W-:Y:S01]  /*4dd0*/  @!P1 IMAD.MOV.U32 R0, RZ, RZ, 0x4000 ;  /* 0x00004000ff009424 */ /* 0x000fe200078e00ff */
[----:B------:R-:W-:Y:S01]  /*4de0*/  UMOV UR8, 0x0 ;  /* 0x0000000000087882 */ /* 0x000fe20000000000 */
[----:B------:R-:W-:Y:S01]  /*4df0*/  UMOV UR9, 0x10000000 ;  /* 0x1000000000097882 */ /* 0x000fe20000000000 */
[----:B------:R-:W-:Y:S01]  /*4e00*/  @!UP0 UIADD3 UR40, UPT, UPT, UR21, 0x400, URZ ;  /* 0x0000040015288890 */ /* 0x000fe2000fffe0ff */
[----:B------:R-:W-:Y:S01]  /*4e10*/  @!P1 IADD3 R6, P0, PT, R16, 0x580, RZ ;  /* 0x0000058010069810 */ /* 0x000fe20007f1e0ff */
[----:B------:R-:W-:Y:S01]  /*4e20*/  VOTEU.ALL UP0, P1 ;  /* 0x0000000000ff7886 */ /* 0x000fe20000800000 */
[----:B------:R-:W-:Y:S01]  /*4e30*/  UMOV UR44, UR36 ;  /* 0x00000024002c7c82 */ /* 0x000fe20008000000 */
[----:B------:R-:W-:Y:S03]  /*4e40*/  UPRMT UR6, UR52, 0x654, UR41 ;  /* 0x0000065434067896 */ /* 0x000fe60008000029 */
[----:B------:R-:W-:Y:S02]  /*4e50*/  IMAD.U32 R8, RZ, RZ, UR5 ;  /* 0x00000005ff087e24 */ /* 0x000fe4000f8e00ff */
[----:B--2---:R-:W-:Y:S03]  /*4e60*/  IMAD.U32 R9, RZ, RZ, UR4 ;  /* 0x00000004ff097e24 */ /* 0x004fe6000f8e00ff */
[----:B------:R-:W-:Y:S02]  /*4e70*/  @!P1 R2UR UR4, R8 ;  /* 0x00000000080492ca */ /* 0x000fe400000e0000 */
[----:B------:R-:W-:Y:S11]  /*4e80*/  @!P1 R2UR UR5, R9 ;  /* 0x00000000090592ca */ /* 0x000ff600000e0000 */
[----:B------:R-:W-:Y:S02]  /*4e90*/  @!UPT UIADD3 URZ, UPT, UPT, URZ, URZ, URZ ;  /* 0x000000fffffff290 */ /* 0x000fe4000fffe0ff */
[----:B------:R2:W-:Y:S01]  /*4ea0*/  @!UP0 UTMALDG.3D [UR40], [UR4], desc[UR8] ;  /* 0x00000828040085b4 */ /* 0x0005e20008011000 */
[----:B------:R3:W-:Y:S01]  /*4eb0*/  @!P1 SYNCS.ARRIVE.TRANS64.RED.A0TR RZ, [UR21+0x50], R0 ;  /* 0x00005000ffff99a7 */ /* 0x0007e20008300415 */
[----:B------:R-:W-:Y:S01]  /*4ec0*/  SYNCS.ARRIVE.TRANS64.RED.A1T0 RZ, [UR6], RZ ;  /* 0x000000ffffff79a7 */ /* 0x000fe20008100406 */
[----:B---3--:R-:W-:Y:S01]  /*4ed0*/  @!P1 IMAD.X R0, RZ, RZ, R17, P0 ;  /* 0x000000ffff009224 */ /* 0x008fe200000e0611 */
[----:B------:R-:W3:Y:S02]  /*4ee0*/  SYNCS.PHASECHK.TRANS64.TRYWAIT P2, [UR21+0x78], R10 ;  /* 0x0000780aff0075a7 */ /* 0x000ee40008041115 */
[----:B--23--:R-:W-:Y:S05]  /*4ef0*/  @!P2 BRA `(.L_x_92) ;  /* 0x0000009800e0a947 */ /* 0x00cfea0003800000 */
.L_x_217:
        /* <DEDUP_REMOVED lines=8> */
[----:B------:R-:W-:Y:S01]  /*4f80*/  @!UP0 UIADD3 UR32, UPT, UPT, UR21, 0x4400, URZ ;  /* 0x0000440015208890 */ /* 0x000fe2000fffe0ff */
[----:B------:R-:W-:Y:S01]  /*4f90*/  VOTEU.ALL UP0, P1 ;  /* 0x0000000000ff7886 */ /* 0x000fe20000800000 */
[----:B------:R-:W-:Y:S01]  /*4fa0*/  UMOV UR35, UR43 ;  /* 0x0000002b00237c82 */ /* 0x000fe20008000000 */
[----:B------:R-:W-:Y:S02]  /*4fb0*/  UPRMT UR7, UR52, 0x654, UR33 ;  /* 0x0000065434077896 */ /* 0x000fe40008000021 */
        /* <DEDUP_REMOVED lines=11> */
.L_x_219:
        /* <DEDUP_REMOVED lines=11> */
[----:B------:R-:W-:Y:S02]  /*5120*/  UMOV UR28, UR36 ;  /* 0x00000024001c7c82 */ /* 0x000fe40008000000 */
[----:B------:R-:W-:Y:S01]  /*5130*/  IMAD.U32 R8, RZ, RZ, UR5 ;  /* 0x00000005ff087e24 */ /* 0x000fe2000f8e00ff */
[----:B------:R-:W-:Y:S01]  /*5140*/  UPRMT UR29, UR52, 0x654, UR25 ;  /* 0x00000654341d7896 */ /* 0x000fe20008000019 */
        /* <DEDUP_REMOVED lines=10> */
.L_x_221:
[----:B------:R-:W-:Y:S01]  /*51f0*/  @!P1 R2UR UR5, R6 ;  /* 0x00000000060592ca */ /* 0x000fe200000e0000 */
[----:B------:R-:W-:Y:S01]  /*5200*/  VOTEU.ALL UP0, P1 ;  /* 0x0000000000ff7886 */ /* 0x000fe20000800000 */
[----:B------:R-:W-:Y:S01]  /*5210*/  @!P1 R2UR UR4, R0 ;  /* 0x00000000000492ca */ /* 0x000fe200000e0000 */
[----:B------:R-:W-:Y:S01]  /*5220*/  @!P1 IMAD.MOV.U32 R0, RZ, RZ, 0x4000 ;  /* 0x00004000ff009424 */ /* 0x000fe200078e00ff */
[----:B------:R-:W-:Y:S01]  /*5230*/  UMOV UR8, 0x0 ;  /* 0x0000000000087882 */ /* 0x000fe20000000000 */
[----:B------:R-:W-:Y:S01]  /*5240*/  UMOV UR9, 0x10000000 ;  /* 0x1000000000097882 */ /* 0x000fe20000000000 */
[----:B------:R-:W-:Y:S01]  /*5250*/  @!UP0 UIADD3 UR18, UPT, UPT, UR42, 0x60, URZ ;  /* 0x000000602a128890 */ /* 0x000fe2000fffe0ff */
[----:B--2---:R-:W-:Y:S01]  /*5260*/  SHF.L.U32 R9, RZ, 0x1f, RZ ;  /* 0x0000001fff097819 */ /* 0x004fe200000006ff */
[----:B------:R-:W-:Y:S01]  /*5270*/  @!UP0 UIADD3 UR16, UPT, UPT, UR21, 0xc400, URZ ;  /* 0x0000c40015108890 */ /* 0x000fe2000fffe0ff */
[----:B------:R-:W-:Y:S01]  /*5280*/  @!P1 IADD3 R8, P0, PT, R16, 0x580, RZ ;  /* 0x0000058010089810 */ /* 0x000fe20007f1e0ff */
[----:B------:R-:W-:Y:S01]  /*5290*/  VOTEU.ALL UP0, P1 ;  /* 0x0000000000ff7886 */ /* 0x000fe20000800000 */
[----:B------:R-:W-:Y:S01]  /*52a0*/  UMOV UR19, UR43 ;  /* 0x0000002b00137c82 */ /* 0x000fe20008000000 */
[----:B------:R-:W-:Y:S01]  /*52b0*/  UMOV UR20, UR36 ;  /* 0x0000002400147c82 */ /* 0x000fe20008000000 */
[----:B------:R-:W-:Y:S01]  /*52c0*/  IMAD.U32 R18, RZ, RZ, UR5 ;  /* 0x00000005ff127e24 */ /* 0x000fe2000f8e00ff */
[----:B------:R-:W-:Y:S01]  /*52d0*/  UPRMT UR24, UR52, 0x654, UR17 ;  /* 0x0000065434187896 */ /* 0x000fe20008000011 */
[----:B------:R-:W-:Y:S02]  /*52e0*/  IMAD.U32 R19, RZ, RZ, UR4 ;  /* 0x00000004ff137e24 */ /* 0x000fe4000f8e00ff */
[----:B------:R-:W-:Y:S01]  /*52f0*/  @!P1 IMAD.X R6, RZ, RZ, R17, P0 ;  /* 0x000000ffff069224 */ /* 0x000fe200000e0611 */
[----:B------:R-:W-:Y:S02]  /*5300*/  @!P1 R2UR UR4, R18 ;  /* 0x00000000120492ca */ /* 0x000fe400000e0000 */
[----:B------:R-:W-:Y:S11]  /*5310*/  @!P1 R2UR UR5, R19 ;  /* 0x00000000130592ca */ /* 0x000ff600000e0000 */
[----:B------:R-:W-:Y:S02]  /*5320*/  @!UPT UIADD3 URZ, UPT, UPT, URZ, URZ, URZ ;  /* 0x000000fffffff290 */ /* 0x000fe4000fffe0ff */
[----:B------:R2:W-:Y:S01]  /*5330*/  @!UP0 UTMALDG.3D [UR16], [UR4], desc[UR8] ;  /* 0x00000810040085b4 */ /* 0x0005e20008011000 */
[----:B------:R2:W-:Y:S01]  /*5340*/  @!P1 SYNCS.ARRIVE.TRANS64.RED.A0TR RZ, [UR21+0x68], R0 ;  /* 0x00006800ffff99a7 */ /* 0x0005e20008300415 */
[----:B------:R-:W-:Y:S01]  /*5350*/  SYNCS.ARRIVE.TRANS64.RED.A1T0 RZ, [UR24], RZ ;  /* 0x000000ffffff79a7 */ /* 0x000fe20008100418 */
[----:B------:R-:W3:Y:S02]  /*5360*/  SYNCS.PHASECHK.TRANS64.TRYWAIT P2, [UR21+0x70], R9 ;  /* 0x00007009ff0075a7 */ /* 0x000ee40008041115 */
[----:B--23--:R-:W-:Y:S05]  /*5370*/  @!P2 BRA `(.L_x_95) ;  /* 0x000000980008a947 */ /* 0x00cfea0003800000 */
.L_x_223:
[----:B------:R-:W-:Y:S01]  /*5380*/  @!P1 R2UR UR5, R8 ;  /* 0x00000000080592ca */ /* 0x000fe200000e0000 */
[----:B------:R-:W-:Y:S01]  /*5390*/  VOTEU.ALL UP0, P1 ;  /* 0x0000000000ff7886 */ /* 0x000fe20000800000 */
[----:B------:R-:W-:Y:S01]  /*53a0*/  @!P1 R2UR UR4, R6 ;  /* 0x00000000060492ca */ /* 0x000fe200000e0000 */
[----:B--2---:R-:W-:Y:S01]  /*53b0*/  @!P1 IMAD.MOV.U32 R0, RZ, RZ, 0x4000 ;  /* 0x00004000ff009424 */ /* 0x004fe200078e00ff */
        /* <DEDUP_REMOVED lines=9> */
[----:B------:R-:W-:Y:S01]  /*5450*/  UMOV UR12, UR36 ;  /* 0x00000024000c7c82 */ /* 0x000fe20008000000 */
        /* <DEDUP_REMOVED lines=10> */
.L_x_225:
        /* <DEDUP_REMOVED lines=24> */
.L_x_227:
[----:B------:R-:W-:Y:S01]  /*5680*/  @!P1 R2UR UR5, R8 ;  /* 0x00000000080592ca */ /* 0x000fe200000e0000 */
[----:B------:R-:W-:Y:S01]  /*5690*/  VOTEU.ALL UP0, P1 ;  /* 0x0000000000ff7886 */ /* 0x000fe20000800000 */
[----:B------:R-:W-:Y:S01]  /*56a0*/  @!P1 R2UR UR4, R6 ;  /* 0x00000000060492ca */ /* 0x000fe200000e0000 */
[----:B--2---:R-:W-:Y:S01]  /*56b0*/  @!P1 IMAD.MOV.U32 R0, RZ, RZ, 0x4000 ;  /* 0x00004000ff009424 */ /* 0x004fe200078e00ff */
[----:B------:R-:W-:Y:S01]  /*56c0*/  UMOV UR6, 0x0 ;  /* 0x0000000000067882 */ /* 0x000fe20000000000 */
[----:B------:R-:W-:Y:S01]  /*56d0*/  UMOV UR7, 0x10000000 ;  /* 0x1000000000077882 */ /* 0x000fe20000000000 */
[----:B------:R-:W-:Y:S01]  /*56e0*/  @!UP0 UIADD3 UR10, UPT, UPT, UR42, 0xc0, URZ ;  /* 0x000000c02a0a8890 */ /* 0x000fe2000fffe0ff */
[----:B------:R-:W-:Y:S01]  /*56f0*/  VIADD R14, R14, 0x1 ;  /* 0x000000010e0e7836 */ /* 0x000fe20000000000 */
[----:B------:R-:W-:Y:S01]  /*5700*/  @!UP0 UIADD3 UR8, UPT, UPT, UR21, 0x8400, URZ ;  /* 0x0000840015088890 */ /* 0x000fe2000fffe0ff */
[----:B------:R-:W-:Y:S01]  /*5710*/  VOTEU.ALL UP0, P1 ;  /* 0x0000000000ff7886 */ /* 0x000fe20000800000 */
[----:B------:R-:W-:Y:S01]  /*5720*/  UMOV UR9, UR25 ;  /* 0x0000001900097c82 */ /* 0x000fe20008000000 */
[----:B------:R-:W-:Y:S02]  /*5730*/  UMOV UR11, UR43 ;  /* 0x0000002b000b7c82 */ /* 0x000fe40008000000 */
[----:B------:R-:W-:Y:S01]  /*5740*/  IMAD.U32 R18, RZ, RZ, UR5 ;  /* 0x00000005ff127e24 */ /* 0x000fe2000f8e00ff */
[----:B------:R-:W-:Y:S01]  /*5750*/  UMOV UR12, UR36 ;  /* 0x00000024000c7c82 */ /* 0x000fe20008000000 */
[----:B------:R-:W-:Y:S03]  /*5760*/  IMAD.U32 R19, RZ, RZ, UR4 ;  /* 0x00000004ff137e24 */ /* 0x000fe6000f8e00ff */
        /* <DEDUP_REMOVED lines=8> */
.L_x_229:
[----:B------:R-:W-:Y:S01]  /*57f0*/  @!P1 IADD3 R6, P0, PT, R16, 0x580, RZ ;  /* 0x0000058010069810 */ /* 0x000fe20007f1e0ff */
[----:B------:R-:W-:Y:S01]  /*5800*/  VOTEU.ALL UP0, P1 ;  /* 0x0000000000ff7886 */ /* 0x000fe20000800000 */
[----:B------:R-:W-:Y:S01]  /*5810*/  UMOV UR6, 0x0 ;  /* 0x0000000000067882 */ /* 0x000fe20000000000 */
[----:B------:R-:W-:Y:S01]  /*5820*/  UMOV UR7, 0x10000000 ;  /* 0x1000000000077882 */ /* 0x000fe20000000000 */
[----:B------:R-:W-:Y:S01]  /*5830*/  @!P1 R2UR UR5, R6 ;  /* 0x00000000060592ca */ /* 0x000fe200000e0000 */
[----:B--2---:R-:W-:Y:S01]  /*5840*/  @!P1 IMAD.X R0, RZ, RZ, R17, P0 ;  /* 0x000000ffff009224 */ /* 0x004fe200000e0611 */
[----:B------:R-:W-:Y:S01]  /*5850*/  @!UP0 UIADD3 UR10, UPT, UPT, UR42, 0xe0, URZ ;  /* 0x000000e02a0a8890 */ /* 0x000fe2000fffe0ff */
[----:B------:R-:W-:Y:S01]  /*5860*/  R2UR UR18, R92 ;  /* 0x000000005c1272ca */ /* 0x000fe200000e0000 */
[----:B------:R-:W-:Y:S01]  /*5870*/  @!UP0 UIADD3 UR8, UPT, UPT, UR21, 0xc400, URZ ;  /* 0x0000c40015088890 */ /* 0x000fe2000fffe0ff */
[----:B------:R-:W-:Y:S01]  /*5880*/  R2UR UR16, R93 ;  /* 0x000000005d1072ca */ /* 0x000fe200000e0000 */
[----:B------:R-:W-:Y:S01]  /*5890*/  VOTEU.ALL UP0, P1 ;  /* 0x0000000000ff7886 */ /* 0x000fe20000800000 */
[----:B------:R-:W-:Y:S01]  /*58a0*/  @!P1 R2UR UR4, R0 ;  /* 0x00000000000492ca */ /* 0x000fe200000e0000 */
[----:B------:R-:W-:Y:S01]  /*58b0*/  UMOV UR9, UR17 ;  /* 0x0000001100097c82 */ /* 0x000fe20008000000 */
[----:B------:R-:W-:Y:S01]  /*58c0*/  UMOV UR11, UR43 ;  /* 0x0000002b000b7c82 */ /* 0x000fe20008000000 */
[----:B------:R-:W-:Y:S01]  /*58d0*/  UMOV UR12, UR36 ;  /* 0x00000024000c7c82 */ /* 0x000fe20008000000 */
[C---:B------:R-:W-:Y:S01]  /*58e0*/  ISETP.NE.AND P0, PT, R14.reuse, 0x2, PT ;  /* 0x000000020e00780c */ /* 0x040fe20003f05270 */
[----:B------:R-:W-:Y:S01]  /*58f0*/  UPLOP3.LUT UP1, UPT, UPT, UPT, UPT, 0x80, 0x8 ;  /* 0x000000000008789c */ /* 0x000fe20003f2f070 */
[----:B------:R-:W-:Y:S01]  /*5900*/  IMAD.U32 R8, RZ, RZ, UR5 ;  /* 0x00000005ff087e24 */ /* 0x000fe2000f8e00ff */
[----:B------:R-:W-:Y:S01]  /*5910*/  UMOV UR36, UR30 ;  /* 0x0000001e00247c82 */ /* 0x000fe20008000000 */
[----:B------:R-:W-:Y:S01]  /*5920*/  SEL R0, RZ, 0x1, P0 ;  /* 0x00000001ff007807 */ /* 0x000fe20000000000 */
[----:B------:R-:W-:Y:S01]  /*5930*/  UIADD3 UR20, UPT, UPT, UR13, UR18, URZ ;  /* 0x000000120d147290 */ /* 0x000fe2000fffe0ff */
[----:B------:R-:W-:Y:S01]  /*5940*/  SEL R14, R14, RZ, P0 ;  /* 0x000000ff0e0e7207 */ /* 0x000fe20000000000 */
[----:B------:R-:W-:Y:S01]  /*5950*/  UIADD3 UR16, UPT, UPT, UR14, UR16, URZ ;  /* 0x000000100e107290 */ /* 0x000fe2000fffe0ff */
[----:B------:R-:W-:Y:S01]  /*5960*/  LOP3.LUT R13, R13, R0, RZ, 0x3c, !PT ;  /* 0x000000000d0d7212 */ /* 0x000fe200078e3cff */
[----:B------:R-:W-:Y:S01]  /*5970*/  IMAD.U32 R9, RZ, RZ, UR4 ;  /* 0x00000004ff097e24 */ /* 0x000fe2000f8e00ff */
[----:B------:R-:W-:Y:S04]  /*5980*/  @!P1 R2UR UR4, R8 ;  /* 0x00000000080492ca */ /* 0x000fe800000e0000 */
[----:B------:R-:W-:Y:S11]  /*5990*/  @!P1 R2UR UR5, R9 ;  /* 0x00000000090592ca */ /* 0x000ff600000e0000 */
[----:B------:R-:W-:Y:S02]  /*59a0*/  @!UPT UIADD3 URZ, UPT, UPT, URZ, URZ, URZ ;  /* 0x000000fffffff290 */ /* 0x000fe4000fffe0ff */
[----:B------:R2:W-:Y:S01]  /*59b0*/  @!UP0 UTMALDG.3D [UR8], [UR4], desc[UR6] ;  /* 0x00000608040085b4 */ /* 0x0005e20008011000 */
[----:B------:R2:W-:Y:S01]  /*59c0*/  @!P1 SYNCS.ARRIVE.TRANS64.RED.A0TR RZ, [UR21+0x68], R7 ;  /* 0x00006807ffff99a7 */ /* 0x0005e20008300415 */
[----:B------:R-:W-:Y:S01]  /*59d0*/  SYNCS.ARRIVE.TRANS64.RED.A1T0 RZ, [UR24], RZ ;  /* 0x000000ffffff79a7 */ /* 0x000fe20008100418 */
[----:B------:R-:W-:Y:S05]  /*59e0*/  BRA.U UP2, `(.L_x_99) ;  /* 0xffffffe902e07547 */ /* 0x000fea000b83ffff */
[----:B------:R-:W3:Y:S02]  /*59f0*/  SYNCS.PHASECHK.TRANS64.TRYWAIT P0, [UR21+0x70], R10 ;  /* 0x0000700aff0075a7 */ /* 0x000ee40008001115 */
[----:B---3--:R-:W-:Y:S05]  /*5a00*/  @!P0 BRA `(.L_x_100) ;  /* 0x0000009000c48947 */ /* 0x008fea0003800000 */
.L_x_231:
[----:B------:R-:W4:Y:S02]  /*5a10*/  SYNCS.PHASECHK.TRANS64.TRYWAIT P0, [UR21+0x78], R10 ;  /* 0x0000780aff0075a7 */ /* 0x000f240008001115 */
[----:B----4-:R-:W-:Y:S05]  /*5a20*/  @!P0 BRA `(.L_x_101) ;  /* 0x0000009000d48947 */ /* 0x010fea0003800000 */
.L_x_233:
[----:B------:R-:W4:Y:S01]  /*5a30*/  SYNCS.PHASECHK.TRANS64.TRYWAIT P0, [UR21+0x80], R10 ;  /* 0x0000800aff0075a7 */ /* 0x000f220008001115 */
[----:B------:R-:W-:Y:S01]  /*5a40*/  HFMA2 R0, -RZ, RZ, 0, 5.9604644775390625e-08 ;  /* 0x00000001ff007431 */ /* 0x000fe200000001ff */
[----:B----4-:R-:W-:Y:S06]  /*5a50*/  @!P0 BRA `(.L_x_102) ;  /* 0x0000009000e08947 */ /* 0x010fec0003800000 */
.L_x_235:
[----:B------:R-:W-:Y:S02]  /*5a60*/  MOV R2, UR21 ;  /* 0x0000001500027c02 */ /* 0x000fe40008000f00 */
[----:B---3--:R-:W-:-:S07]  /*5a70*/  SHF.L.U32 R3, R0, 0x1f, RZ ;  /* 0x0000001f00037819 */ /* 0x008fce00000006ff */
.L_x_103:
[----:B---3--:R3:W4:Y:S02]  /*5a80*/  SYNCS.PHASECHK.TRANS64.TRYWAIT P0, [R2+URZ+0x88], R3 ;  /* 0x00008803020075a7 */ /* 0x00872400080011ff */
[----:B----4-:R-:W-:Y:S05]  /*5a90*/  @!P0 NANOSLEEP.SYNCS 0x989680 ;  /* 0x009896800000895d */ /* 0x010fea0003900000 */
[----:B------:R-:W4:Y:S02]  /*5aa0*/  @!P0 SYNCS.PHASECHK.TRANS64 P0, [R2+URZ+0x88], R3 ;  /* 0x00008803020085a7 */ /* 0x000f2400080010ff */
[----:B-12-4-:R-:W-:Y:S05]  /*5ab0*/  @P0 EXIT ;  /* 0x000000000000094d */ /* 0x016fea0003800000 */
[----:B------:R-:W-:Y:S05]  /*5ac0*/  BRA `(.L_x_103) ;  /* 0xfffffffc00ec7947 */ /* 0x000fea000383ffff */
.L_x_84:
[----:B------:R-:W-:-:S06]  /*5ad0*/  UISETP.GE.AND UP0, UPT, UR17, 0x4, UPT ;  /* 0x000000041100788c */ /* 0x000fcc000bf06270 */
[----:B------:R-:W-:-:S13]  /*5ae0*/  PLOP3.LUT P0, PT, PT, PT, UP0, 0x80, 0x8 ;  /* 0x000000000008781c */ /* 0x000fda0003f0f008 */
[----:B------:R-:W-:Y:S05]  /*5af0*/  @!P0 EXIT ;  /* 0x000000000000894d */ /* 0x000fea0003800000 */
[----:B------:R-:W-:Y:S01]  /*5b00*/  BAR.SYNC.DEFER_BLOCKING 0x6, 0xa0 ;  /* 0x0182800000007b1d */ /* 0x000fe20000010000 */
[C---:B------:R-:W-:Y:S01]  /*5b10*/  IMAD.SHL.U32 R3, R107.reuse, 0x20, RZ ;  /* 0x000000206b037824 */ /* 0x040fe200078e00ff */
[C---:B------:R-:W-:Y:S01]  /*5b20*/  LOP3.LUT R89, R107.reuse, 0x1, RZ, 0xc0, !PT ;  /* 0x000000016b597812 */ /* 0x040fe200078ec0ff */
[C---:B------:R-:W-:Y:S01]  /*5b30*/  IMAD.U32 R37, R107.reuse, 0x10000, RZ ;  /* 0x000100006b257824 */ /* 0x040fe200078e00ff */
[----:B------:R-:W-:Y:S01]  /*5b40*/  MOV R106, 0x2 ;  /* 0x00000002006a7802 */ /* 0x000fe20000000f00 */
[----:B------:R-:W-:Y:S01]  /*5b50*/  IMAD.SHL.U32 R88, R107, 0x4, RZ ;  /* 0x000000046b587824 */ /* 0x000fe200078e00ff */
[----:B------:R-:W-:Y:S01]  /*5b60*/  UMOV UR43, 0x400 ;  /* 0x00000400002b7882 */ /* 0x000fe20000000000 */
[----:B------:R-:W1:Y:S01]  /*5b70*/  LDCU.64 UR4, c[0x0][0x890] ;  /* 0x00011200ff0477ac */ /* 0x000e620008000a00 */
[----:B------:R-:W2:Y:S01]  /*5b80*/  LDC.64 R86, c[0x0][0x8b0] ;  /* 0x00022c00ff567b82 */ /* 0x000ea20000000a00 */
[----:B------:R-:W-:Y:S01]  /*5b90*/  ISETP.NE.U32.AND P0, PT, R89, 0x1, PT ;  /* 0x000000015900780c */ /* 0x000fe20003f05070 */
[----:B------:R-:W-:Y:S01]  /*5ba0*/  IMAD.MOV.U32 R105, RZ, RZ, 0x4 ;  /* 0x00000004ff697424 */ /* 0x000fe200078e00ff */
[----:B------:R-:W-:Y:S01]  /*5bb0*/  ULEA UR43, UR52, UR43, 0x18 ;  /* 0x0000002b342b7291 */ /* 0x000fe2000f8ec0ff */
[----:B------:R-:W-:Y:S01]  /*5bc0*/  LOP3.LUT R5, R3, 0xe0, RZ, 0xc0, !PT ;  /* 0x000000e003057812 */ /* 0x000fe200078ec0ff */
[----:B------:R-:W-:Y:S01]  /*5bd0*/  HFMA2 R97, -RZ, RZ, 0, 0 ;  /* 0x00000000ff617431 */ /* 0x000fe200000001ff */
[----:B------:R-:W-:Y:S01]  /*5be0*/  LOP3.LUT R37, R37, 0x600000, RZ, 0xc0, !PT ;  /* 0x0060000025257812 */ /* 0x000fe200078ec0ff */
[----:B------:R-:W-:Y:S01]  /*5bf0*/  IMAD.MOV.U32 R36, RZ, RZ, RZ ;  /* 0x000000ffff247224 */ /* 0x000fe200078e00ff */
[----:B------:R-:W3:Y:S01]  /*5c00*/  LDC.64 R84, c[0x0][0x8a8] ;  /* 0x00022a00ff547b82 */ /* 0x000ee20000000a00 */
[----:B------:R-:W-:Y:S01]  /*5c10*/  R2P PR, R107, 0x6 ;  /* 0x000000066b007804 */ /* 0x000fe20000000000 */
[----:B------:R-:W-:Y:S01]  /*5c20*/  IMAD.MOV.U32 R104, RZ, RZ, RZ ;  /* 0x000000ffff687224 */ /* 0x000fe200078e00ff */
[----:B------:R-:W-:Y:S01]  /*5c30*/  LOP3.LUT R88, R5, 0x1c, R88, 0xf8, !PT ;  /* 0x0000001c05587812 */ /* 0x000fe200078ef858 */
[----:B------:R-:W-:Y:S01]  /*5c40*/  IMAD.MOV.U32 R103, RZ, RZ, RZ ;  /* 0x000000ffff677224 */ /* 0x000fe200078e00ff */
[----:B------:R-:W-:Y:S01]  /*5c50*/  P2R R2, PR, RZ, 0x1 ;  /* 0x00000001ff027803 */ /* 0x000fe20000000000 */
[----:B------:R-:W4:Y:S01]  /*5c60*/  LDCU UR63, c[0x0][0x370] ;  /* 0x00006e00ff3f77ac */ /* 0x000f220008000800 */
[----:B------:R-:W-:Y:S01]  /*5c70*/  LOP3.LUT R88, R88, 0xf00, R3, 0xf8, !PT ;  /* 0x00000f0058587812 */ /* 0x000fe200078ef803 */
[----:B------:R-:W4:Y:S01]  /*5c80*/  LDS R0, [UR43+0x130] ;  /* 0x0001302bff007984 */ /* 0x000f220008000800 */
[----:B-1----:R-:W-:Y:S01]  /*5c90*/  IMAD.U32 R109, RZ, RZ, UR4 ;  /* 0x00000004ff6d7e24 */ /* 0x002fe2000f8e00ff */
[----:B------:R-:W-:Y:S01]  /*5ca0*/  UIADD3 UR4, UPT, UPT, UR43, 0x400, URZ ;  /* 0x000004002b047890 */ /* 0x000fe2000fffe0ff */
[----:B------:R-:W-:Y:S01]  /*5cb0*/  IMAD.U32 R108, RZ, RZ, UR5 ;  /* 0x00000005ff6c7e24 */ /* 0x000fe2000f8e00ff */
[----:B------:R-:W-:Y:S01]  /*5cc0*/  LOP3.LUT R107, R107, 0x60, RZ, 0xc0, !PT ;  /* 0x000000606b6b7812 */ /* 0x000fe200078ec0ff */
[----:B------:R-:W1:Y:S01]  /*5cd0*/  LDCU.64 UR54, c[0x0][0x348] ;  /* 0x00006900ff3677ac */ /* 0x000e620008000a00 */
[----:B------:R-:W-:-:S02]  /*5ce0*/  SEL R106, R106, 0xfffffffe, !P1 ;  /* 0xfffffffe6a6a7807 */ /* 0x000fc40004800000 */
[----:B------:R-:W-:Y:S01]  /*5cf0*/  SEL R105, R105, 0xfffffffc, !P2 ;  /* 0xfffffffc69697807 */ /* 0x000fe20005000000 */
[----:B------:R-:W-:Y:S01]  /*5d00*/  IMAD.U32 R95, RZ, RZ, UR4 ;  /* 0x00000004ff5f7e24 */ /* 0x000fe2000f8e00ff */
[----:B------:R-:W1:Y:S01]  /*5d10*/  LDCU UR42, c[0x0][0xb0c] ;  /* 0x00016180ff2a77ac */ /* 0x000e620008000800 */
[----:B------:R-:W1:Y:S01]  /*5d20*/  LDCU UR39, c[0x0][0xb30] ;  /* 0x00016600ff2777ac */ /* 0x000e620008000800 */
[----:B------:R-:W1:Y:S01]  /*5d30*/  LDCU.64 UR60, c[0x0][0x888] ;  /* 0x00011100ff3c77ac */ /* 0x000e620008000a00 */
[----:B------:R-:W1:Y:S01]  /*5d40*/  LDCU.64 UR40, c[0x0][0xb28] ;  /* 0x00016500ff2877ac */ /* 0x000e620008000a00 */
[----:B------:R-:W1:Y:S01]  /*5d50*/  LDCU.128 UR56, c[0x0][0xb10] ;  /* 0x00016200ff3877ac */ /* 0x000e620008000c00 */
[----:B------:R-:W1:Y:S01]  /*5d60*/  LDCU UR62, c[0x0][0x374] ;  /* 0x00006e80ff3e77ac */ /* 0x000e620008000800 */
[----:B------:R-:W-:Y:S01]  /*5d70*/  UMOV UR53, URZ ;  /* 0x000000ff00357c82 */ /* 0x000fe20008000000 */
[----:B------:R-:W-:Y:S01]  /*5d80*/  UMOV UR47, URZ ;  /* 0x000000ff002f7c82 */ /* 0x000fe20008000000 */
[----:B-1234-:R-:W-:-:S07]  /*5d90*/  IMAD.IADD R37, R0, 0x1, R37 ;  /* 0x0000000100257824 */ /* 0x01efce00078e0225 */
.L_x_179:
[----:B------:R-:W-:Y:S02]  /*5da0*/  LEA R0, R97, UR43, 0x3 ;  /* 0x0000002b61007c11 */ /* 0x000fe4000f8e18ff */
[----:B------:R-:W-:Y:S02]  /*5db0*/  SHF.L.U32 R3, R103, 0x1f, RZ ;  /* 0x0000001f67037819 */ /* 0x000fe400000006ff */
[----:B-1----:R-:W-:Y:S02]  /*5dc0*/  LEA R5, R97, UR43, 0x4 ;  /* 0x0000002b61057c11 */ /* 0x002fe4000f8e20ff */
[----:B------:R-:W1:Y:S02]  /*5dd0*/  SYNCS.PHASECHK.TRANS64.TRYWAIT P0, [R0+URZ+0xa0], R3 ;  /* 0x0000a003000075a7 */ /* 0x000e6400080011ff */
[----:B-1----:R-:W-:Y:S05]  /*5de0*/  @!P0 BRA `(.L_x_104) ;  /* 0x0000009000148947 */ /* 0x002fea0003800000 */
.L_x_236:
[----:B------:R-:W-:Y:S01]  /*5df0*/  R2UR UR7, R110 ;  /* 0x000000006e0772ca */ /* 0x000fe200000e0000 */
[----:B------:R-:W2:Y:S01]  /*5e00*/  LDS.128 R4, [R5+0x110] ;  /* 0x0001100005047984 */ /* 0x000ea20000000c00 */
[----:B-1----:R-:W-:Y:S01]  /*5e10*/  VIADD R0, R0, 0xb0 ;  /* 0x000000b000007836 */ /* 0x002fe20000000000 */
[----:B------:R-:W-:Y:S04]  /*5e20*/  UISETP.GE.AND UP0, UPT, UR45, 0x1, UPT ;  /* 0x000000012d00788c */ /* 0x000fe8000bf06270 */
[----:B------:R-:W-:Y:S01]  /*5e30*/  PRMT R0, RZ, 0x654, R0 ;  /* 0x00000654ff007816 */ /* 0x000fe20000000000 */
[----:B------:R-:W-:Y:S01]  /*5e40*/  @!PT LDS RZ, [RZ] ;  /* 0x00000000fffff984 */ /* 0x000fe20000000800 */
[----:B------:R-:W-:Y:S01]  /*5e50*/  @!PT LDS RZ, [RZ] ;  /* 0x00000000fffff984 */ /* 0x000fe20000000800 */
[----:B------:R-:W-:Y:S01]  /*5e60*/  @!PT LDS RZ, [RZ] ;  /* 0x00000000fffff984 */ /* 0x000fe20000000800 */
[----:B------:R-:W-:Y:S01]  /*5e70*/  @!PT LDS RZ, [RZ] ;  /* 0x00000000fffff984 */ /* 0x000fe20000000800 */
[----:B------:R1:W-:Y:S06]  /*5e80*/  MEMBAR.ALL.CTA ;  /* 0x0000000000007992 */ /* 0x0003ec0000008000 */
[----:B-1----:R-:W1:Y:S02]  /*5e90*/  FENCE.VIEW.ASYNC.S ;  /* 0x00000000000073c6 */ /* 0x002e640000000000 */
[----:B-1----:R1:W-:Y:S01]  /*5ea0*/  SYNCS.ARRIVE.TRANS64.RED.A1T0 RZ, [R0+URZ], RZ ;  /* 0x000000ff00ff79a7 */ /* 0x0023e200081004ff */
[----:B--2---:R-:W-:Y:S11]  /*5eb0*/  LOP3.LUT P0, RZ, R6, 0x1, RZ, 0xc0, !PT ;  /* 0x0000000106ff7812 */ /* 0x004ff6000780c0ff */
[----:B------:R-:W-:Y:S02]  /*5ec0*/  @!UPT UIADD3 URZ, UPT, UPT, URZ, URZ, URZ ;  /* 0x000000fffffff290 */ /* 0x000fe4000fffe0ff */
[----:B------:R-:W-:Y:S01]  /*5ed0*/  VOTEU.ANY UP1, P0 ;  /* 0x0000000000ff7886 */ /* 0x000fe20000020100 */
[----:B------:R-:W-:Y:S01]  /*5ee0*/  PLOP3.LUT P0, PT, PT, PT, UP1, 0x80, 0x8 ;  /* 0x000000000008781c */ /* 0x000fe20003f0f018 */
[----:B------:R-:W-:Y:S06]  /*5ef0*/  UP2UR UR4, UPR, URZ, 0x2 ;  /* 0x00000002ff047883 */ /* 0x000fec0008000000 */
[----:B------:R-:W-:Y:S06]  /*5f00*/  IMAD.U32 R111, RZ, RZ, UR4 ;  /* 0x00000004ff6f7e24 */ /* 0x000fec000f8e00ff */
[----:B------:R-:W-:Y:S02]  /*5f10*/  @P0 SHF.R.U32.HI R2, RZ, 0x10, R5 ;  /* 0x00000010ff020819 */ /* 0x000fe40000011605 */
[----:B------:R-:W-:Y:S02]  /*5f20*/  @P0 MOV R3, R4 ;  /* 0x0000000400030202 */ /* 0x000fe40000000f00 */
[----:B------:R-:W-:Y:S02]  /*5f30*/  @P0 R2UR UR4, R2 ;  /* 0x00000000020402ca */ /* 0x000fe400000e0000 */
[----:B------:R-:W-:Y:S02]  /*5f40*/  @P0 LOP3.LUT R4, R5, 0xffff, RZ, 0xc0, !PT ;  /* 0x0000ffff05040812 */ /* 0x000fe400078ec0ff */
[----:B------:R-:W-:Y:S02]  /*5f50*/  @P0 R2UR UR6, R3 ;  /* 0x00000000030602ca */ /* 0x000fe400000e0000 */
[----:B------:R-:W-:Y:S07]  /*5f60*/  @P0 R2UR UR5, R4 ;  /* 0x00000000040502ca */ /* 0x000fee00000e0000 */
[----:B------:R-:W-:Y:S02]  /*5f70*/  @UP1 UMOV UR7, UR4 ;  /* 0x0000000400071c82 */ /* 0x000fe40008000000 */
[----:B------:R-:W-:Y:S02]  /*5f80*/  IMAD.U32 R110, RZ, RZ, UR7 ;  /* 0x00000007ff6e7e24 */ /* 0x000fe4000f8e00ff */
[----:B------:R-:W-:Y:S02]  /*5f90*/  @UP1 UMOV UR38, UR6 ;  /* 0x0000000600261c82 */ /* 0x000fe40008000000 */
[----:B------:R-:W-:Y:S01]  /*5fa0*/  @UP1 UMOV UR37, UR5 ;  /* 0x0000000500251c82 */ /* 0x000fe20008000000 */
[----:B-1----:R-:W-:Y:S05]  /*5fb0*/  BRA.U !UP0, `(.L_x_105) ;  /* 0x0000000108cc7547 */ /* 0x002fea000b800000 */
[----:B------:R-:W1:Y:S01]  /*5fc0*/  LDCU UR12, c[0x0][0xb20] ;  /* 0x00016400ff0c77ac */ /* 0x000e620008000800 */
[----:B------:R-:W-:Y:S02]  /*5fd0*/  UIMAD.WIDE.U32 UR4, UR62, UR59, URZ ;  /* 0x0000003b3e0472a5 */ /* 0x000fe4000f8e00ff */
[----:B------:R-:W-:Y:S02]  /*5fe0*/  UIMAD.WIDE.U32 UR6, UR63, UR56, URZ ;  /* 0x000000383f0672a5 */ /* 0x000fe4000f8e00ff */
[----:B------:R-:W-:Y:S02]  /*5ff0*/  UISETP.NE.AND UP0, UPT, UR58, 0x1, UPT ;  /* 0x000000013a00788c */ /* 0x000fe4000bf05270 */
[----:B------:R-:W-:Y:S02]  /*6000*/  UIMAD.WIDE.U32 UR8, UR37, UR59, URZ ;  /* 0x0000003b250872a5 */ /* 0x000fe4000f8e00ff */
[----:B------:R-:W-:Y:S02]  /*6010*/  UIMAD.WIDE.U32 UR10, UR38, UR56, URZ ;  /* 0x00000038260a72a5 */ /* 0x000fe4000f8e00ff */
[----:B------:R-:W-:Y:S02]  /*6020*/  UISETP.NE.AND UP1, UPT, UR42, 0x1, UPT ;  /* 0x000000012a00788c */ /* 0x000fe4000bf25270 */
[----:B------:R-:W-:Y:S01]  /*6030*/  UISETP.NE.AND UP2, UPT, UR45, 0x1, UPT ;  /* 0x000000012d00788c */ /* 0x000fe2000bf45270 */
[----:B------:R-:W-:Y:S02]  /*6040*/  UMOV UR4, UR5 ;  /* 0x0000000500047c82 */ /* 0x000fe40008000000 */
[----:B-1----:R-:W-:Y:S03]  /*6050*/  USHF.R.U32.HI UR5, URZ, UR12, UR4 ;  /* 0x0000000cff057299 */ /* 0x002fe60008011604 */
[----:B------:R-:W-:Y:S02]  /*6060*/  UMOV UR4, UR7 ;  /* 0x0000000700047c82 */ /* 0x000fe40008000000 */
[----:B------:R-:W-:Y:S02]  /*6070*/  USHF.R.U32.HI UR7, URZ, UR57, UR4 ;  /* 0x00000039ff077299 */ /* 0x000fe40008011604 */
[----:B------:R-:W-:Y:S02]  /*6080*/  USEL UR4, UR62, UR5, !UP0 ;  /* 0x000000053e047287 */ /* 0x000fe4000c000000 */
[----:B------:R-:W-:Y:S01]  /*6090*/  USEL UR7, UR63, UR7, !UP1 ;  /* 0x000000073f077287 */ /* 0x000fe2000c800000 */
[----:B------:R-:W-:Y:S01]  /*60a0*/  UMOV UR5, UR9 ;  /* 0x0000000900057c82 */ /* 0x000fe20008000000 */
[----:B------:R-:W-:Y:S02]  /*60b0*/  UIMAD.WIDE.U32 UR8, UR4, UR40, URZ ;  /* 0x00000028040872a5 */ /* 0x000fe4000f8e00ff */
[----:B------:R-:W-:Y:S03]  /*60c0*/  USHF.R.U32.HI UR6, URZ, UR12, UR5 ;  /* 0x0000000cff067299 */ /* 0x000fe60008011605 */
[----:B------:R-:W-:Y:S01]  /*60d0*/  UMOV UR5, UR11 ;  /* 0x0000000b00057c82 */ /* 0x000fe20008000000 */
[----:B------:R-:W-:Y:S02]  /*60e0*/  UIMAD.WIDE.U32 UR10, UR7, UR40, URZ ;  /* 0x00000028070a72a5 */ /* 0x000fe4000f8e00ff */
[----:B------:R-:W-:Y:S02]  /*60f0*/  USHF.R.U32.HI UR12, URZ, UR57, UR5 ;  /* 0x00000039ff0c7299 */ /* 0x000fe40008011605 */
[----:B------:R-:W-:Y:S01]  /*6100*/  USEL UR6, UR37, UR6, !UP0 ;  /* 0x0000000625067287 */ /* 0x000fe2000c000000 */
[----:B------:R-:W-:Y:S02]  /*6110*/  UMOV UR5, UR9 ;  /* 0x0000000900057c82 */ /* 0x000fe40008000000 */
[----:B------:R-:W-:Y:S01]  /*6120*/  UMOV UR10, UR11 ;  /* 0x0000000b000a7c82 */ /* 0x000fe20008000000 */
[----:B------:R-:W-:Y:S02]  /*6130*/  @UP2 USHF.R.U32.HI UR4, URZ, UR41, UR5 ;  /* 0x00000029ff042299 */ /* 0x000fe40008011605 */
[----:B------:R-:W-:Y:S02]  /*6140*/  @UP2 USHF.R.U32.HI UR7, URZ, UR41, UR10 ;  /* 0x00000029ff072299 */ /* 0x000fe4000801160a */
[----:B------:R-:W-:Y:S02]  /*6150*/  UIMAD UR4, UR45, UR4, URZ ;  /* 0x000000042d0472a4 */ /* 0x000fe4000f8e02ff */
        /* <DEDUP_REMOVED lines=8> */
[----:B------:R-:W-:Y:S02]  /*61e0*/  USEL UR11, UR6, UR4, !UP2 ;  /* 0x00000004060b7287 */ /* 0x000fe4000d000000 */
[----:B------:R-:W-:Y:S02]  /*61f0*/  UIADD3 UR8, UPT, UPT, -UR5, URZ, URZ ;  /* 0x000000ff05087290 */ /* 0x000fe4000fffe1ff */
[----:B------:R-:W-:Y:S01]  /*6200*/  UIADD3 UR10, UPT, UPT, -UR11, URZ, URZ ;  /* 0x000000ff0b0a7290 */ /* 0x000fe2000fffe1ff */
[----:B------:R-:W-:Y:S01]  /*6210*/  @!UP0 UMOV UR4, UR9 ;  /* 0x0000000900048c82 */ /* 0x000fe20008000000 */
[----:B------:R-:W-:Y:S02]  /*6220*/  UIADD3 UR9, UPT, UPT, -UR6, URZ, URZ ;  /* 0x000000ff06097290 */ /* 0x000fe4000fffe1ff */
[----:B------:R-:W-:Y:S02]  /*6230*/  @!UP0 USHF.R.U32.HI UR4, URZ, UR41, UR4 ;  /* 0x00000029ff048299 */ /* 0x000fe40008011604 */
[----:B------:R-:W-:Y:S02]  /*6240*/  UIMAD UR10, UR45, UR10, UR6 ;  /* 0x0000000a2d0a72a4 */ /* 0x000fe4000f8e0206 */
[----:B------:R-:W-:Y:S04]  /*6250*/  @!UP0 USEL UR4, UR5, UR4, !UP2 ;  /* 0x0000000405048287 */ /* 0x000fe8000d000000 */
[----:B------:R-:W-:Y:S02]  /*6260*/  @!UP0 UIMAD UR10, UR7, UR10, UR4 ;  /* 0x0000000a070a82a4 */ /* 0x000fe4000f8e0204 */
[----:B------:R-:W-:Y:S02]  /*6270*/  @!UP0 UIADD3 UR11, UPT, UPT, UR11, -UR4, URZ ;  /* 0x800000040b0b8290 */ /* 0x000fe4000fffe0ff */
[----:B------:R-:W-:Y:S02]  /*6280*/  UIMAD UR7, UR42, UR8, UR38 ;  /* 0x000000082a0772a4 */ /* 0x000fe4000f8e0226 */
[----:B------:R-:W-:Y:S02]  /*6290*/  @!UP0 UIMAD UR6, UR11, UR45, UR5 ;  /* 0x0000002d0b0682a4 */ /* 0x000fe4000f8e0205 */
[----:B------:R-:W-:Y:S01]  /*62a0*/  UIMAD UR4, UR58, UR9, UR37 ;  /* 0x000000093a0472a4 */ /* 0x000fe2000f8e0225 */
[----:B------:R-:W-:Y:S02]  /*62b0*/  @!UP0 UMOV UR5, UR10 ;  /* 0x0000000a00058c82 */ /* 0x000fe40008000000 */
[----:B------:R-:W-:Y:S02]  /*62c0*/  UIMAD UR38, UR5, UR42, UR7 ;  /* 0x0000002a052672a4 */ /* 0x000fe4000f8e0207 */
[----:B------:R-:W-:Y:S11]  /*62d0*/  UIMAD UR37, UR6, UR58, UR4 ;  /* 0x0000003a062572a4 */ /* 0x000ff6000f8e0204 */
[----:B------:R-:W-:Y:S01]  /*62e0*/  @!UPT UIADD3 URZ, UPT, UPT, URZ, URZ, URZ ;  /* 0x000000fffffff290 */ /* 0x000fe2000fffe0ff */
.L_x_105:
[----:B------:R-:W-:Y:S01]  /*62f0*/  UISETP.NE.AND UP0, UPT, UR39, 0x1, UPT ;  /* 0x000000012700788c */ /* 0x000fe2000bf05270 */
[----:B------:R-:W-:Y:S01]  /*6300*/  LOP3.LUT P0, RZ, R95, 0x3f0, RZ, 0xc0, !PT ;  /* 0x000003f05fff7812 */ /* 0x000fe2000780c0ff */
[----:B------:R-:W-:Y:S01]  /*6310*/  USHF.L.U32 UR50, UR16, 0x7, URZ ;  /* 0x0000000710327899 */ /* 0x000fe200080006ff */
[----:B------:R-:W-:Y:S01]  /*6320*/  BSSY.RECONVERGENT B6, `(.L_x_106) ;  /* 0x0000034000067945 */ /* 0x000fe20003800200 */
[----:B------:R-:W-:Y:S01]  /*6330*/  USHF.L.U32 UR49, UR20, 0x8, URZ ;  /* 0x0000000814317899 */ /* 0x000fe200080006ff */
[----:B------:R-:W-:Y:S06]  /*6340*/  IADD3 R97, PT, PT, R97, 0x1, RZ ;  /* 0x0000000161617810 */ /* 0x000fec0007ffe0ff */
[----:B------:R-:W1:Y:S01]  /*6350*/  @!UP0 LDCU.128 UR12, c[0x0][0xb10] ;  /* 0x00016200ff0c87ac */ /* 0x000e620008000c00 */
[----:B------:R-:W2:Y:S01]  /*6360*/  @!UP0 LDCU UR5, c[0x0][0xb0c] ;  /* 0x00016180ff0587ac */ /* 0x000ea20008000800 */
[----:B------:R-:W3:Y:S01]  /*6370*/  @!UP0 LDCU UR10, c[0x0][0xb20] ;  /* 0x00016400ff0a87ac */ /* 0x000ee20008000800 */
[----:B-1----:R-:W-:Y:S02]  /*6380*/  UIMAD.WIDE.U32 UR8, UR38, UR12, URZ ;  /* 0x0000000c260872a5 */ /* 0x002fe4000f8e00ff */
[----:B------:R-:W-:Y:S02]  /*6390*/  UIMAD.WIDE.U32 UR6, UR37, UR15, URZ ;  /* 0x0000000f250672a5 */ /* 0x000fe4000f8e00ff */
[----:B------:R-:W-:Y:S03]  /*63a0*/  @!UP0 UISETP.NE.AND UP1, UPT, UR14, 0x1, UPT ;  /* 0x000000010e00888c */ /* 0x000fe6000bf25270 */
[----:B------:R-:W-:Y:S01]  /*63b0*/  @!UP0 UMOV UR4, UR9 ;  /* 0x0000000900048c82 */ /* 0x000fe20008000000 */
[----:B--2---:R-:W-:Y:S02]  /*63c0*/  @!UP0 UISETP.NE.AND UP2, UPT, UR5, 0x1, UPT ;  /* 0x000000010500888c */ /* 0x004fe4000bf45270 */
[----:B------:R-:W-:Y:S01]  /*63d0*/  @!UP0 USHF.R.U32.HI UR4, URZ, UR13, UR4 ;  /* 0x0000000dff048299 */ /* 0x000fe20008011604 */
[----:B------:R-:W-:Y:S02]  /*63e0*/  @!UP0 UMOV UR6, UR7 ;  /* 0x0000000700068c82 */ /* 0x000fe40008000000 */
[----:B---3--:R-:W-:Y:S02]  /*63f0*/  @!UP0 USHF.R.U32.HI UR6, URZ, UR10, UR6 ;  /* 0x0000000aff068299 */ /* 0x008fe40008011606 */
[----:B------:R-:W-:Y:S02]  /*6400*/  @!UP0 USEL UR7, UR38, UR4, !UP2 ;  /* 0x0000000426078287 */ /* 0x000fe4000d000000 */
[----:B------:R-:W-:Y:S04]  /*6410*/  @!UP0 USEL UR6, UR37, UR6, !UP1 ;  /* 0x0000000625068287 */ /* 0x000fe8000c800000 */
[----:B------:R-:W-:Y:S02]  /*6420*/  @!UP0 UIADD3 UR4, UPT, UPT, -UR7, UR6, URZ ;  /* 0x0000000607048290 */ /* 0x000fe4000fffe1ff */
[----:B------:R-:W-:Y:S02]  /*6430*/  @!UP0 UIADD3 UR6, UPT, UPT, UR7, -UR6, URZ ;  /* 0x8000000607068290 */ /* 0x000fe4000fffe0ff */
[----:B------:R-:W-:Y:S02]  /*6440*/  @!UP0 UIMAD UR38, UR4, UR5, UR38 ;  /* 0x00000005042682a4 */ /* 0x000fe4000f8e0226 */
[----:B------:R-:W-:Y:S01]  /*6450*/  @!UP0 UIMAD UR37, UR6, UR14, UR37 ;  /* 0x0000000e062582a4 */ /* 0x000fe2000f8e0225 */
[----:B------:R-:W-:Y:S11]  /*6460*/  @!P0 BRA `(.L_x_107) ;  /* 0x00000000007c8947 */ /* 0x000ff60003800000 */
[----:B------:R-:W1:Y:S01]  /*6470*/  LDCU.64 UR8, c[0x4][0x80] ;  /* 0x01001000ff0877ac */ /* 0x000e620008000a00 */
[----:B------:R-:W-:Y:S01]  /*6480*/  MOV R2, 0x0 ;  /* 0x0000000000027802 */ /* 0x000fe20000000f00 */
[----:B------:R-:W-:Y:S02]  /*6490*/  HFMA2 R12, -RZ, RZ, 0, 5.9604644775390625e-08 ;  /* 0x00000001ff0c7431 */ /* 0x000fe400000001ff */
[----:B------:R-:W-:Y:S01]  /*64a0*/  IMAD.MOV.U32 R8, RZ, RZ, 0x70 ;  /* 0x00000070ff087424 */ /* 0x000fe200078e00ff */
[----:B------:R2:W3:Y:S01]  /*64b0*/  LDC.64 R14, c[0x4][R2] ;  /* 0x01000000020e7b82 */ /* 0x0004e20000000a00 */
[----:B------:R-:W4:Y:S01]  /*64c0*/  LDCU.64 UR6, c[0x4][0x88] ;  /* 0x01001100ff0677ac */ /* 0x000f220008000a00 */
[----:B------:R-:W-:Y:S01]  /*64d0*/  IMAD.MOV.U32 R13, RZ, RZ, RZ ;  /* 0x000000ffff0d7224 */ /* 0x000fe200078e00ff */
[----:B------:R-:W2:Y:S01]  /*64e0*/  LDCU.64 UR4, c[0x4][0x8] ;  /* 0x01000100ff0477ac */ /* 0x000ea20008000a00 */
[----:B-1----:R-:W-:Y:S01]  /*64f0*/  MOV R5, UR9 ;  /* 0x0000000900057c02 */ /* 0x002fe20008000f00 */
[----:B------:R-:W-:Y:S01]  /*6500*/  IMAD.U32 R4, RZ, RZ, UR8 ;  /* 0x00000008ff047e24 */ /* 0x000fe2000f8e00ff */
[----:B----4-:R-:W-:Y:S01]  /*6510*/  MOV R7, UR7 ;  /* 0x0000000700077c02 */ /* 0x010fe20008000f00 */
[----:B------:R-:W-:Y:S01]  /*6520*/  IMAD.U32 R6, RZ, RZ, UR6 ;  /* 0x00000006ff067e24 */ /* 0x000fe2000f8e00ff */
[----:B--2---:R-:W-:Y:S01]  /*6530*/  MOV R11, UR5 ;  /* 0x00000005000b7c02 */ /* 0x004fe20008000f00 */
[----:B------:R-:W-:Y:S02]  /*6540*/  IMAD.U32 R10, RZ, RZ, UR4 ;  /* 0x00000004ff0a7e24 */ /* 0x000fe4000f8e00ff */
[----:B------:R-:W-:Y:S07]  /*6550*/  LEPC R20, `(.L_x_108) ;  /* 0x000000001014794e */ /* 0x000fee0000000000 */
[----:B---3-5:R-:W-:Y:S05]  /*6560*/  CALL.ABS.NOINC R14 ;  /* 0x000000000e007343 */ /* 0x028fea0003c00000 */
.L_x_108:
[----:B------:R-:W1:Y:S01]  /*6570*/  LDCU.64 UR8, c[0x4][0x80] ;  /* 0x01001000ff0877ac */ /* 0x000e620008000a00 */
[----:B------:R-:W2:Y:S01]  /*6580*/  LDC.64 R2, c[0x4][R2] ;  /* 0x0100000002027b82 */ /* 0x000ea20000000a00 */
[----:B------:R-:W-:Y:S02]  /*6590*/  HFMA2 R12, -RZ, RZ, 0, 5.9604644775390625e-08 ;  /* 0x00000001ff0c7431 */ /* 0x000fe400000001ff */
[----:B------:R-:W-:Y:S02]  /*65a0*/  IMAD.MOV.U32 R8, RZ, RZ, 0x70 ;  /* 0x00000070ff087424 */ /* 0x000fe400078e00ff */
[----:B------:R-:W-:Y:S01]  /*65b0*/  IMAD.MOV.U32 R13, RZ, RZ, RZ ;  /* 0x000000ffff0d7224 */ /* 0x000fe200078e00ff */
[----:B------:R-:W3:Y:S01]  /*65c0*/  LDCU.64 UR6, c[0x4][0x88] ;  /* 0x01001100ff0677ac */ /* 0x000ee20008000a00 */
[----:B------:R-:W4:Y:S01]  /*65d0*/  LDCU.64 UR4, c[0x4][0x8] ;  /* 0x01000100ff0477ac */ /* 0x000f220008000a00 */
[----:B-1----:R-:W-:Y:S02]  /*65e0*/  MOV R4, UR8 ;  /* 0x0000000800047c02 */ /* 0x002fe40008000f00 */
[----:B------:R-:W-:Y:S02]  /*65f0*/  MOV R5, UR9 ;  /* 0x0000000900057c02 */ /* 0x000fe40008000f00 */
[----:B---3--:R-:W-:Y:S01]  /*6600*/  MOV R7, UR7 ;  /* 0x0000000700077c02 */ /* 0x008fe20008000f00 */
[----:B------:R-:W-:Y:S01]  /*6610*/  IMAD.U32 R6, RZ, RZ, UR6 ;  /* 0x00000006ff067e24 */ /* 0x000fe2000f8e00ff */
[----:B----4-:R-:W-:Y:S01]  /*6620*/  MOV R11, UR5 ;  /* 0x00000005000b7c02 */ /* 0x010fe20008000f00 */
[----:B------:R-:W-:Y:S02]  /*6630*/  IMAD.U32 R10, RZ, RZ, UR4 ;  /* 0x00000004ff0a7e24 */ /* 0x000fe4000f8e00ff */
[----:B------:R-:W-:Y:S07]  /*6640*/  LEPC R20, `(.L_x_107) ;  /* 0x000000001014794e */ /* 0x000fee0000000000 */
[----:B--2---:R-:W-:Y:S05]  /*6650*/  CALL.ABS.NOINC R2 ;  /* 0x0000000002007343 */ /* 0x004fea0003c00000 */
.L_x_107:
[----:B------:R-:W-:Y:S05]  /*6660*/  BSYNC.RECONVERGENT B6 ;  /* 0x0000000000067941 */ /* 0x000fea0003800200 */
.L_x_106:
[----:B------:R-:W-:Y:S02]  /*6670*/  R2UR UR6, R94 ;  /* 0x000000005e0672ca */ /* 0x000fe400000e0000 */
[----:B------:R-:W-:Y:S02]  /*6680*/  R2UR UR5, R109 ;  /* 0x000000006d0572ca */ /* 0x000fe400000e0000 */
[----:B------:R-:W-:Y:S02]  /*6690*/  R2UR UR4, R108 ;  /* 0x000000006c0472ca */ /* 0x000fe400000e0000 */
[----:B------:R-:W-:Y:S02]  /*66a0*/  ISETP.NE.U32.AND P4, PT, R86, RZ, PT ;  /* 0x000000ff5600720c */ /* 0x000fe40003f85070 */
[----:B------:R-:W-:Y:S02]  /*66b0*/  ISETP.NE.U32.AND P2, PT, RZ, UR60, PT ;  /* 0x0000003cff007c0c */ /* 0x000fe4000bf45070 */
[----:B------:R-:W-:Y:S02]  /*66c0*/  ISETP.NE.AND.EX P4, PT, R87, RZ, PT, P4 ;  /* 0x000000ff5700720c */ /* 0x000fe40003f85340 */
[----:B------:R-:W-:Y:S01]  /*66d0*/  ISETP.NE.AND.EX P2, PT, RZ, UR61, PT, P2 ;  /* 0x0000003dff007c0c */ /* 0x000fe2000bf45320 */
[----:B------:R-:W-:Y:S02]  /*66e0*/  UISETP.NE.AND UP2, UPT, UR6, URZ, UPT ;  /* 0x000000ff0600728c */ /* 0x000fe4000bf45270 */
[----:B------:R-:W-:Y:S04]  /*66f0*/  UISETP.NE.U32.AND UP0, UPT, UR5, URZ, UPT ;  /* 0x000000ff0500728c */ /* 0x000fe8000bf05070 */
[----:B------:R-:W-:Y:S01]  /*6700*/  UISETP.NE.AND.EX UP1, UPT, UR4, URZ, UPT, UP0 ;  /* 0x000000ff0400728c */ /* 0x000fe2000bf25300 */
[----:B------:R-:W-:Y:S01]  /*6710*/  PLOP3.LUT P1, PT, PT, PT, UP2, 0x80, 0x8 ;  /* 0x000000000008781c */ /* 0x000fe20003f2f028 */
[----:B------:R-:W-:Y:S03]  /*6720*/  UPLOP3.LUT UP0, UPT, UPT, UPT, UPT, 0x40, 0x4 ;  /* 0x000000000004789c */ /* 0x000fe60003f0e870 */
[----:B------:R-:W-:Y:S06]  /*6730*/  @UP2 UPLOP3.LUT UP0, UPT, UPT, UPT, UP1, 0x80, 0x8 ;  /* 0x000000000008289c */ /* 0x000fec0003f0f010 */
[----:B------:R-:W-:Y:S01]  /*6740*/  PLOP3.LUT P0, PT, PT, PT, UP0, 0x80, 0x8 ;  /* 0x000000000008781c */ /* 0x000fe20003f0f008 */
[----:B------:R-:W-:Y:S01]  /*6750*/  @!UPT UIADD3 URZ, UPT, UPT, URZ, URZ, URZ ;  /* 0x000000fffffff290 */ /* 0x000fe2000fffe0ff */
[----:B------:R-:W-:Y:S11]  /*6760*/  BRA.U !UP1, `(.L_x_109) ;  /* 0x0000000109407547 */ /* 0x000ff6000b800000 */
[----:B------:R-:W-:Y:S01]  /*6770*/  UISETP.NE.U32.AND UP0, UPT, UR60, URZ, UPT ;  /* 0x000000ff3c00728c */ /* 0x000fe2000bf05070 */
[----:B------:R-:W-:Y:S01]  /*6780*/  R2UR UR6, R109 ;  /* 0x000000006d0672ca */ /* 0x000fe200000e0000 */
[----:B------:R-:W1:Y:S01]  /*6790*/  LDCU.64 UR8, c[0x0][0x358] ;  /* 0x00006b00ff0877ac */ /* 0x000e620008000a00 */
[----:B------:R-:W-:Y:S02]  /*67a0*/  HFMA2 R90, -RZ, RZ, 0, 5.9604644775390625e-08 ;  /* 0x00000001ff5a7431 */ /* 0x000fe400000001ff */
[----:B------:R-:W-:Y:S01]  /*67b0*/  IMAD.MOV.U32 R0, RZ, RZ, 0x1 ;  /* 0x00000001ff007424 */ /* 0x000fe200078e00ff */
[----:B------:R-:W-:Y:S06]  /*67c0*/  UISETP.NE.AND.EX UP0, UPT, UR61, URZ, UPT, UP0 ;  /* 0x000000ff3d00728c */ /* 0x000fec000bf05300 */
[----:B------:R-:W-:Y:S05]  /*67d0*/  PLOP3.LUT P3, PT, PT, PT, UP0, 0x80, 0x8 ;  /* 0x000000000008781c */ /* 0x000fea0003f6f008 */
[----:B------:R-:W2:Y:S01]  /*67e0*/  @UP0 LDCU.64 UR4, c[0x0][0x888] ;  /* 0x00011100ff0407ac */ /* 0x000ea20008000a00 */
[----:B------:R-:W-:Y:S07]  /*67f0*/  @UP0 UIMAD UR6, UR36, UR6, URZ ;  /* 0x00000006240602a4 */ /* 0x000fee000f8e02ff */
[----:B------:R-:W-:Y:S01]  /*6800*/  @!P3 PRMT R90, R0, 0x7610, R90 ;  /* 0x00007610005ab816 */ /* 0x000fe2000000005a */
[----:B--2---:R-:W-:Y:S06]  /*6810*/  @UP0 UIMAD.WIDE UR4, UR6, 0x4, UR4 ;  /* 0x00000004060408a5 */ /* 0x004fec000f8e0204 */
[----:B------:R-:W-:Y:S02]  /*6820*/  IMAD.U32 R2, RZ, RZ, UR4 ;  /* 0x00000004ff027e24 */ /* 0x000fe4000f8e00ff */
[----:B------:R-:W-:Y:S03]  /*6830*/  IMAD.U32 R3, RZ, RZ, UR5 ;  /* 0x00000005ff037e24 */ /* 0x000fe6000f8e00ff */
[----:B------:R-:W2:Y:S02]  /*6840*/  @!UP0 LDCU UR4, c[0x0][0x880] ;  /* 0x00011000ff0487ac */ /* 0x000ea40008000800 */
[----:B-1---5:R1:W5:Y:S02]  /*6850*/  @P3 LDG.E R45, desc[UR8][R2.64] ;  /* 0x00000008022d3981 */ /* 0x022364000c1e1900 */
[----:B-12---:R-:W-:Y:S02]  /*6860*/  @!P3 MOV R45, UR4 ;  /* 0x00000004002dbc02 */ /* 0x006fe40008000f00 */
.L_x_109:
[----:B------:R-:W-:Y:S05]  /*6870*/  @!P4 BRA `(.L_x_110) ;  /* 0x000000000024c947 */ /* 0x000fea0003800000 */
[----:B------:R-:W-:Y:S01]  /*6880*/  ISETP.NE.U32.AND P3, PT, R84, RZ, PT ;  /* 0x000000ff5400720c */ /* 0x000fe20003f65070 */
[----:B------:R-:W1:Y:S03]  /*6890*/  LDCU.64 UR4, c[0x0][0x358] ;  /* 0x00006b00ff0477ac */ /* 0x000e660008000a00 */
[----:B------:R-:W-:Y:S11]  /*68a0*/  ISETP.NE.AND.EX P3, PT, R85, RZ, PT, P3 ;  /* 0x000000ff5500720c */ /* 0x000ff60003f65330 */
[----:B------:R-:W-:Y:S02]  /*68b0*/  @!UPT UIADD3 URZ, UPT, UPT, URZ, URZ, URZ ;  /* 0x000000fffffff290 */ /* 0x000fe4000fffe0ff */
[----:B------:R-:W2:Y:S01]  /*68c0*/  @P3 LDC.64 R2, c[0x0][0x8a8] ;  /* 0x00022a00ff023b82 */ /* 0x000ea20000000a00 */
[----:B------:R-:W-:Y:S04]  /*68d0*/  @P3 IMAD R0, R86, UR36, RZ ;  /* 0x0000002456003c24 */ /* 0x000fe8000f8e02ff */
[----:B--2---:R-:W-:Y:S05]  /*68e0*/  @P3 IMAD.WIDE R2, R0, 0x4, R2 ;  /* 0x0000000400023825 */ /* 0x004fea00078e0202 */
[----:B-1---5:R1:W5:Y:S02]  /*68f0*/  @P3 LDG.E R38, desc[UR4][R2.64] ;  /* 0x0000000402263981 */ /* 0x022364000c1e1900 */
[----:B-1----:R-:W2:Y:S02]  /*6900*/  @!P3 LDC R38, c[0x0][0x8a0] ;  /* 0x00022800ff26bb82 */ /* 0x002ea40000000800 */
.L_x_110:
[----:B-----5:R-:W-:Y:S01]  /*6910*/  FSETP.NEU.AND P3, PT, R45, RZ, PT ;  /* 0x000000ff2d00720b */ /* 0x020fe20003f6d000 */
[----:B------:R-:W-:Y:S01]  /*6920*/  IMAD.SHL.U32 R115, R88, 0x4, RZ ;  /* 0x0000000458737824 */ /* 0x000fe200078e00ff */
[----:B------:R-:W-:Y:S01]  /*6930*/  SEL R5, RZ, 0xffffffff, P2 ;  /* 0xffffffffff057807 */ /* 0x000fe20001000000 */
[----:B------:R-:W-:Y:S01]  /*6940*/  IMAD.SHL.U32 R51, R105, 0x10, RZ ;  /* 0x0000001069337824 */ /* 0x000fe200078e00ff */
[----:B------:R-:W-:Y:S01]  /*6950*/  @P1 LOP3.LUT P2, RZ, R90, 0xff, RZ, 0xc0, !PT ;  /* 0x000000ff5aff1812 */ /* 0x000fe2000784c0ff */
[----:B------:R-:W-:Y:S01]  /*6960*/  IMAD.MOV.U32 R122, RZ, RZ, -0x10 ;  /* 0xfffffff0ff7a7424 */ /* 0x000fe200078e00ff */
[----:B------:R-:W-:Y:S01]  /*6970*/  @P1 SEL R0, RZ, 0xffffffff, P3 ;  /* 0xffffffffff001807 */ /* 0x000fe20001800000 */
[----:B------:R-:W-:Y:S01]  /*6980*/  IMAD.SHL.U32 R120, R106, 0x10, RZ ;  /* 0x000000106a787824 */ /* 0x000fe200078e00ff */
[----:B------:R-:W-:Y:S01]  /*6990*/  LEA R116, R36, UR43, 0x3 ;  /* 0x0000002b24747c11 */ /* 0x000fe2000f8e18ff */
[----:B------:R-:W-:Y:S01]  /*69a0*/  BSSY B1, `(.L_x_111) ;  /* 0x0000051000017945 */ /* 0x000fe20003800000 */
[C---:B------:R-:W-:Y:S01]  /*69b0*/  @P0 SEL R0, R5.reuse, R0, !P2 ;  /* 0x0000000005000207 */ /* 0x040fe20005000000 */
[----:B------:R-:W-:Y:S01]  /*69c0*/  IMAD.MOV.U32 R117, RZ, RZ, 0x1 ;  /* 0x00000001ff757424 */ /* 0x000fe200078e00ff */
[----:B------:R-:W-:Y:S01]  /*69d0*/  SHF.L.U32 R3, R104, 0x1f, RZ ;  /* 0x0000001f68037819 */ /* 0x000fe200000006ff */
[----:B------:R-:W-:Y:S01]  /*69e0*/  IMAD R39, R36, 0x100, R37 ;  /* 0x0000010024277824 */ /* 0x000fe200078e0225 */
[----:B------:R-:W-:Y:S01]  /*69f0*/  @P1 LOP3.LUT R0, R0, 0x1, RZ, 0xc0, !PT ;  /* 0x0000000100001812 */ /* 0x000fe200078ec0ff */
[----:B------:R-:W-:Y:S01]  /*6a00*/  IMAD.MOV.U32 R118, RZ, RZ, RZ ;  /* 0x000000ffff767224 */ /* 0x000fe200078e00ff */
[----:B------:R-:W-:Y:S02]  /*6a10*/  PLOP3.LUT P2, PT, PT, PT, UP1, 0x80, 0x8 ;  /* 0x000000000008781c */ /* 0x000fe40003f4f018 */
[----:B------:R-:W-:Y:S02]  /*6a20*/  CS2R R70, SRZ ;  /* 0x0000000000467805 */ /* 0x000fe4000001ff00 */
[----:B------:R-:W-:Y:S02]  /*6a30*/  ISETP.NE.U32.OR P5, PT, R0, 0x1, !P1 ;  /* 0x000000010000780c */ /* 0x000fe40004fa5470 */
[----:B------:R-:W-:Y:S02]  /*6a40*/  CS2R R68, SRZ ;  /* 0x0000000000447805 */ /* 0x000fe4000001ff00 */
[----:B------:R-:W-:Y:S02]  /*6a50*/  LOP3.LUT P4, R96, R90, 0xff, RZ, 0xc0, !PT ;  /* 0x000000ff5a607812 */ /* 0x000fe4000788c0ff */
[----:B------:R-:W-:Y:S02]  /*6a60*/  CS2R R66, SRZ ;  /* 0x0000000000427805 */ /* 0x000fe4000001ff00 */
[----:B------:R-:W-:Y:S02]  /*6a70*/  SEL R0, RZ, 0xffffffff, P3 ;  /* 0xffffffffff007807 */ /* 0x000fe40001800000 */
[----:B------:R-:W-:Y:S02]  /*6a80*/  CS2R R64, SRZ ;  /* 0x0000000000407805 */ /* 0x000fe4000001ff00 */
[----:B------:R-:W-:Y:S02]  /*6a90*/  P2R R112, PR, RZ, 0x20 ;  /* 0x00000020ff707803 */ /* 0x000fe40000000000 */
[----:B------:R-:W-:Y:S02]  /*6aa0*/  CS2R R62, SRZ ;  /* 0x00000000003e7805 */ /* 0x000fe4000001ff00 */
[----:B------:R-:W-:Y:S02]  /*6ab0*/  CS2R R60, SRZ ;  /* 0x00000000003c7805 */ /* 0x000fe4000001ff00 */
[----:B------:R-:W-:Y:S02]  /*6ac0*/  CS2R R58, SRZ ;  /* 0x00000000003a7805 */ /* 0x000fe4000001ff00 */
[----:B------:R-:W-:Y:S02]  /*6ad0*/  CS2R R56, SRZ ;  /* 0x0000000000387805 */ /* 0x000fe4000001ff00 */
[----:B------:R-:W-:Y:S01]  /*6ae0*/  @P2 SEL R0, R5, R0, !P4 ;  /* 0x0000000005002207 */ /* 0x000fe20006000000 */
[----:B------:R-:W-:Y:S01]  /*6af0*/  VIADD R5, R115, UR43 ;  /* 0x0000002b73057c36 */ /* 0x000fe20008000000 */
[----:B------:R-:W-:Y:S02]  /*6b00*/  @P5 SHF.L.U32 R2, RZ, 0x1f, RZ ;  /* 0x0000001fff025819 */ /* 0x000fe400000006ff */
[----:B------:R-:W-:Y:S02]  /*6b10*/  CS2R R54, SRZ ;  /* 0x0000000000367805 */ /* 0x000fe4000001ff00 */
[----:B------:R-:W-:Y:S01]  /*6b20*/  LOP3.LUT R0, R0, 0x1, RZ, 0xc0, !PT ;  /* 0x0000000100007812 */ /* 0x000fe200078ec0ff */
[C---:B------:R-:W-:Y:S01]  /*6b30*/  IMAD.IADD R101, R5.reuse, 0x1, R51 ;  /* 0x0000000105657824 */ /* 0x040fe200078e0233 */
[----:B------:R-:W1:Y:S01]  /*6b40*/  @P5 SYNCS.PHASECHK.TRANS64.TRYWAIT P1, [UR43+0x50], R2 ;  /* 0x00005002ff0055a7 */ /* 0x000e62000802112b */
[----:B------:R-:W-:Y:S01]  /*6b50*/  IMAD.IADD R113, R5, 0x1, R120 ;  /* 0x0000000105717824 */ /* 0x000fe200078e0278 */
[----:B------:R-:W-:Y:S01]  /*6b60*/  ISETP.NE.U32.AND P2, PT, R0, 0x1, PT ;  /* 0x000000010000780c */ /* 0x000fe20003f45070 */
[----:B------:R-:W-:Y:S01]  /*6b70*/  IMAD.IADD R99, R120, 0x1, R101 ;  /* 0x0000000178637824 */ /* 0x000fe200078e0265 */
[----:B------:R-:W-:Y:S02]  /*6b80*/  CS2R R52, SRZ ;  /* 0x0000000000347805 */ /* 0x000fe4000001ff00 */
[----:B------:R-:W-:Y:S02]  /*6b90*/  CS2R R74, SRZ ;  /* 0x00000000004a7805 */ /* 0x000fe4000001ff00 */
[----:B------:R-:W-:Y:S02]  /*6ba0*/  P2R R119, PR, RZ, 0x4 ;  /* 0x00000004ff777803 */ /* 0x000fe40000000000 */
[----:B------:R-:W-:Y:S02]  /*6bb0*/  CS2R R72, SRZ ;  /* 0x0000000000487805 */ /* 0x000fe4000001ff00 */
[----:B------:R-:W-:Y:S02]  /*6bc0*/  ISETP.NE.U32.AND P2, PT, R89, 0x1, PT ;  /* 0x000000015900780c */ /* 0x000fe40003f45070 */
[----:B------:R-:W-:Y:S02]  /*6bd0*/  CS2R R78, SRZ ;  /* 0x00000000004e7805 */ /* 0x000fe4000001ff00 */
[----:B------:R-:W-:Y:S02]  /*6be0*/  CS2R R76, SRZ ;  /* 0x00000000004c7805 */ /* 0x000fe4000001ff00 */
[----:B------:R-:W-:Y:S02]  /*6bf0*/  CS2R R82, SRZ ;  /* 0x0000000000527805 */ /* 0x000fe4000001ff00 */
[----:B------:R-:W-:Y:S02]  /*6c00*/  SEL R122, R122, 0x10, !P2 ;  /* 0x000000107a7a7807 */ /* 0x000fe40005000000 */
[----:B------:R-:W-:Y:S01]  /*6c10*/  CS2R R80, SRZ ;  /* 0x0000000000507805 */ /* 0x000fe2000001ff00 */
[----:B------:R3:W4:Y:S02]  /*6c20*/  SYNCS.PHASECHK.TRANS64.TRYWAIT P0, [R116+URZ+0xc0], R3 ;  /* 0x0000c003740075a7 */ /* 0x00072400080011ff */
[----:B------:R-:W-:Y:S02]  /*6c30*/  IMAD.IADD R114, R5, 0x1, R122 ;  /* 0x0000000105727824 */ /* 0x000fe400078e027a */
[C---:B------:R-:W-:Y:S02]  /*6c40*/  IMAD.IADD R102, R122.reuse, 0x1, R113 ;  /* 0x000000017a667824 */ /* 0x040fe400078e0271 */
[C---:B------:R-:W-:Y:S02]  /*6c50*/  IMAD.IADD R100, R122.reuse, 0x1, R101 ;  /* 0x000000017a647824 */ /* 0x040fe400078e0265 */
[----:B------:R-:W-:Y:S01]  /*6c60*/  IMAD.IADD R98, R122, 0x1, R99 ;  /* 0x000000017a627824 */ /* 0x000fe200078e0263 */
[----:B-1----:R-:W-:Y:S01]  /*6c70*/  @P5 SEL R117, RZ, 0x1, !P1 ;  /* 0x00000001ff755807 */ /* 0x002fe20004800000 */
[----:B---3--:R-:W-:Y:S06]  /*6c80*/  @!P5 BRA `(.L_x_112) ;  /* 0x000000000088d947 */ /* 0x008fec0003800000 */
[----:B------:R-:W-:Y:S01]  /*6c90*/  IMAD.MOV.U32 R71, RZ, RZ, RZ ;  /* 0x000000ffff477224 */ /* 0x000fe200078e00ff */
[----:B------:R-:W-:Y:S01]  /*6ca0*/  ISETP.NE.AND P1, PT, R117, RZ, PT ;  /* 0x000000ff7500720c */ /* 0x000fe20003f25270 */
[----:B------:R-:W-:Y:S01]  /*6cb0*/  BSSY B0, `(.L_x_113) ;  /* 0x0000014000007945 */ /* 0x000fe20003800000 */
[----:B------:R-:W-:Y:S02]  /*6cc0*/  CS2R R82, SRZ ;  /* 0x0000000000527805 */ /* 0x000fe4000001ff00 */
        /* <DEDUP_REMOVED lines=13> */
[----:B------:R-:W-:Y:S01]  /*6da0*/  CS2R R68, SRZ ;  /* 0x0000000000447805 */ /* 0x000fe2000001ff00 */
[----:B------:R-:W-:Y:S06]  /*6db0*/  @P1 BRA `(.L_x_114) ;  /* 0x00000000000c1947 */ /* 0x000fec0003800000 */
[----:B------:R-:W-:Y:S04]  /*6dc0*/  SHF.L.U32 R5, RZ, 0x1f, RZ ;  /* 0x0000001fff057819 */ /* 0x000fe800000006ff */
[----:B------:R-:W1:Y:S02]  /*6dd0*/  SYNCS.PHASECHK.TRANS64.TRYWAIT P1, [UR43+0x50], R5 ;  /* 0x00005005ff0075a7 */ /* 0x000e64000802112b */
[----:B-1----:R-:W-:Y:S05]  /*6de0*/  @!P1 BRA `(.L_x_115) ;  /* 0x0000008000289947 */ /* 0x002fea0003800000 */
.L_x_114:
[----:B------:R-:W-:Y:S05]  /*6df0*/  BSYNC B0 ;  /* 0x0000000000007941 */ /* 0x000fea0003800000 */
.L_x_113:
[----:B------:R-:W-:Y:S01]  /*6e00*/  ISETP.NE.AND P1, PT, R119, RZ, PT ;  /* 0x000000ff7700720c */ /* 0x000fe20003f25270 */
[----:B------:R-:W-:Y:S11]  /*6e10*/  HFMA2 R118, -RZ, RZ, 0, 5.9604644775390625e-08 ;  /* 0x00000001ff767431 */ /* 0x000ff600000001ff */
[----:B------:R-:W-:Y:S01]  /*6e20*/  @!UPT UIADD3 URZ, UPT, UPT, URZ, URZ, URZ ;  /* 0x000000fffffff290 */ /* 0x000fe2000fffe0ff */
[----:B------:R3:W1:Y:S04]  /*6e30*/  @P1 LDS.128 R80, [R115+UR43+0x400] ;  /* 0x0004002b73501984 */ /* 0x0006680008000c00 */
[----:B------:R3:W1:Y:S04]  /*6e40*/  @P1 LDS.128 R76, [R114+0x400] ;  /* 0x00040000724c1984 */ /* 0x0006680000000c00 */
[----:B------:R3:W1:Y:S04]  /*6e50*/  @P1 LDS.128 R72, [R113+0x400] ;  /* 0x0004000071481984 */ /* 0x0006680000000c00 */
[----:B------:R3:W1:Y:S04]  /*6e60*/  @P1 LDS.128 R52, [R102+0x400] ;  /* 0x0004000066341984 */ /* 0x0006680000000c00 */
[----:B------:R3:W1:Y:S04]  /*6e70*/  @P1 LDS.128 R56, [R101+0x400] ;  /* 0x0004000065381984 */ /* 0x0006680000000c00 */
[----:B------:R3:W1:Y:S04]  /*6e80*/  @P1 LDS.128 R60, [R100+0x400] ;  /* 0x00040000643c1984 */ /* 0x0006680000000c00 */
[----:B------:R3:W1:Y:S04]  /*6e90*/  @P1 LDS.128 R64, [R99+0x400] ;  /* 0x0004000063401984 */ /* 0x0006680000000c00 */
[----:B------:R3:W1:Y:S02]  /*6ea0*/  @P1 LDS.128 R68, [R98+0x400] ;  /* 0x0004000062441984 */ /* 0x0006640000000c00 */
.L_x_112:
[----:B------:R-:W-:Y:S05]  /*6eb0*/  BSYNC B1 ;  /* 0x0000000000017941 */ /* 0x000fea0003800000 */
.L_x_111:
[----:B-1----:R-:W-:Y:S04]  /*6ec0*/  SHF.R.U32.HI R0, RZ, 0x15, R39 ;  /* 0x00000015ff007819 */ /* 0x002fe80000011627 */
[----:B------:R-:W-:Y:S01]  /*6ed0*/  LOP3.LUT P1, RZ, R0, 0x3, R91, 0x48, !PT ;  /* 0x0000000300ff7812 */ /* 0x000fe2000782485b */
[----:B------:R-:W-:Y:S01]  /*6ee0*/  @!UPT UIADD3 URZ, UPT, UPT, URZ, URZ, URZ ;  /* 0x000000fffffff290 */ /* 0x000fe2000fffe0ff */
[----:B----4-:R-:W-:Y:S11]  /*6ef0*/  @P0 BRA `(.L_x_116) ;  /* 0x0000000000080947 */ /* 0x010ff60003800000 */
[----:B------:R-:W1:Y:S02]  /*6f00*/  SYNCS.PHASECHK.TRANS64.TRYWAIT P0, [R116+URZ+0xc0], R3 ;  /* 0x0000c003740075a7 */ /* 0x000e6400080011ff */
[----:B-1----:R-:W-:Y:S05]  /*6f10*/  @!P0 BRA `(.L_x_117) ;  /* 0x0000007c00f48947 */ /* 0x002fea0003800000 */
.L_x_116:
[----:B------:R-:W-:Y:S05]  /*6f20*/  @!P1 BRA `(.L_x_118) ;  /* 0x0000000000409947 */ /* 0x000fea0003800000 */
[----:B------:R-:W4:Y:S01]  /*6f30*/  LDCU.64 UR8, c[0x4][0x70] ;  /* 0x01000e00ff0877ac */ /* 0x000f220008000a00 */
[----:B-1----:R-:W-:Y:S01]  /*6f40*/  MOV R3, 0x0 ;  /* 0x0000000000037802 */ /* 0x002fe20000000f00 */
[----:B------:R-:W-:Y:S02]  /*6f50*/  HFMA2 R12, -RZ, RZ, 0, 5.9604644775390625e-08 ;  /* 0x00000001ff0c7431 */ /* 0x000fe400000001ff */
[----:B------:R-:W-:Y:S02]  /*6f60*/  IMAD.MOV.U32 R8, RZ, RZ, 0x192 ;  /* 0x00000192ff087424 */ /* 0x000fe400078e00ff */
[----:B------:R-:W-:Y:S01]  /*6f70*/  IMAD.MOV.U32 R13, RZ, RZ, RZ ;  /* 0x000000ffff0d7224 */ /* 0x000fe200078e00ff */
[----:B------:R-:W1:Y:S01]  /*6f80*/  LDCU.64 UR6, c[0x4][0x78] ;  /* 0x01000f00ff0677ac */ /* 0x000e620008000a00 */
[----:B------:R-:W2:Y:S01]  /*6f90*/  LDC.64 R2, c[0x4][R3] ;  /* 0x0100000003027b82 */ /* 0x000ea20000000a00 */
[----:B------:R-:W5:Y:S01]  /*6fa0*/  LDCU.64 UR4, c[0x4][0x10] ;  /* 0x01000200ff0477ac */ /* 0x000f620008000a00 */
[----:B----4-:R-:W-:Y:S01]  /*6fb0*/  MOV R5, UR9 ;  /* 0x0000000900057c02 */ /* 0x010fe20008000f00 */
[----:B------:R-:W-:Y:S01]  /*6fc0*/  IMAD.U32 R4, RZ, RZ, UR8 ;  /* 0x00000008ff047e24 */ /* 0x000fe2000f8e00ff */
[----:B-1----:R-:W-:Y:S01]  /*6fd0*/  MOV R7, UR7 ;  /* 0x0000000700077c02 */ /* 0x002fe20008000f00 */
[----:B------:R-:W-:Y:S01]  /*6fe0*/  IMAD.U32 R6, RZ, RZ, UR6 ;  /* 0x00000006ff067e24 */ /* 0x000fe2000f8e00ff */
[----:B-----5:R-:W-:Y:S01]  /*6ff0*/  MOV R11, UR5 ;  /* 0x00000005000b7c02 */ /* 0x020fe20008000f00 */
[----:B------:R-:W-:Y:S02]  /*7000*/  IMAD.U32 R10, RZ, RZ, UR4 ;  /* 0x00000004ff0a7e24 */ /* 0x000fe4000f8e00ff */
[----:B------:R-:W-:Y:S07]  /*7010*/  LEPC R20, `(.L_x_118) ;  /* 0x000000001014794e */ /* 0x000fee0000000000 */
[----:B--23--:R-:W-:Y:S05]  /*7020*/  CALL.ABS.NOINC R2 ;  /* 0x0000000002007343 */ /* 0x00cfea0003c00000 */
.L_x_118:
[----:B------:R-:W-:Y:S01]  /*7030*/  LOP3.LUT R44, R80, 0xffffe000, RZ, 0xc0, !PT ;  /* 0xffffe000502c7812 */ /* 0x000fe200078ec0ff */
[----:B------:R-:W-:Y:S05]  /*7040*/  WARPSYNC.ALL ;  /* 0x0000000000007948 */ /* 0x000fea0003800000 */
[----:B------:R-:W-:Y:S01]  /*7050*/  R2UR UR4, R39 ;  /* 0x00000000270472ca */ /* 0x000fe200000e0000 */
[----:B------:R-:W-:Y:S01]  /*7060*/  BSSY.RECONVERGENT B0, `(.L_x_119) ;  /* 0x000009c000007945 */ /* 0x000fe20003800200 */
[----:B------:R-:W-:Y:S02]  /*7070*/  LOP3.LUT R47, R81, 0xffffe000, RZ, 0xc0, !PT ;  /* 0xffffe000512f7812 */ /* 0x000fe400078ec0ff */
[----:B------:R-:W-:Y:S02]  /*7080*/  LOP3.LUT R46, R82, 0xffffe000, RZ, 0xc0, !PT ;  /* 0xffffe000522e7812 */ /* 0x000fe400078ec0ff */
[----:B------:R-:W-:Y:S02]  /*7090*/  LOP3.LUT R48, R83, 0xffffe000, RZ, 0xc0, !PT ;  /* 0xffffe00053307812 */ /* 0x000fe400078ec0ff */
[----:B------:R-:W-:Y:S02]  /*70a0*/  LOP3.LUT R49, R56, 0xffffe000, RZ, 0xc0, !PT ;  /* 0xffffe00038317812 */ /* 0x000fe400078ec0ff */
[----:B------:R-:W-:Y:S03]  /*70b0*/  ISETP.NE.AND P0, PT, R107, RZ, PT ;  /* 0x000000ff6b00720c */ /* 0x000fe60003f05270 */
[----:B------:R-:W2:Y:S02]  /*70c0*/  LDTM.x32 R4, tmem[UR4] ;  /* 0x00000004000479ee */ /* 0x000ea400082c0000 */
[C---:B--2---:R-:W-:Y:S01]  /*70d0*/  FMUL R0, R38.reuse, R4 ;  /* 0x0000000426007220 */ /* 0x044fe20000400000 */
[C---:B------:R-:W-:Y:S01]  /*70e0*/  FMUL R2, R38.reuse, R5 ;  /* 0x0000000526027220 */ /* 0x040fe20000400000 */
[C---:B-1----:R-:W-:Y:S01]  /*70f0*/  FMUL R3, R38.reuse, R6 ;  /* 0x0000000626037220 */ /* 0x042fe20000400000 */
[----:B------:R-:W-:Y:S01]  /*7100*/  FMUL R7, R38, R7 ;  /* 0x0000000726077220 */ /* 0x000fe20000400000 */
[C---:B------:R-:W-:Y:S01]  /*7110*/  FFMA R40, R45.reuse, R44, R0 ;  /* 0x0000002c2d287223 */ /* 0x040fe20000000000 */
[----:B------:R-:W-:Y:S01]  /*7120*/  LOP3.LUT R44, R76, 0xffffe000, RZ, 0xc0, !PT ;  /* 0xffffe0004c2c7812 */ /* 0x000fe200078ec0ff */
[C---:B------:R-:W-:Y:S01]  /*7130*/  FFMA R41, R45.reuse, R47, R2 ;  /* 0x0000002f2d297223 */ /* 0x040fe20000000002 */
[----:B------:R-:W-:Y:S01]  /*7140*/  LOP3.LUT R47, R78, 0xffffe000, RZ, 0xc0, !PT ;  /* 0xffffe0004e2f7812 */ /* 0x000fe200078ec0ff */
[----:B------:R-:W-:Y:S01]  /*7150*/  FFMA R42, R45, R46, R3 ;  /* 0x0000002e2d2a7223 */ /* 0x000fe20000000003 */
[----:B------:R-:W-:Y:S01]  /*7160*/  LOP3.LUT R46, R77, 0xffffe000, RZ, 0xc0, !PT ;  /* 0xffffe0004d2e7812 */ /* 0x000fe200078ec0ff */
[----:B------:R-:W-:Y:S01]  /*7170*/  FFMA R43, R45, R48, R7 ;  /* 0x000000302d2b7223 */ /* 0x000fe20000000007 */
[----:B------:R-:W-:Y:S01]  /*7180*/  LOP3.LUT R48, R79, 0xffffe000, RZ, 0xc0, !PT ;  /* 0xffffe0004f307812 */ /* 0x000fe200078ec0ff */
[C---:B------:R-:W-:Y:S01]  /*7190*/  FMUL R4, R38.reuse, R8 ;  /* 0x0000000826047220 */ /* 0x040fe20000400000 */
[----:B------:R-:W-:Y:S01]  /*71a0*/  F2FP.TF32.F32.PACK_B R40, R40 ;  /* 0x00000028ff28723e */ /* 0x000fe200024050ff */
[C---:B------:R-:W-:Y:S01]  /*71b0*/  FMUL R5, R38.reuse, R9 ;  /* 0x0000000926057220 */ /* 0x040fe20000400000 */
[----:B------:R-:W-:Y:S01]  /*71c0*/  F2FP.TF32.F32.PACK_B R41, R41 ;  /* 0x00000029ff29723e */ /* 0x000fe200024050ff */
[C---:B------:R-:W-:Y:S01]  /*71d0*/  FMUL R6, R38.reuse, R10 ;  /* 0x0000000a26067220 */ /* 0x040fe20000400000 */
[----:B------:R-:W-:Y:S01]  /*71e0*/  F2FP.TF32.F32.PACK_B R42, R42 ;  /* 0x0000002aff2a723e */ /* 0x000fe200024050ff */
[C---:B------:R-:W-:Y:S01]  /*71f0*/  FFMA R4, R45.reuse, R44, R4 ;  /* 0x0000002c2d047223 */ /* 0x040fe20000000004 */
[----:B------:R-:W-:Y:S01]  /*7200*/  F2FP.TF32.F32.PACK_B R43, R43 ;  /* 0x0000002bff2b723e */ /* 0x000fe200024050ff */
[----:B------:R-:W-:Y:S01]  /*7210*/  FMUL R11, R38, R11 ;  /* 0x0000000b260b7220 */ /* 0x000fe20000400000 */
[----:B------:R-:W-:Y:S01]  /*7220*/  LOP3.LUT R44, R72, 0xffffe000, RZ, 0xc0, !PT ;  /* 0xffffe000482c7812 */ /* 0x000fe200078ec0ff */
[----:B------:R-:W-:Y:S01]  /*7230*/  FFMA R5, R45, R46, R5 ;  /* 0x0000002e2d057223 */ /* 0x000fe20000000005 */
[----:B------:R-:W-:Y:S01]  /*7240*/  LOP3.LUT R46, R73, 0xffffe000, RZ, 0xc0, !PT ;  /* 0xffffe000492e7812 */ /* 0x000fe200078ec0ff */
[----:B------:R-:W-:Y:S01]  /*7250*/  FMUL R8, R38, R12 ;  /* 0x0000000c26087220 */ /* 0x000fe20000400000 */
[----:B------:R-:W-:Y:S01]  /*7260*/  F2FP.TF32.F32.PACK_B R4, R4 ;  /* 0x00000004ff04723e */ /* 0x000fe200024050ff */
[C---:B------:R-:W-:Y:S01]  /*7270*/  FFMA R6, R45.reuse, R47, R6 ;  /* 0x0000002f2d067223 */ /* 0x040fe20000000006 */
[----:B------:R-:W-:Y:S01]  /*7280*/  LOP3.LUT R47, R74, 0xffffe000, RZ, 0xc0, !PT ;  /* 0xffffe0004a2f7812 */ /* 0x000fe200078ec0ff */
[----:B------:R-:W-:Y:S01]  /*7290*/  FFMA R7, R45, R48, R11 ;  /* 0x000000302d077223 */ /* 0x000fe2000000000b */
[----:B------:R-:W-:Y:S01]  /*72a0*/  LOP3.LUT R48, R75, 0xffffe000, RZ, 0xc0, !PT ;  /* 0xffffe0004b307812 */ /* 0x000fe200078ec0ff */
[----:B------:R-:W-:Y:S01]  /*72b0*/  FMUL R9, R38, R13 ;  /* 0x0000000d26097220 */ /* 0x000fe20000400000 */
[----:B------:R-:W-:Y:S01]  /*72c0*/  F2FP.TF32.F32.PACK_B R5, R5 ;  /* 0x00000005ff05723e */ /* 0x000fe200024050ff */
[----:B------:R1:W-:Y:S01]  /*72d0*/  STS.128 [R115+UR43+0x400], R40 ;  /* 0x0004002873007988 */ /* 0x0003e20008000c2b */
[----:B------:R-:W-:Y:S01]  /*72e0*/  F2FP.TF32.F32.PACK_B R6, R6 ;  /* 0x00000006ff06723e */ /* 0x000fe200024050ff */
[C---:B------:R-:W-:Y:S01]  /*72f0*/  FFMA R8, R45.reuse, R44, R8 ;  /* 0x0000002c2d087223 */ /* 0x040fe20000000008 */
[----:B------:R-:W-:Y:S01]  /*7300*/  LOP3.LUT R44, R52, 0xffffe000, RZ, 0xc0, !PT ;  /* 0xffffe000342c7812 */ /* 0x000fe200078ec0ff */
[C---:B------:R-:W-:Y:S01]  /*7310*/  FMUL R10, R38.reuse, R14 ;  /* 0x0000000e260a7220 */ /* 0x040fe20000400000 */
[----:B------:R-:W-:Y:S01]  /*7320*/  F2FP.TF32.F32.PACK_B R7, R7 ;  /* 0x00000007ff07723e */ /* 0x000fe200024050ff */
[C---:B------:R-:W-:Y:S01]  /*7330*/  FMUL R15, R38.reuse, R15 ;  /* 0x0000000f260f7220 */ /* 0x040fe20000400000 */
[----:B------:R-:W-:Y:S01]  /*7340*/  F2FP.TF32.F32.PACK_B R8, R8 ;  /* 0x00000008ff08723e */ /* 0x000fe200024050ff */
[----:B------:R-:W-:Y:S01]  /*7350*/  FMUL R12, R38, R16 ;  /* 0x00000010260c7220 */ /* 0x000fe20000400000 */
[----:B------:R-:W-:Y:S01]  /*7360*/  FFMA R9, R45, R46, R9 ;  /* 0x0000002e2d097223 */ /* 0x000fe20000000009 */
[----:B------:R-:W-:Y:S01]  /*7370*/  LOP3.LUT R46, R55, 0xffffe000, RZ, 0xc0, !PT ;  /* 0xffffe000372e7812 */ /* 0x000fe200078ec0ff */
[C---:B------:R-:W-:Y:S01]  /*7380*/  FFMA R10, R45.reuse, R47, R10 ;  /* 0x0000002f2d0a7223 */ /* 0x040fe2000000000a */
[----:B------:R-:W-:Y:S01]  /*7390*/  LOP3.LUT R47, R54, 0xffffe000, RZ, 0xc0, !PT ;  /* 0xffffe000362f7812 */ /* 0x000fe200078ec0ff */
[C---:B------:R-:W-:Y:S01]  /*73a0*/  FFMA R11, R45.reuse, R48, R15 ;  /* 0x000000302d0b7223 */ /* 0x040fe2000000000f */
[----:B------:R-:W-:Y:S01]  /*73b0*/  F2FP.TF32.F32.PACK_B R9, R9 ;  /* 0x00000009ff09723e */ /* 0x000fe200024050ff */
[----:B------:R-:W-:Y:S01]  /*73c0*/  FFMA R12, R45, R44, R12 ;  /* 0x0000002c2d0c7223 */ /* 0x000fe2000000000c */
[----:B------:R-:W-:Y:S01]  /*73d0*/  LOP3.LUT R44, R53, 0xffffe000, RZ, 0xc0, !PT ;  /* 0xffffe000352c7812 */ /* 0x000fe200078ec0ff */
[----:B------:R1:W-:Y:S01]  /*73e0*/  STS.128 [R114+0x400], R4 ;  /* 0x0004000472007388 */ /* 0x0003e20000000c00 */
[----:B------:R-:W-:Y:S01]  /*73f0*/  F2FP.TF32.F32.PACK_B R10, R10 ;  /* 0x0000000aff0a723e */ /* 0x000fe200024050ff */
[C---:B------:R-:W-:Y:S01]  /*7400*/  FMUL R13, R38.reuse, R17 ;  /* 0x00000011260d7220 */ /* 0x040fe20000400000 */
[----:B------:R-:W-:Y:S01]  /*7410*/  F2FP.TF32.F32.PACK_B R11, R11 ;  /* 0x0000000bff0b723e */ /* 0x000fe200024050ff */
[C---:B------:R-:W-:Y:S01]  /*7420*/  FMUL R14, R38.reuse, R18 ;  /* 0x00000012260e7220 */ /* 0x040fe20000400000 */
[----:B------:R-:W-:Y:S01]  /*7430*/  F2FP.TF32.F32.PACK_B R12, R12 ;  /* 0x0000000cff0c723e */ /* 0x000fe200024050ff */
[----:B------:R-:W-:Y:S01]  /*7440*/  FMUL R19, R38, R19 ;  /* 0x0000001326137220 */ /* 0x000fe20000400000 */
[----:B------:R-:W-:Y:S01]  /*7450*/  LOP3.LUT R48, R65, 0xffffe000, RZ, 0xc0, !PT ;  /* 0xffffe00041307812 */ /* 0x000fe200078ec0ff */
[----:B------:R-:W-:Y:S01]  /*7460*/  FFMA R13, R45, R44, R13 ;  /* 0x0000002c2d0d7223 */ /* 0x000fe2000000000d */
[----:B------:R-:W-:Y:S01]  /*7470*/  LOP3.LUT R44, R57, 0xffffe000, RZ, 0xc0, !PT ;  /* 0xffffe000392c7812 */ /* 0x000fe200078ec0ff */
[C---:B------:R-:W-:Y:S01]  /*7480*/  FFMA R14, R45.reuse, R47, R14 ;  /* 0x0000002f2d0e7223 */ /* 0x040fe2000000000e */
[----:B------:R-:W-:Y:S01]  /*7490*/  LOP3.LUT R47, R58, 0xffffe000, RZ, 0xc0, !PT ;  /* 0xffffe0003a2f7812 */ /* 0x000fe200078ec0ff */
[C---:B------:R-:W-:Y:S01]  /*74a0*/  FMUL R16, R38.reuse, R20 ;  /* 0x0000001426107220 */ /* 0x040fe20000400000 */
[----:B------:R-:W-:Y:S01]  /*74b0*/  F2FP.TF32.F32.PACK_B R13, R13 ;  /* 0x0000000dff0d723e */ /* 0x000fe200024050ff */
[----:B------:R1:W-:Y:S01]  /*74c0*/  STS.128 [R113+0x400], R8 ;  /* 0x0004000871007388 */ /* 0x0003e20000000c00 */
[----:B------:R-:W-:Y:S01]  /*74d0*/  F2FP.TF32.F32.PACK_B R14, R14 ;  /* 0x0000000eff0e723e */ /* 0x000fe200024050ff */
[----:B------:R-:W-:Y:S01]  /*74e0*/  FFMA R15, R45, R46, R19 ;  /* 0x0000002e2d0f7223 */ /* 0x000fe20000000013 */
[----:B------:R-:W-:Y:S01]  /*74f0*/  LOP3.LUT R46, R59, 0xffffe000, RZ, 0xc0, !PT ;  /* 0xffffe0003b2e7812 */ /* 0x000fe200078ec0ff */
[----:B------:R-:W-:Y:S01]  /*7500*/  FMUL R17, R38, R21 ;  /* 0x0000001526117220 */ /* 0x000fe20000400000 */
[C---:B------:R-:W-:Y:S01]  /*7510*/  FFMA R16, R45.reuse, R49, R16 ;  /* 0x000000312d107223 */ /* 0x040fe20000000010 */
[----:B------:R-:W-:Y:S01]  /*7520*/  LOP3.LUT R49, R60, 0xffffe000, RZ, 0xc0, !PT ;  /* 0xffffe0003c317812 */ /* 0x000fe200078ec0ff */
[C---:B------:R-:W-:Y:S01]  /*7530*/  FMUL R18, R38.reuse, R22 ;  /* 0x0000001626127220 */ /* 0x040fe20000400000 */
[----:B------:R-:W-:Y:S01]  /*7540*/  F2FP.TF32.F32.PACK_B R15, R15 ;  /* 0x0000000fff0f723e */ /* 0x000fe200024050ff */
[----:B------:R-:W-:Y:S01]  /*7550*/  FFMA R17, R45, R44, R17 ;  /* 0x0000002c2d117223 */ /* 0x000fe20000000011 */
[C---:B------:R-:W-:Y:S01]  /*7560*/  FMUL R23, R38.reuse, R23 ;  /* 0x0000001726177220 */ /* 0x040fe20000400000 */
[C---:B------:R-:W-:Y:S01]  /*7570*/  FMUL R20, R38.reuse, R24 ;  /* 0x0000001826147220 */ /* 0x040fe20000400000 */
[----:B------:R-:W-:Y:S01]  /*7580*/  LOP3.LUT R44, R61, 0xffffe000, RZ, 0xc0, !PT ;  /* 0xffffe0003d2c7812 */ /* 0x000fe200078ec0ff */
[----:B------:R1:W-:Y:S01]  /*7590*/  STS.128 [R102+0x400], R12 ;  /* 0x0004000c66007388 */ /* 0x0003e20000000c00 */
[----:B------:R-:W-:Y:S01]  /*75a0*/  F2FP.TF32.F32.PACK_B R16, R16 ;  /* 0x00000010ff10723e */ /* 0x000fe200024050ff */
[----:B------:R-:W-:Y:S01]  /*75b0*/  FMUL R21, R38, R25 ;  /* 0x0000001926157220 */ /* 0x000fe20000400000 */
[----:B------:R-:W-:Y:S01]  /*75c0*/  F2FP.TF32.F32.PACK_B R17, R17 ;  /* 0x00000011ff11723e */ /* 0x000fe200024050ff */
[C---:B------:R-:W-:Y:S01]  /*75d0*/  FFMA R18, R45.reuse, R47, R18 ;  /* 0x0000002f2d127223 */ /* 0x040fe20000000012 */
[----:B------:R-:W-:Y:S01]  /*75e0*/  LOP3.LUT R47, R64, 0xffffe000, RZ, 0xc0, !PT ;  /* 0xffffe000402f7812 */ /* 0x000fe200078ec0ff */
[C---:B------:R-:W-:Y:S01]  /*75f0*/  FFMA R19, R45.reuse, R46, R23 ;  /* 0x0000002e2d137223 */ /* 0x040fe20000000017 */
[C---:B------:R-:W-:Y:S01]  /*7600*/  FFMA R20, R45.reuse, R49, R20 ;  /* 0x000000312d147223 */ /* 0x040fe20000000014 */
[----:B------:R-:W-:Y:S01]  /*7610*/  FFMA R21, R45, R44, R21 ;  /* 0x0000002c2d157223 */ /* 0x000fe20000000015 */
[----:B------:R-:W-:Y:S01]  /*7620*/  LOP3.LUT R46, R62, 0xffffe000, RZ, 0xc0, !PT ;  /* 0xffffe0003e2e7812 */ /* 0x000fe200078ec0ff */
[C---:B------:R-:W-:Y:S01]  /*7630*/  FMUL R22, R38.reuse, R26 ;  /* 0x0000001a26167220 */ /* 0x040fe20000400000 */
[----:B------:R-:W-:Y:S01]  /*7640*/  LOP3.LUT R44, R63, 0xffffe000, RZ, 0xc0, !PT ;  /* 0xffffe0003f2c7812 */ /* 0x000fe200078ec0ff */
[C---:B------:R-:W-:Y:S01]  /*7650*/  FMUL R27, R38.reuse, R27 ;  /* 0x0000001b261b7220 */ /* 0x040fe20000400000 */
[----:B------:R-:W-:Y:S01]  /*7660*/  F2FP.TF32.F32.PACK_B R18, R18 ;  /* 0x00000012ff12723e */ /* 0x000fe200024050ff */
[C---:B------:R-:W-:Y:S01]  /*7670*/  FFMA R22, R45.reuse, R46, R22 ;  /* 0x0000002e2d167223 */ /* 0x040fe20000000016 */
[----:B------:R-:W-:Y:S01]  /*7680*/  F2FP.TF32.F32.PACK_B R19, R19 ;  /* 0x00000013ff13723e */ /* 0x000fe200024050ff */
[----:B------:R-:W-:Y:S01]  /*7690*/  FFMA R23, R45, R44, R27 ;  /* 0x0000002c2d177223 */ /* 0x000fe2000000001b */
[C---:B------:R-:W-:Y:S01]  /*76a0*/  FMUL R24, R38.reuse, R28 ;  /* 0x0000001c26187220 */ /* 0x040fe20000400000 */
[----:B------:R-:W-:Y:S01]  /*76b0*/  F2FP.TF32.F32.PACK_B R20, R20 ;  /* 0x00000014ff14723e */ /* 0x000fe200024050ff */
[----:B------:R-:W-:Y:S01]  /*76c0*/  FMUL R25, R38, R29 ;  /* 0x0000001d26197220 */ /* 0x000fe20000400000 */
[----:B------:R1:W-:Y:S01]  /*76d0*/  STS.128 [R101+0x400], R16 ;  /* 0x0004001065007388 */ /* 0x0003e20000000c00 */
[----:B------:R-:W-:Y:S01]  /*76e0*/  LOP3.LUT R49, R66, 0xffffe000, RZ, 0xc0, !PT ;  /* 0xffffe00042317812 */ /* 0x000fe200078ec0ff */
[C---:B------:R-:W-:Y:S01]  /*76f0*/  FMUL R26, R38.reuse, R30 ;  /* 0x0000001e261a7220 */ /* 0x040fe20000400000 */
[----:B------:R-:W-:Y:S01]  /*7700*/  LOP3.LUT R44, R67, 0xffffe000, RZ, 0xc0, !PT ;  /* 0xffffe000432c7812 */ /* 0x000fe200078ec0ff */
[----:B------:R-:W-:Y:S01]  /*7710*/  FMUL R31, R38, R31 ;  /* 0x0000001f261f7220 */ /* 0x000fe20000400000 */
[----:B------:R-:W-:Y:S01]  /*7720*/  F2FP.TF32.F32.PACK_B R21, R21 ;  /* 0x00000015ff15723e */ /* 0x000fe200024050ff */
[C---:B------:R-:W-:Y:S01]  /*7730*/  FFMA R24, R45.reuse, R47, R24 ;  /* 0x0000002f2d187223 */ /* 0x040fe20000000018 */
[----:B------:R-:W-:Y:S01]  /*7740*/  F2FP.TF32.F32.PACK_B R22, R22 ;  /* 0x00000016ff16723e */ /* 0x000fe200024050ff */
[C---:B------:R-:W-:Y:S01]  /*7750*/  FFMA R25, R45.reuse, R48, R25 ;  /* 0x000000302d197223 */ /* 0x040fe20000000019 */
[----:B------:R-:W-:Y:S01]  /*7760*/  F2FP.TF32.F32.PACK_B R23, R23 ;  /* 0x00000017ff17723e */ /* 0x000fe200024050ff */
[C---:B------:R-:W-:Y:S01]  /*7770*/  FFMA R26, R45.reuse, R49, R26 ;  /* 0x000000312d1a7223 */ /* 0x040fe2000000001a */
[----:B------:R-:W-:Y:S01]  /*7780*/  FFMA R27, R45, R44, R31 ;  /* 0x0000002c2d1b7223 */ /* 0x000fe2000000001f */
[----:B------:R-:W-:Y:S01]  /*7790*/  LOP3.LUT R47, R68, 0xffffe000, RZ, 0xc0, !PT ;  /* 0xffffe000442f7812 */ /* 0x000fe200078ec0ff */
[C---:B------:R-:W-:Y:S01]  /*77a0*/  FMUL R28, R38.reuse, R32 ;  /* 0x00000020261c7220 */ /* 0x040fe20000400000 */
[----:B------:R1:W-:Y:S01]  /*77b0*/  STS.128 [R100+0x400], R20 ;  /* 0x0004001464007388 */ /* 0x0003e20000000c00 */
[----:B------:R-:W-:Y:S01]  /*77c0*/  LOP3.LUT R46, R69, 0xffffe000, RZ, 0xc0, !PT ;  /* 0xffffe000452e7812 */ /* 0x000fe200078ec0ff */
[----:B------:R-:W-:Y:S01]  /*77d0*/  FMUL R29, R38, R33 ;  /* 0x00000021261d7220 */ /* 0x000fe20000400000 */
        /* <DEDUP_REMOVED lines=10> */
[----:B------:R-:W-:Y:S01]  /*7880*/  F2FP.TF32.F32.PACK_B R27, R27 ;  /* 0x0000001bff1b723e */ /* 0x000fe200024050ff */
[----:B------:R-:W-:Y:S01]  /*7890*/  FFMA R31, R45, R44, R35 ;  /* 0x0000002c2d1f7223 */ /* 0x000fe20000000023 */
[----:B------:R-:W-:Y:S02]  /*78a0*/  F2FP.TF32.F32.PACK_B R28, R28 ;  /* 0x0000001cff1c723e */ /* 0x000fe400024050ff */
[----:B------:R-:W-:Y:S01]  /*78b0*/  F2FP.TF32.F32.PACK_B R29, R29 ;  /* 0x0000001dff1d723e */ /* 0x000fe200024050ff */
[----:B------:R1:W-:Y:S01]  /*78c0*/  STS.128 [R99+0x400], R24 ;  /* 0x0004001863007388 */ /* 0x0003e20000000c00 */
[----:B------:R-:W-:Y:S02]  /*78d0*/  F2FP.TF32.F32.PACK_B R30, R30 ;  /* 0x0000001eff1e723e */ /* 0x000fe400024050ff */
[----:B------:R-:W-:Y:S05]  /*78e0*/  F2FP.TF32.F32.PACK_B R31, R31 ;  /* 0x0000001fff1f723e */ /* 0x000fea00024050ff */
[----:B------:R1:W-:Y:S01]  /*78f0*/  STS.128 [R98+0x400], R28 ;  /* 0x0004001c62007388 */ /* 0x0003e20000000c00 */
[----:B------:R-:W-:Y:S01]  /*7900*/  @!PT LDS RZ, [RZ] ;  /* 0x00000000fffff984 */ /* 0x000fe20000000800 */
[----:B------:R-:W-:Y:S01]  /*7910*/  @!PT LDS RZ, [RZ] ;  /* 0x00000000fffff984 */ /* 0x000fe20000000800 */
[----:B------:R-:W-:Y:S01]  /*7920*/  @!PT LDS RZ, [RZ] ;  /* 0x00000000fffff984 */ /* 0x000fe20000000800 */
[----:B------:R-:W-:Y:S01]  /*7930*/  @!PT LDS RZ, [RZ] ;  /* 0x00000000fffff984 */ /* 0x000fe20000000800 */
[----:B------:R2:W-:Y:S07]  /*7940*/  MEMBAR.ALL.CTA ;  /* 0x0000000000007992 */ /* 0x0005ee0000008000 */
[----:B--2---:R-:W2:Y:S02]  /*7950*/  FENCE.VIEW.ASYNC.S ;  /* 0x00000000000073c6 */ /* 0x004ea40000000000 */
[----:B--2---:R-:W-:Y:S06]  /*7960*/  BAR.SYNC.DEFER_BLOCKING 0x1, 0x80 ;  /* 0x0042000000007b1d */ /* 0x004fec0000010000 */
[----:B------:R-:W-:Y:S05]  /*7970*/  @P0 BRA `(.L_x_120) ;  /* 0x0000000000280947 */ /* 0x000fea0003800000 */
[----:B------:R-:W-:Y:S01]  /*7980*/  UIADD3 UR4, UPT, UPT, UR43, 0x400, URZ ;  /* 0x000004002b047890 */ /* 0x000fe2000fffe0ff */
[----:B------:R-:W-:Y:S05]  /*7990*/  UMOV UR51, UR36 ;  /* 0x0000002400337c82 */ /* 0x000fea0008000000 */
[----:B------:R-:W-:Y:S01]  /*79a0*/  MOV R95, UR4 ;  /* 0x00000004005f7c02 */ /* 0x000fe20008000f00 */
[----:B------:R-:W-:Y:S03]  /*79b0*/  UIADD3 UR4, UP0, UPT, UR54, 0x680, URZ ;  /* 0x0000068036047890 */ /* 0x000fe6000ff1e0ff */
[----:B------:R-:W-:Y:S01]  /*79c0*/  R2UR UR48, R95 ;  /* 0x000000005f3072ca */ /* 0x000fe200000e0000 */
[----:B------:R-:W-:Y:S11]  /*79d0*/  UIADD3.X UR5, UPT, UPT, URZ, UR55, URZ, UP0, !UPT ;  /* 0x00000037ff057290 */ /* 0x000ff600087fe4ff */
[----:B------:R-:W-:Y:S01]  /*79e0*/  @!UPT UIADD3 URZ, UPT, UPT, URZ, URZ, URZ ;  /* 0x000000fffffff290 */ /* 0x000fe2000fffe0ff */
[----:B------:R2:W-:Y:S01]  /*79f0*/  UTMASTG.3D [UR48], [UR4] ;  /* 0x00000030040073b5 */ /* 0x0005e20008010000 */
[----:B------:R0:W-:Y:S01]  /*7a00*/  UTMACMDFLUSH ;  /* 0x00000000000079b7 */ /* 0x0001e20000000000 */
[----:B--2---:R-:W-:Y:S04]  /*7a10*/  DEPBAR.LE SB0, 0x1 ;  /* 0x000080400000791a */ /* 0x004fe80000000000 */
.L_x_120:
[----:B------:R-:W-:Y:S05]  /*7a20*/  BSYNC.RECONVERGENT B0 ;  /* 0x0000000000007941 */ /* 0x000fea0003800200 */
.L_x_119:
[----:B------:R-:W-:Y:S01]  /*7a30*/  BAR.SYNC.DEFER_BLOCKING 0x1, 0x80 ;  /* 0x0042000000007b1d */ /* 0x000fe20000010000 */
[----:B------:R-:W-:Y:S01]  /*7a40*/  ISETP.NE.AND P1, PT, R112, RZ, PT ;  /* 0x000000ff7000720c */ /* 0x000fe20003f25270 */
[----:B------:R-:W-:Y:S01]  /*7a50*/  UISETP.NE.AND UP0, UPT, UR53, URZ, UPT ;  /* 0x000000ff3500728c */ /* 0x000fe2000bf05270 */
[----:B------:R-:W-:Y:S11]  /*7a60*/  LEA R3, R118, UR43, 0x3 ;  /* 0x0000002b76037c11 */ /* 0x000ff6000f8e18ff */
[----:B------:R-:W-:Y:S01]  /*7a70*/  @P1 SHF.L.U32 R2, RZ, 0x1f, RZ ;  /* 0x0000001fff021819 */ /* 0x000fe200000006ff */
[----:B------:R-:W-:Y:S06]  /*7a80*/  BRA.U !UP0, `(.L_x_121) ;  /* 0x0000000108247547 */ /* 0x000fec000b800000 */
[----:B-1----:R-:W-:Y:S01]  /*7a90*/  IMAD.U32 R5, RZ, RZ, UR47 ;  /* 0x0000002fff057e24 */ /* 0x002fe2000f8e00ff */
[----:B------:R-:W-:Y:S01]  /*7aa0*/  MOV R0, UR52 ;  /* 0x0000003400007c02 */ /* 0x000fe20008000f00 */
[----:B------:R-:W-:Y:S03]  /*7ab0*/  UIADD3 UR4, UPT, UPT, UR47, 0x1, URZ ;  /* 0x000000012f047890 */ /* 0x000fe6000fffe0ff */
[----:B------:R-:W-:Y:S01]  /*7ac0*/  @P1 LEA R5, R5, UR43, 0x3 ;  /* 0x0000002b05051c11 */ /* 0x000fe2000f8e18ff */
[----:B------:R-:W-:Y:S04]  /*7ad0*/  UISETP.NE.AND UP0, UPT, UR4, 0x4, UPT ;  /* 0x000000040400788c */ /* 0x000fe8000bf05270 */
[----:B------:R-:W-:Y:S01]  /*7ae0*/  @P1 VIADD R5, R5, 0x70 ;  /* 0x0000007005051836 */ /* 0x000fe20000000000 */
[----:B------:R-:W-:Y:S04]  /*7af0*/  USEL UR47, UR4, URZ, UP0 ;  /* 0x000000ff042f7287 */ /* 0x000fe80008000000 */
[----:B------:R-:W-:Y:S04]  /*7b00*/  @P1 PRMT R0, R0, 0x654, R5 ;  /* 0x0000065400001816 */ /* 0x000fe80000000005 */
[----:B------:R2:W-:Y:S04]  /*7b10*/  @P1 SYNCS.ARRIVE.TRANS64.RED.A1T0 RZ, [R0+URZ], RZ ;  /* 0x000000ff00ff19a7 */ /* 0x0005e800081004ff */
.L_x_121:
[----:B------:R-:W4:Y:S01]  /*7b20*/  @P1 SYNCS.PHASECHK.TRANS64.TRYWAIT P0, [R3+URZ+0x50], R2 ;  /* 0x00005002030015a7 */ /* 0x000f2200080011ff */
[----:B------:R-:W-:Y:S01]  /*7b30*/  BSSY B1, `(.L_x_122) ;  /* 0x000001f000017945 */ /* 0x000fe20003800000 */
[----:B----4-:R-:W-:Y:S03]  /*7b40*/  @P1 SEL R117, RZ, 0x1, !P0 ;  /* 0x00000001ff751807 */ /* 0x010fe60004000000 */
[----:B------:R-:W-:Y:S05]  /*7b50*/  @!P1 BRA `(.L_x_123) ;  /* 0x0000000000709947 */ /* 0x000fea0003800000 */
[----:B------:R-:W-:Y:S01]  /*7b60*/  ISETP.NE.AND P1, PT, R119, RZ, PT ;  /* 0x000000ff7700720c */ /* 0x000fe20003f25270 */
[----:B------:R-:W-:Y:S01]  /*7b70*/  BSSY B0, `(.L_x_124) ;  /* 0x000000b000007945 */ /* 0x000fe20003800000 */
[----:B------:R-:W-:Y:S11]  /*7b80*/  ISETP.NE.AND P0, PT, R117, RZ, PT ;  /* 0x000000ff7500720c */ /* 0x000ff60003f05270 */
[----:B-1----:R-:W-:Y:S05]  /*7b90*/  @P1 IMAD R4, R118, 0x4000, R115 ;  /* 0x0000400076041824 */ /* 0x002fea00078e0273 */
[----:B------:R-:W-:Y:S04]  /*7ba0*/  @P1 IADD3 R9, PT, PT, R4, UR43, RZ ;  /* 0x0000002b04091c10 */ /* 0x000fe8000fffe0ff */
[----:B------:R-:W-:Y:S01]  /*7bb0*/  @P1 IADD3 R7, PT, PT, R120, R9, RZ ;  /* 0x0000000978071210 */ /* 0x000fe20007ffe0ff */
[--C-:B------:R-:W-:Y:S02]  /*7bc0*/  @P1 IMAD.IADD R5, R51, 0x1, R9.reuse ;  /* 0x0000000133051824 */ /* 0x100fe400078e0209 */
[----:B------:R-:W-:Y:S01]  /*7bd0*/  @P1 IMAD.IADD R2, R122, 0x1, R9 ;  /* 0x000000017a021824 */ /* 0x000fe200078e0209 */
[----:B------:R-:W-:Y:S06]  /*7be0*/  @P0 BRA `(.L_x_125) ;  /* 0x00000000000c0947 */ /* 0x000fec0003800000 */
[----:B--2---:R-:W-:Y:S04]  /*7bf0*/  SHF.L.U32 R0, RZ, 0x1f, RZ ;  /* 0x0000001fff007819 */ /* 0x004fe800000006ff */
[----:B------:R-:W1:Y:S02]  /*7c00*/  SYNCS.PHASECHK.TRANS64.TRYWAIT P0, [R3+URZ+0x50], R0 ;  /* 0x00005000030075a7 */ /* 0x000e6400080011ff */
[----:B-1----:R-:W-:Y:S05]  /*7c10*/  @!P0 BRA `(.L_x_126) ;  /* 0x0000007000c88947 */ /* 0x002fea0003800000 */
.L_x_125:
[----:B------:R-:W-:Y:S05]  /*7c20*/  BSYNC B0 ;  /* 0x0000000000007941 */ /* 0x000fea0003800000 */
.L_x_124:
[----:B------:R-:W-:Y:S01]  /*7c30*/  ISETP.NE.AND P0, PT, R119, RZ, PT ;  /* 0x000000ff7700720c */ /* 0x000fe20003f05270 */
[----:B------:R-:W-:Y:S11]  /*7c40*/  VIADD R118, R118, 0x1 ;  /* 0x0000000176767836 */ /* 0x000ff60000000000 */
[----:B------:R-:W-:Y:S01]  /*7c50*/  @!UPT UIADD3 URZ, UPT, UPT, URZ, URZ, URZ ;  /* 0x000000fffffff290 */ /* 0x000fe2000fffe0ff */
[----:B------:R4:W3:Y:S01]  /*7c60*/  @P0 LDS.128 R80, [R4+UR43+0x400] ;  /* 0x0004002b04500984 */ /* 0x0008e20008000c00 */
[--C-:B-1----:R-:W-:Y:S01]  /*7c70*/  @P0 IMAD.IADD R3, R120, 0x1, R5.reuse ;  /* 0x0000000178030824 */ /* 0x102fe200078e0205 */
[C---:B--2---:R-:W-:Y:S01]  /*7c80*/  @P0 IADD3 R0, PT, PT, R122.reuse, R7, RZ ;  /* 0x000000077a000210 */ /* 0x044fe20007ffe0ff */
[C---:B------:R-:W-:Y:S01]  /*7c90*/  @P0 IMAD.IADD R6, R122.reuse, 0x1, R5 ;  /* 0x000000017a060824 */ /* 0x040fe200078e0205 */
[----:B------:R4:W1:Y:S02]  /*7ca0*/  @P0 LDS.128 R76, [R2+0x400] ;  /* 0x00040000024c0984 */ /* 0x0008640000000c00 */
[----:B------:R-:W-:Y:S02]  /*7cb0*/  @P0 IADD3 R8, PT, PT, R122, R3, RZ ;  /* 0x000000037a080210 */ /* 0x000fe40007ffe0ff */
[----:B------:R4:W2:Y:S04]  /*7cc0*/  @P0 LDS.128 R72, [R7+0x400] ;  /* 0x0004000007480984 */ /* 0x0008a80000000c00 */
[----:B------:R4:W1:Y:S04]  /*7cd0*/  @P0 LDS.128 R52, [R0+0x400] ;  /* 0x0004000000340984 */ /* 0x0008680000000c00 */
[----:B------:R4:W1:Y:S04]  /*7ce0*/  @P0 LDS.128 R56, [R5+0x400] ;  /* 0x0004000005380984 */ /* 0x0008680000000c00 */
[----:B------:R4:W1:Y:S04]  /*7cf0*/  @P0 LDS.128 R60, [R6+0x400] ;  /* 0x00040000063c0984 */ /* 0x0008680000000c00 */
[----:B------:R4:W1:Y:S04]  /*7d00*/  @P0 LDS.128 R64, [R3+0x400] ;  /* 0x0004000003400984 */ /* 0x0008680000000c00 */
[----:B------:R4:W1:Y:S02]  /*7d10*/  @P0 LDS.128 R68, [R8+0x400] ;  /* 0x0004000008440984 */ /* 0x0008640000000c00 */
.L_x_123:
[----:B------:R-:W-:Y:S05]  /*7d20*/  BSYNC B1 ;  /* 0x0000000000017941 */ /* 0x000fea0003800000 */
.L_x_122:
[----:B--2-4-:R-:W-:Y:S05]  /*7d30*/  VIADD R0, R39, 0x20 ;  /* 0x0000002027007836 */ /* 0x014fea0000000000 */
[----:B------:R-:W-:Y:S04]  /*7d40*/  SHF.R.U32.HI R0, RZ, 0x15, R0 ;  /* 0x00000015ff007819 */ /* 0x000fe80000011600 */
[----:B------:R-:W-:Y:S11]  /*7d50*/  LOP3.LUT P0, RZ, R0, 0x3, R91, 0x48, !PT ;  /* 0x0000000300ff7812 */ /* 0x000ff6000780485b */
[----:B------:R-:W-:Y:S02]  /*7d60*/  @!UPT UIADD3 URZ, UPT, UPT, URZ, URZ, URZ ;  /* 0x000000fffffff290 */ /* 0x000fe4000fffe0ff */
[----:B------:R-:W-:Y:S05]  /*7d70*/  @!P0 BRA `(.L_x_127) ;  /* 0x0000000000408947 */ /* 0x000fea0003800000 */
[----:B------:R-:W2:Y:S01]  /*7d80*/  LDCU.64 UR8, c[0x4][0x70] ;  /* 0x01000e00ff0877ac */ /* 0x000ea20008000a00 */
[----:B------:R-:W-:Y:S01]  /*7d90*/  MOV R3, 0x0 ;  /* 0x0000000000037802 */ /* 0x000fe20000000f00 */
[----:B-1----:R-:W-:Y:S02]  /*7da0*/  HFMA2 R12, -RZ, RZ, 0, 5.9604644775390625e-08 ;  /* 0x00000001ff0c7431 */ /* 0x002fe400000001ff */
[----:B------:R-:W-:Y:S02]  /*7db0*/  IMAD.MOV.U32 R8, RZ, RZ, 0x192 ;  /* 0x00000192ff087424 */ /* 0x000fe400078e00ff */
[----:B------:R-:W-:Y:S01]  /*7dc0*/  IMAD.MOV.U32 R13, RZ, RZ, RZ ;  /* 0x000000ffff0d7224 */ /* 0x000fe200078e00ff */
[----:B------:R-:W1:Y:S01]  /*7dd0*/  LDCU.64 UR6, c[0x4][0x78] ;  /* 0x01000f00ff0677ac */ /* 0x000e620008000a00 */
[----:B------:R-:W4:Y:S01]  /*7de0*/  LDC.64 R2, c[0x4][R3] ;  /* 0x0100000003027b82 */ /* 0x000f220000000a00 */
[----:B------:R-:W5:Y:S01]  /*7df0*/  LDCU.64 UR4, c[0x4][0x10] ;  /* 0x01000200ff0477ac */ /* 0x000f620008000a00 */
[----:B--2---:R-:W-:Y:S01]  /*7e00*/  MOV R5, UR9 ;  /* 0x0000000900057c02 */ /* 0x004fe20008000f00 */
[----:B------:R-:W-:Y:S01]  /*7e10*/  IMAD.U32 R4, RZ, RZ, UR8 ;  /* 0x00000008ff047e24 */ /* 0x000fe2000f8e00ff */
[----:B-1----:R-:W-:Y:S01]  /*7e20*/  MOV R7, UR7 ;  /* 0x0000000700077c02 */ /* 0x002fe20008000f00 */
[----:B------:R-:W-:Y:S01]  /*7e30*/  IMAD.U32 R6, RZ, RZ, UR6 ;  /* 0x00000006ff067e24 */ /* 0x000fe2000f8e00ff */
[----:B-----5:R-:W-:Y:S01]  /*7e40*/  MOV R11, UR5 ;  /* 0x00000005000b7c02 */ /* 0x020fe20008000f00 */
[----:B------:R-:W-:Y:S02]  /*7e50*/  IMAD.U32 R10, RZ, RZ, UR4 ;  /* 0x00000004ff0a7e24 */ /* 0x000fe4000f8e00ff */
[----:B------:R-:W-:Y:S07]  /*7e60*/  LEPC R20, `(.L_x_127) ;  /* 0x000000001014794e */ /* 0x000fee0000000000 */
[----:B---34-:R-:W-:Y:S05]  /*7e70*/  CALL.ABS.NOINC R2 ;  /* 0x0000000002007343 */ /* 0x018fea0003c00000 */
.L_x_127:
[----:B---3--:R-:W-:Y:S01]  /*7e80*/  LOP3.LUT R44, R80, 0xffffe000, RZ, 0xc0, !PT ;  /* 0xffffe000502c7812 */ /* 0x008fe200078ec0ff */
[----:B------:R-:W-:Y:S05]  /*7e90*/  WARPSYNC.ALL ;  /* 0x0000000000007948 */ /* 0x000fea0003800000 */
[----:B------:R-:W-:Y:S01]  /*7ea0*/  R2UR UR4, R39 ;  /* 0x00000000270472ca */ /* 0x000fe200000e0000 */
[----:B------:R-:W-:Y:S01]  /*7eb0*/  IMAD.U32 R124, RZ, RZ, UR47 ;  /* 0x0000002fff7c7e24 */ /* 0x000fe2000f8e00ff */
[----:B------:R-:W-:Y:S01]  /*7ec0*/  LOP3.LUT R46, R82, 0xffffe000, RZ, 0xc0, !PT ;  /* 0xffffe000522e7812 */ /* 0x000fe200078ec0ff */
[----:B------:R-:W-:Y:S01]  /*7ed0*/  IMAD.U32 R121, RZ, RZ, UR52 ;  /* 0x00000034ff797e24 */ /* 0x000fe2000f8e00ff */
[----:B------:R-:W-:Y:S01]  /*7ee0*/  LOP3.LUT R48, R83, 0xffffe000, RZ, 0xc0, !PT ;  /* 0xffffe00053307812 */ /* 0x000fe200078ec0ff */
[----:B------:R-:W-:Y:S01]  /*7ef0*/  BSSY.RECONVERGENT B0, `(.L_x_128) ;  /* 0x000009f000007945 */ /* 0x000fe20003800200 */
[----:B-1----:R-:W-:Y:S02]  /*7f00*/  LOP3.LUT R47, R76, 0xffffe000, RZ, 0xc0, !PT ;  /* 0xffffe0004c2f7812 */ /* 0x002fe400078ec0ff */
[----:B------:R-:W-:Y:S02]  /*7f10*/  LOP3.LUT R50, R77, 0xffffe000, RZ, 0xc0, !PT ;  /* 0xffffe0004d327812 */ /* 0x000fe400078ec0ff */
[----:B------:R-:W-:Y:S02]  /*7f20*/  LOP3.LUT R49, R74, 0xffffe000, RZ, 0xc0, !PT ;  /* 0xffffe0004a317812 */ /* 0x000fe400078ec0ff */
[----:B------:R-:W-:Y:S01]  /*7f30*/  ISETP.NE.AND P6, PT, R112, RZ, PT ;  /* 0x000000ff7000720c */ /* 0x000fe20003fc5270 */
[----:B------:R-:W1:Y:S01]  /*7f40*/  LDTM.x32 R4, tmem[UR4+0x20] ;  /* 0x00002004000479ee */ /* 0x000e6200082c0000 */
[----:B------:R-:W-:Y:S02]  /*7f50*/  ISETP.NE.AND P0, PT, R107, RZ, PT ;  /* 0x000000ff6b00720c */ /* 0x000fe40003f05270 */
[----:B------:R-:W-:Y:S09]  /*7f60*/  LEA R123, R118, UR43, 0x3 ;  /* 0x0000002b767b7c11 */ /* 0x000ff2000f8e18ff */
[----:B------:R-:W-:Y:S05]  /*7f70*/  @P6 LEA R124, R124, UR43, 0x3 ;  /* 0x0000002b7c7c6c11 */ /* 0x000fea000f8e18ff */
[----:B------:R-:W-:Y:S05]  /*7f80*/  @P6 VIADD R124, R124, 0x70 ;  /* 0x000000707c7c6836 */ /* 0x000fea0000000000 */
[----:B------:R-:W-:Y:S02]  /*7f90*/  @P6 PRMT R121, R121, 0x654, R124 ;  /* 0x0000065479796816 */ /* 0x000fe4000000007c */
[----:B------:R-:W-:Y:S01]  /*7fa0*/  @P6 SHF.L.U32 R124, RZ, 0x1f, RZ ;  /* 0x0000001fff7c6819 */ /* 0x000fe200000006ff */
[C---:B-1----:R-:W-:Y:S01]  /*7fb0*/  FMUL R0, R38.reuse, R4 ;  /* 0x0000000426007220 */ /* 0x042fe20000400000 */
[C---:B------:R-:W-:Y:S01]  /*7fc0*/  FMUL R2, R38.reuse, R5 ;  /* 0x0000000526027220 */ /* 0x040fe20000400000 */
[C---:B------:R-:W-:Y:S01]  /*7fd0*/  FMUL R3, R38.reuse, R6 ;  /* 0x0000000626037220 */ /* 0x040fe20000400000 */
[C---:B------:R-:W-:Y:S01]  /*7fe0*/  FMUL R7, R38.reuse, R7 ;  /* 0x0000000726077220 */ /* 0x040fe20000400000 */
[----:B------:R-:W-:Y:S01]  /*7ff0*/  FFMA R40, R45, R44, R0 ;  /* 0x0000002c2d287223 */ /* 0x000fe20000000000 */
[----:B------:R-:W-:Y:S01]  /*8000*/  LOP3.LUT R44, R81, 0xffffe000, RZ, 0xc0, !PT ;  /* 0xffffe000512c7812 */ /* 0x000fe200078ec0ff */
[C---:B------:R-:W-:Y:S01]  /*8010*/  FMUL R4, R38.reuse, R8 ;  /* 0x0000000826047220 */ /* 0x040fe20000400000 */
[C---:B------:R-:W-:Y:S01]  /*8020*/  FMUL R5, R38.reuse, R9 ;  /* 0x0000000926057220 */ /* 0x040fe20000400000 */
[----:B------:R-:W-:Y:S01]  /*8030*/  FMUL R6, R38, R10 ;  /* 0x0000000a26067220 */ /* 0x000fe20000400000 */
[----:B------:R-:W-:Y:S01]  /*8040*/  F2FP.TF32.F32.PACK_B R40, R40 ;  /* 0x00000028ff28723e */ /* 0x000fe200024050ff */
[C---:B------:R-:W-:Y:S01]  /*8050*/  FFMA R41, R45.reuse, R44, R2 ;  /* 0x0000002c2d297223 */ /* 0x040fe20000000002 */
[----:B------:R-:W-:Y:S01]  /*8060*/  LOP3.LUT R44, R78, 0xffffe000, RZ, 0xc0, !PT ;  /* 0xffffe0004e2c7812 */ /* 0x000fe200078ec0ff */
[----:B------:R-:W-:Y:S01]  /*8070*/  FFMA R42, R45, R46, R3 ;  /* 0x0000002e2d2a7223 */ /* 0x000fe20000000003 */
[----:B------:R-:W-:Y:S01]  /*8080*/  LOP3.LUT R46, R79, 0xffffe000, RZ, 0xc0, !PT ;  /* 0xffffe0004f2e7812 */ /* 0x000fe200078ec0ff */
[C---:B------:R-:W-:Y:S01]  /*8090*/  FFMA R43, R45.reuse, R48, R7 ;  /* 0x000000302d2b7223 */ /* 0x040fe20000000007 */
[----:B------:R-:W-:Y:S01]  /*80a0*/  F2FP.TF32.F32.PACK_B R41, R41 ;  /* 0x00000029ff29723e */ /* 0x000fe200024050ff */
[----:B------:R-:W-:Y:S01]  /*80b0*/  FMUL R11, R38, R11 ;  /* 0x0000000b260b7220 */ /* 0x000fe20000400000 */
[----:B------:R-:W-:Y:S01]  /*80c0*/  F2FP.TF32.F32.PACK_B R42, R42 ;  /* 0x0000002aff2a723e */ /* 0x000fe200024050ff */
[C---:B------:R-:W-:Y:S01]  /*80d0*/  FFMA R4, R45.reuse, R47, R4 ;  /* 0x0000002f2d047223 */ /* 0x040fe20000000004 */
[----:B------:R-:W-:Y:S01]  /*80e0*/  F2FP.TF32.F32.PACK_B R43, R43 ;  /* 0x0000002bff2b723e */ /* 0x000fe200024050ff */
        /* <DEDUP_REMOVED lines=8> */
[----:B------:R1:W-:Y:S01]  /*8170*/  STS.128 [R115+UR43+0x4400], R40 ;  /* 0x0044002873007988 */ /* 0x0003e20008000c2b */
[----:B------:R-:W-:Y:S01]  /*8180*/  F2FP.TF32.F32.PACK_B R5, R5 ;  /* 0x00000005ff05723e */ /* 0x000fe200024050ff */
[C---:B------:R-:W-:Y:S01]  /*8190*/  FMUL R9, R38.reuse, R13 ;  /* 0x0000000d26097220 */ /* 0x040fe20000400000 */
[----:B------:R-:W-:Y:S01]  /*81a0*/  F2FP.TF32.F32.PACK_B R6, R6 ;  /* 0x00000006ff06723e */ /* 0x000fe200024050ff */
[C---:B------:R-:W-:Y:S01]  /*81b0*/  FMUL R10, R38.reuse, R14 ;  /* 0x0000000e260a7220 */ /* 0x040fe20000400000 */
[----:B------:R-:W-:Y:S01]  /*81c0*/  F2FP.TF32.F32.PACK_B R7, R7 ;  /* 0x00000007ff07723e */ /* 0x000fe200024050ff */
[----:B------:R-:W-:Y:S01]  /*81d0*/  FMUL R15, R38, R15 ;  /* 0x0000000f260f7220 */ /* 0x000fe20000400000 */
[----:B------:R-:W-:Y:S01]  /*81e0*/  LOP3.LUT R46, R53, 0xffffe000, RZ, 0xc0, !PT ;  /* 0xffffe000352e7812 */ /* 0x000fe200078ec0ff */
[C---:B------:R-:W-:Y:S01]  /*81f0*/  FFMA R8, R45.reuse, R47, R8 ;  /* 0x0000002f2d087223 */ /* 0x040fe20000000008 */
[----:B------:R-:W-:Y:S01]  /*8200*/  LOP3.LUT R47, R52, 0xffffe000, RZ, 0xc0, !PT ;  /* 0xffffe000342f7812 */ /* 0x000fe200078ec0ff */
[----:B------:R-:W-:Y:S01]  /*8210*/  FFMA R9, R45, R48, R9 ;  /* 0x000000302d097223 */ /* 0x000fe20000000009 */
[----:B------:R-:W-:Y:S01]  /*8220*/  LOP3.LUT R48, R55, 0xffffe000, RZ, 0xc0, !PT ;  /* 0xffffe00037307812 */ /* 0x000fe200078ec0ff */
[C---:B------:R-:W-:Y:S01]  /*8230*/  FFMA R10, R45.reuse, R49, R10 ;  /* 0x000000312d0a7223 */ /* 0x040fe2000000000a */
[----:B------:R-:W-:Y:S01]  /*8240*/  LOP3.LUT R49, R54, 0xffffe000, RZ, 0xc0, !PT ;  /* 0xffffe00036317812 */ /* 0x000fe200078ec0ff */
[C---:B------:R-:W-:Y:S01]  /*8250*/  FFMA R11, R45.reuse, R44, R15 ;  /* 0x0000002c2d0b7223 */ /* 0x040fe2000000000f */
[----:B------:R-:W-:Y:S01]  /*8260*/  LOP3.LUT R44, R56, 0xffffe000, RZ, 0xc0, !PT ;  /* 0xffffe000382c7812 */ /* 0x000fe200078ec0ff */
[C---:B------:R-:W-:Y:S01]  /*8270*/  FMUL R12, R38.reuse, R16 ;  /* 0x00000010260c7220 */ /* 0x040fe20000400000 */
[----:B------:R-:W-:Y:S01]  /*8280*/  F2FP.TF32.F32.PACK_B R8, R8 ;  /* 0x00000008ff08723e */ /* 0x000fe200024050ff */
[C---:B------:R-:W-:Y:S01]  /*8290*/  FMUL R13, R38.reuse, R17 ;  /* 0x00000011260d7220 */ /* 0x040fe20000400000 */
[----:B------:R-:W-:Y:S01]  /*82a0*/  F2FP.TF32.F32.PACK_B R9, R9 ;  /* 0x00000009ff09723e */ /* 0x000fe200024050ff */
[----:B------:R1:W-:Y:S01]  /*82b0*/  STS.128 [R114+0x4400], R4 ;  /* 0x0044000472007388 */ /* 0x0003e20000000c00 */
[----:B------:R-:W-:Y:S01]  /*82c0*/  F2FP.TF32.F32.PACK_B R10, R10 ;  /* 0x0000000aff0a723e */ /* 0x000fe200024050ff */
[C---:B------:R-:W-:Y:S01]  /*82d0*/  FMUL R14, R38.reuse, R18 ;  /* 0x00000012260e7220 */ /* 0x040fe20000400000 */
[----:B------:R-:W-:Y:S01]  /*82e0*/  F2FP.TF32.F32.PACK_B R11, R11 ;  /* 0x0000000bff0b723e */ /* 0x000fe200024050ff */
[----:B------:R-:W-:Y:S01]  /*82f0*/  FMUL R19, R38, R19 ;  /* 0x0000001326137220 */ /* 0x000fe20000400000 */
[C---:B------:R-:W-:Y:S01]  /*8300*/  FFMA R12, R45.reuse, R47, R12 ;  /* 0x0000002f2d0c7223 */ /* 0x040fe2000000000c */
[----:B------:R-:W-:Y:S01]  /*8310*/  LOP3.LUT R47, R58, 0xffffe000, RZ, 0xc0, !PT ;  /* 0xffffe0003a2f7812 */ /* 0x000fe200078ec0ff */
[C---:B------:R-:W-:Y:S01]  /*8320*/  FMUL R16, R38.reuse, R20 ;  /* 0x0000001426107220 */ /* 0x040fe20000400000 */
[----:B------:R-:W-:Y:S01]  /*8330*/  FFMA R13, R45, R46, R13 ;  /* 0x0000002e2d0d7223 */ /* 0x000fe2000000000d */
[----:B------:R-:W-:Y:S01]  /*8340*/  LOP3.LUT R46, R59, 0xffffe000, RZ, 0xc0, !PT ;  /* 0xffffe0003b2e7812 */ /* 0x000fe200078ec0ff */
[C---:B------:R-:W-:Y:S01]  /*8350*/  FFMA R14, R45.reuse, R49, R14 ;  /* 0x000000312d0e7223 */ /* 0x040fe2000000000e */
[----:B------:R-:W-:Y:S01]  /*8360*/  F2FP.TF32.F32.PACK_B R12, R12 ;  /* 0x0000000cff0c723e */ /* 0x000fe200024050ff */
        /* <DEDUP_REMOVED lines=8> */
[----:B------:R-:W-:Y:S01]  /*83f0*/  FMUL R18, R38, R22 ;  /* 0x0000001626127220 */ /* 0x000fe20000400000 */
[----:B------:R-:W-:Y:S01]  /*8400*/  LOP3.LUT R49, R60, 0xffffe000, RZ, 0xc0, !PT ;  /* 0xffffe0003c317812 */ /* 0x000fe200078ec0ff */
[----:B------:R-:W-:Y:S01]  /*8410*/  FMUL R23, R38, R23 ;  /* 0x0000001726177220 */ /* 0x000fe20000400000 */
[----:B------:R-:W-:Y:S01]  /*8420*/  LOP3.LUT R48, R61, 0xffffe000, RZ, 0xc0, !PT ;  /* 0xffffe0003d307812 */ /* 0x000fe200078ec0ff */
[----:B------:R1:W-:Y:S01]  /*8430*/  STS.128 [R102+0x4400], R12 ;  /* 0x0044000c66007388 */ /* 0x0003e20000000c00 */
[----:B------:R-:W-:Y:S01]  /*8440*/  F2FP.TF32.F32.PACK_B R16, R16 ;  /* 0x00000010ff10723e */ /* 0x000fe200024050ff */
[C---:B------:R-:W-:Y:S01]  /*8450*/  FFMA R17, R45.reuse, R44, R17 ;  /* 0x0000002c2d117223 */ /* 0x040fe20000000011 */
[----:B------:R-:W-:Y:S01]  /*8460*/  LOP3.LUT R44, R62, 0xffffe000, RZ, 0xc0, !PT ;  /* 0xffffe0003e2c7812 */ /* 0x000fe200078ec0ff */
[C---:B------:R-:W-:Y:S01]  /*8470*/  FFMA R18, R45.reuse, R47, R18 ;  /* 0x0000002f2d127223 */ /* 0x040fe20000000012 */
[----:B------:R-:W-:Y:S01]  /*8480*/  LOP3.LUT R47, R64, 0xffffe000, RZ, 0xc0, !PT ;  /* 0xffffe000402f7812 */ /* 0x000fe200078ec0ff */
[----:B------:R-:W-:Y:S01]  /*8490*/  FFMA R19, R45, R46, R23 ;  /* 0x0000002e2d137223 */ /* 0x000fe20000000017 */
[----:B------:R-:W-:Y:S01]  /*84a0*/  LOP3.LUT R46, R63, 0xffffe000, RZ, 0xc0, !PT ;  /* 0xffffe0003f2e7812 */ /* 0x000fe200078ec0ff */
[C---:B------:R-:W-:Y:S01]  /*84b0*/  FMUL R20, R38.reuse, R24 ;  /* 0x0000001826147220 */ /* 0x040fe20000400000 */
[C---:B------:R-:W-:Y:S01]  /*84c0*/  FMUL R21, R38.reuse, R25 ;  /* 0x0000001926157220 */ /* 0x040fe20000400000 */
[C---:B------:R-:W-:Y:S01]  /*84d0*/  FMUL R22, R38.reuse, R26 ;  /* 0x0000001a26167220 */ /* 0x040fe20000400000 */
[C---:B------:R-:W-:Y:S01]  /*84e0*/  FMUL R27, R38.reuse, R27 ;  /* 0x0000001b261b7220 */ /* 0x040fe20000400000 */
[----:B------:R-:W-:Y:S01]  /*84f0*/  F2FP.TF32.F32.PACK_B R17, R17 ;  /* 0x00000011ff11723e */ /* 0x000fe200024050ff */
[C---:B------:R-:W-:Y:S01]  /*8500*/  FFMA R20, R45.reuse, R49, R20 ;  /* 0x000000312d147223 */ /* 0x040fe20000000014 */
[----:B------:R-:W-:Y:S01]  /*8510*/  F2FP.TF32.F32.PACK_B R18, R18 ;  /* 0x00000012ff12723e */ /* 0x000fe200024050ff */
[C---:B------:R-:W-:Y:S01]  /*8520*/  FFMA R21, R45.reuse, R48, R21 ;  /* 0x000000302d157223 */ /* 0x040fe20000000015 */
[----:B------:R-:W-:Y:S01]  /*8530*/  F2FP.TF32.F32.PACK_B R19, R19 ;  /* 0x00000013ff13723e */ /* 0x000fe200024050ff */
[C---:B------:R-:W-:Y:S01]  /*8540*/  FFMA R22, R45.reuse, R44, R22 ;  /* 0x0000002c2d167223 */ /* 0x040fe20000000016 */
[----:B------:R-:W-:Y:S01]  /*8550*/  FFMA R23, R45, R46, R27 ;  /* 0x0000002e2d177223 */ /* 0x000fe2000000001b */
[C---:B------:R-:W-:Y:S01]  /*8560*/  FMUL R24, R38.reuse, R28 ;  /* 0x0000001c26187220 */ /* 0x040fe20000400000 */
[----:B------:R-:W-:Y:S01]  /*8570*/  LOP3.LUT R48, R65, 0xffffe000, RZ, 0xc0, !PT ;  /* 0xffffe00041307812 */ /* 0x000fe200078ec0ff */
[----:B------:R1:W-:Y:S01]  /*8580*/  STS.128 [R101+0x4400], R16 ;  /* 0x0044001065007388 */ /* 0x0003e20000000c00 */
        /* <DEDUP_REMOVED lines=13> */
[----:B------:R-:W-:Y:S01]  /*8660*/  LOP3.LUT R47, R68, 0xffffe000, RZ, 0xc0, !PT ;  /* 0xffffe000442f7812 */ /* 0x000fe200078ec0ff */
        /* <DEDUP_REMOVED lines=30> */
[----:B------:R-:W-:Y:S02]  /*8850*/  UIADD3 UR4, UP0, UPT, UR54, 0x680, URZ ;  /* 0x0000068036047890 */ /* 0x000fe4000ff1e0ff */
[----:B------:R-:W-:Y:S02]  /*8860*/  UIADD3 UR9, UPT, UPT, UR49, 0x20, URZ ;  /* 0x0000002031097890 */ /* 0x000fe4000fffe0ff */
[----:B------:R-:W-:Y:S02]  /*8870*/  UIADD3 UR8, UPT, UPT, UR43, 0x4400, URZ ;  /* 0x000044002b087890 */ /* 0x000fe4000fffe0ff */
[----:B------:R-:W-:Y:S01]  /*8880*/  UIADD3.X UR5, UPT, UPT, URZ, UR55, URZ, UP0, !UPT ;  /* 0x00000037ff057290 */ /* 0x000fe200087fe4ff */
[----:B------:R-:W-:Y:S01]  /*8890*/  UMOV UR10, UR50 ;  /* 0x00000032000a7c82 */ /* 0x000fe20008000000 */
[----:B------:R-:W-:Y:S07]  /*88a0*/  UMOV UR11, UR36 ;  /* 0x00000024000b7c82 */ /* 0x000fee0008000000 */
[----:B------:R2:W-:Y:S01]  /*88b0*/  UTMASTG.3D [UR8], [UR4] ;  /* 0x00000008040073b5 */ /* 0x0005e20008010000 */
[----:B------:R0:W-:Y:S01]  /*88c0*/  UTMACMDFLUSH ;  /* 0x00000000000079b7 */ /* 0x0001e20000000000 */
[----:B--2---:R-:W-:Y:S04]  /*88d0*/  DEPBAR.LE SB0, 0x1 ;  /* 0x000080400000791a */ /* 0x004fe80000000000 */
.L_x_129:
[----:B------:R-:W-:Y:S05]  /*88e0*/  BSYNC.RECONVERGENT B0 ;  /* 0x0000000000007941 */ /* 0x000fea0003800200 */
.L_x_128:
[----:B------:R-:W-:Y:S01]  /*88f0*/  BAR.SYNC.DEFER_BLOCKING 0x1, 0x80 ;  /* 0x0042000000007b1d */ /* 0x000fe20000010000 */
[----:B------:R-:W-:Y:S04]  /*8900*/  UIADD3 UR4, UPT, UPT, UR47, 0x1, URZ ;  /* 0x000000012f047890 */ /* 0x000fe8000fffe0ff */
[----:B------:R-:W-:Y:S04]  /*8910*/  UISETP.NE.AND UP0, UPT, UR4, 0x4, UPT ;  /* 0x000000040400788c */ /* 0x000fe8000bf05270 */
[----:B------:R-:W-:Y:S01]  /*8920*/  USEL UR46, UR4, URZ, UP0 ;  /* 0x000000ff042e7287 */ /* 0x000fe20008000000 */
[----:B------:R2:W-:Y:S01]  /*8930*/  @P6 SYNCS.ARRIVE.TRANS64.RED.A1T0 RZ, [R121+URZ], RZ ;  /* 0x000000ff79ff69a7 */ /* 0x0005e200081004ff */
[----:B------:R-:W-:Y:S01]  /*8940*/  BSSY B1, `(.L_x_130) ;  /* 0x0000020000017945 */ /* 0x000fe20003800000 */
[----:B------:R-:W3:Y:S02]  /*8950*/  @P6 SYNCS.PHASECHK.TRANS64.TRYWAIT P0, [R123+URZ+0x50], R124 ;  /* 0x0000507c7b0065a7 */ /* 0x000ee400080011ff */
[----:B---3--:R-:W-:Y:S01]  /*8960*/  @P6 SEL R117, RZ, 0x1, !P0 ;  /* 0x00000001ff756807 */ /* 0x008fe20004000000 */
[----:B--2---:R-:W-:Y:S06]  /*8970*/  @!P6 BRA `(.L_x_131) ;  /* 0x000000000070e947 */ /* 0x004fec0003800000 */
[----:B------:R-:W-:Y:S01]  /*8980*/  ISETP.NE.AND P1, PT, R119, RZ, PT ;  /* 0x000000ff7700720c */ /* 0x000fe20003f25270 */
[----:B------:R-:W-:Y:S01]  /*8990*/  BSSY B0, `(.L_x_132) ;  /* 0x000000b000007945 */ /* 0x000fe20003800000 */
[----:B------:R-:W-:Y:S11]  /*89a0*/  ISETP.NE.AND P0, PT, R117, RZ, PT ;  /* 0x000000ff7500720c */ /* 0x000ff60003f05270 */
[----:B------:R-:W-:Y:S05]  /*89b0*/  @P1 IMAD R2, R118, 0x4000, R115 ;  /* 0x0000400076021824 */ /* 0x000fea00078e0273 */
[----:B-1----:R-:W-:Y:S04]  /*89c0*/  @P1 IADD3 R7, PT, PT, R2, UR43, RZ ;  /* 0x0000002b02071c10 */ /* 0x002fe8000fffe0ff */
[----:B------:R-:W-:Y:S01]  /*89d0*/  @P1 IADD3 R5, PT, PT, R120, R7, RZ ;  /* 0x0000000778051210 */ /* 0x000fe20007ffe0ff */
[--C-:B------:R-:W-:Y:S02]  /*89e0*/  @P1 IMAD.IADD R3, R51, 0x1, R7.reuse ;  /* 0x0000000133031824 */ /* 0x100fe400078e0207 */
[----:B------:R-:W-:Y:S01]  /*89f0*/  @P1 IMAD.IADD R0, R122, 0x1, R7 ;  /* 0x000000017a001824 */ /* 0x000fe200078e0207 */
[----:B------:R-:W-:Y:S06]  /*8a00*/  @P0 BRA `(.L_x_133) ;  /* 0x00000000000c0947 */ /* 0x000fec0003800000 */
[----:B------:R-:W-:Y:S04]  /*8a10*/  SHF.L.U32 R4, RZ, 0x1f, RZ ;  /* 0x0000001fff047819 */ /* 0x000fe800000006ff */
[----:B------:R-:W1:Y:S02]  /*8a20*/  SYNCS.PHASECHK.TRANS64.TRYWAIT P0, [R123+URZ+0x50], R4 ;  /* 0x000050047b0075a7 */ /* 0x000e6400080011ff */
[----:B-1----:R-:W-:Y:S05]  /*8a30*/  @!P0 BRA `(.L_x_134) ;  /* 0x0000006400548947 */ /* 0x002fea0003800000 */
.L_x_133:
[----:B------:R-:W-:Y:S05]  /*8a40*/  BSYNC B0 ;  /* 0x0000000000007941 */ /* 0x000fea0003800000 */
.L_x_132:
[----:B------:R-:W-:Y:S01]  /*8a50*/  ISETP.NE.AND P0, PT, R119, RZ, PT ;  /* 0x000000ff7700720c */ /* 0x000fe20003f05270 */
[----:B------:R-:W-:Y:S11]  /*8a60*/  VIADD R118, R118, 0x1 ;  /* 0x0000000176767836 */ /* 0x000ff60000000000 */
[----:B------:R-:W-:Y:S01]  /*8a70*/  @!UPT UIADD3 URZ, UPT, UPT, URZ, URZ, URZ ;  /* 0x000000fffffff290 */ /* 0x000fe2000fffe0ff */
[----:B------:R2:W3:Y:S01]  /*8a80*/  @P0 LDS.128 R80, [R2+UR43+0x400] ;  /* 0x0004002b02500984 */ /* 0x0004e20008000c00 */
[--C-:B------:R-:W-:Y:S01]  /*8a90*/  @P0 IMAD.IADD R7, R120, 0x1, R3.reuse ;  /* 0x0000000178070824 */ /* 0x100fe200078e0203 */
[C---:B-1----:R-:W-:Y:S01]  /*8aa0*/  @P0 IADD3 R4, PT, PT, R122.reuse, R5, RZ ;  /* 0x000000057a040210 */ /* 0x042fe20007ffe0ff */
[C---:B------:R-:W-:Y:S01]  /*8ab0*/  @P0 IMAD.IADD R6, R122.reuse, 0x1, R3 ;  /* 0x000000017a060824 */ /* 0x040fe200078e0203 */
[----:B------:R2:W4:Y:S02]  /*8ac0*/  @P0 LDS.128 R76, [R0+0x400] ;  /* 0x00040000004c0984 */ /* 0x0005240000000c00 */
[----:B------:R-:W-:Y:S02]  /*8ad0*/  @P0 IADD3 R8, PT, PT, R122, R7, RZ ;  /* 0x000000077a080210 */ /* 0x000fe40007ffe0ff */
[----:B------:R2:W1:Y:S04]  /*8ae0*/  @P0 LDS.128 R72, [R5+0x400] ;  /* 0x0004000005480984 */ /* 0x0004680000000c00 */
[----:B------:R2:W1:Y:S04]  /*8af0*/  @P0 LDS.128 R52, [R4+0x400] ;  /* 0x0004000004340984 */ /* 0x0004680000000c00 */
[----:B------:R2:W1:Y:S04]  /*8b00*/  @P0 LDS.128 R56, [R3+0x400] ;  /* 0x0004000003380984 */ /* 0x0004680000000c00 */
[----:B------:R2:W1:Y:S04]  /*8b10*/  @P0 LDS.128 R60, [R6+0x400] ;  /* 0x00040000063c0984 */ /* 0x0004680000000c00 */
[----:B------:R2:W1:Y:S04]  /*8b20*/  @P0 LDS.128 R64, [R7+0x400] ;  /* 0x0004000007400984 */ /* 0x0004680000000c00 */
[----:B------:R2:W1:Y:S02]  /*8b30*/  @P0 LDS.128 R68, [R8+0x400] ;  /* 0x0004000008440984 */ /* 0x0004640000000c00 */
.L_x_131:
[----:B------:R-:W-:Y:S05]  /*8b40*/  BSYNC B1 ;  /* 0x0000000000017941 */ /* 0x000fea0003800000 */
.L_x_130:
[----:B--2---:R-:W-:Y:S05]  /*8b50*/  VIADD R0, R39, 0x40 ;  /* 0x0000004027007836 */ /* 0x004fea0000000000 */
        /* <DEDUP_REMOVED lines=10> */
[----:B------:R-:W3:Y:S01]  /*8c00*/  LDC.64 R2, c[0x4][R3] ;  /* 0x0100000003027b82 */ /* 0x000ee20000000a00 */
        /* <DEDUP_REMOVED lines=9> */
.L_x_135:
        /* <DEDUP_REMOVED lines=8> */
[----:B----4-:R-:W-:Y:S02]  /*8d20*/  LOP3.LUT R47, R76, 0xffffe000, RZ, 0xc0, !PT ;  /* 0xffffe0004c2f7812 */ /* 0x010fe400078ec0ff */
[----:B------:R-:W-:Y:S02]  /*8d30*/  LOP3.LUT R50, R77, 0xffffe000, RZ, 0xc0, !PT ;  /* 0xffffe0004d327812 */ /* 0x000fe400078ec0ff */
[----:B-1----:R-:W-:Y:S02]  /*8d40*/  LOP3.LUT R49, R74, 0xffffe000, RZ, 0xc0, !PT ;  /* 0xffffe0004a317812 */ /* 0x002fe400078ec0ff */
        /* <DEDUP_REMOVED lines=155> */
.L_x_137:
[----:B------:R-:W-:Y:S05]  /*9700*/  BSYNC.RECONVERGENT B0 ;  /* 0x0000000000007941 */ /* 0x000fea0003800200 */
.L_x_136:
[----:B------:R-:W-:Y:S01]  /*9710*/  BAR.SYNC.DEFER_BLOCKING 0x1, 0x80 ;  /* 0x0042000000007b1d */ /* 0x000fe20000010000 */
[----:B------:R-:W-:Y:S04]  /*9720*/  UIADD3 UR4, UPT, UPT, UR46, 0x1, URZ ;  /* 0x000000012e047890 */ /* 0x000fe8000fffe0ff */
[----:B------:R-:W-:Y:S04]  /*9730*/  UISETP.NE.AND UP0, UPT, UR4, 0x4, UPT ;  /* 0x000000040400788c */ /* 0x000fe8000bf05270 */
[----:B------:R-:W-:Y:S01]  /*9740*/  USEL UR44, UR4, URZ, UP0 ;  /* 0x000000ff042c7287 */ /* 0x000fe20008000000 */
[----:B------:R2:W-:Y:S01]  /*9750*/  @P6 SYNCS.ARRIVE.TRANS64.RED.A1T0 RZ, [R121+URZ], RZ ;  /* 0x000000ff79ff69a7 */ /* 0x0005e200081004ff */
[----:B------:R-:W-:Y:S01]  /*9760*/  BSSY B1, `(.L_x_138) ;  /* 0x0000023000017945 */ /* 0x000fe20003800000 */
[----:B------:R-:W3:Y:S01]  /*9770*/  @P6 SYNCS.PHASECHK.TRANS64.TRYWAIT P0, [R123+URZ+0x50], R124 ;  /* 0x0000507c7b0065a7 */ /* 0x000ee200080011ff */
[----:B--2---:R-:W-:Y:S01]  /*9780*/  HFMA2 R121, -RZ, RZ, 0, 0 ;  /* 0x00000000ff797431 */ /* 0x004fe200000001ff */
[----:B---3--:R-:W-:Y:S01]  /*9790*/  @P6 SEL R117, RZ, 0x1, !P0 ;  /* 0x00000001ff756807 */ /* 0x008fe20004000000 */
[----:B------:R-:W-:Y:S06]  /*97a0*/  @!P6 BRA `(.L_x_139) ;  /* 0x000000000078e947 */ /* 0x000fec0003800000 */
        /* <DEDUP_REMOVED lines=12> */
.L_x_141:
[----:B------:R-:W-:Y:S05]  /*9870*/  BSYNC B0 ;  /* 0x0000000000007941 */ /* 0x000fea0003800000 */
.L_x_140:
[----:B------:R-:W-:Y:S02]  /*9880*/  ISETP.NE.AND P0, PT, R119, RZ, PT ;  /* 0x000000ff7700720c */ /* 0x000fe40003f05270 */
[----:B------:R-:W-:Y:S11]  /*9890*/  IADD3 R118, PT, PT, R118, 0x1, RZ ;  /* 0x0000000176767810 */ /* 0x000ff60007ffe0ff */
[----:B------:R2:W3:Y:S01]  /*98a0*/  @P0 LDS.128 R80, [R2+UR43+0x400] ;  /* 0x0004002b02500984 */ /* 0x0004e20008000c00 */
[----:B------:R-:W-:Y:S01]  /*98b0*/  @P0 IMAD.IADD R7, R120, 0x1, R3 ;  /* 0x0000000178070824 */ /* 0x000fe200078e0203 */
[C---:B------:R-:W-:Y:S01]  /*98c0*/  @P0 IADD3 R6, PT, PT, R122.reuse, R3, RZ ;  /* 0x000000037a060210 */ /* 0x040fe20007ffe0ff */
[C---:B-1----:R-:W-:Y:S01]  /*98d0*/  @P0 IMAD.IADD R4, R122.reuse, 0x1, R5 ;  /* 0x000000017a040824 */ /* 0x042fe200078e0205 */
[----:B------:R2:W4:Y:S01]  /*98e0*/  @P0 LDS.128 R76, [R0+0x400] ;  /* 0x00040000004c0984 */ /* 0x0005220000000c00 */
[----:B------:R-:W-:Y:S03]  /*98f0*/  @P0 IMAD.IADD R8, R122, 0x1, R7 ;  /* 0x000000017a080824 */ /* 0x000fe600078e0207 */
[----:B------:R2:W1:Y:S04]  /*9900*/  @P0 LDS.128 R72, [R5+0x400] ;  /* 0x0004000005480984 */ /* 0x0004680000000c00 */
[----:B------:R2:W1:Y:S04]  /*9910*/  @P0 LDS.128 R52, [R4+0x400] ;  /* 0x0004000004340984 */ /* 0x0004680000000c00 */
[----:B------:R2:W1:Y:S04]  /*9920*/  @P0 LDS.128 R56, [R3+0x400] ;  /* 0x0004000003380984 */ /* 0x0004680000000c00 */
[----:B------:R2:W1:Y:S04]  /*9930*/  @P0 LDS.128 R60, [R6+0x400] ;  /* 0x00040000063c0984 */ /* 0x0004680000000c00 */
[----:B------:R2:W1:Y:S04]  /*9940*/  @P0 LDS.128 R64, [R7+0x400] ;  /* 0x0004000007400984 */ /* 0x0004680000000c00 */
[----:B------:R2:W1:Y:S01]  /*9950*/  @P0 LDS.128 R68, [R8+0x400] ;  /* 0x0004000008440984 */ /* 0x0004620000000c00 */
[C---:B------:R-:W-:Y:S04]  /*9960*/  ISETP.NE.AND P0, PT, R118.reuse, 0x4, PT ;  /* 0x000000047600780c */ /* 0x040fe80003f05270 */
[----:B------:R-:W-:Y:S02]  /*9970*/  SEL R118, R118, RZ, P0 ;  /* 0x000000ff76767207 */ /* 0x000fe40000000000 */
[----:B------:R-:W-:Y:S02]  /*9980*/  SEL R121, RZ, 0x1, P0 ;  /* 0x00000001ff797807 */ /* 0x000fe40000000000 */
.L_x_139:
[----:B------:R-:W-:Y:S05]  /*9990*/  BSYNC B1 ;  /* 0x0000000000017941 */ /* 0x000fea0003800000 */
.L_x_138:
        /* <DEDUP_REMOVED lines=21> */
.L_x_143:
        /* <DEDUP_REMOVED lines=13> */
[----:B------:R-:W-:Y:S11]  /*9bc0*/  ISETP.NE.AND P0, PT, R107, RZ, PT ;  /* 0x000000ff6b00720c */ /* 0x000ff60003f05270 */
[----:B------:R-:W-:Y:S02]  /*9bd0*/  @P6 LEA R124, R124, UR43, 0x3 ;  /* 0x0000002b7c7c6c11 */ /* 0x000fe4000f8e18ff */
[----:B------:R-:W-:Y:S03]  /*9be0*/  @P6 SHF.L.U32 R125, R121, 0x1f, RZ ;  /* 0x0000001f797d6819 */ /* 0x000fe600000006ff */
[----:B------:R-:W-:Y:S05]  /*9bf0*/  @P6 VIADD R124, R124, 0x70 ;  /* 0x000000707c7c6836 */ /* 0x000fea0000000000 */
[----:B------:R-:W-:Y:S02]  /*9c00*/  @P6 PRMT R123, R123, 0x654, R124 ;  /* 0x000006547b7b6816 */ /* 0x000fe4000000007c */
[----:B------:R-:W-:Y:S01]  /*9c10*/  LEA R124, R118, UR43, 0x3 ;  /* 0x0000002b767c7c11 */ /* 0x000fe2000f8e18ff */
        /* <DEDUP_REMOVED lines=147> */
.L_x_145:
[----:B------:R-:W-:Y:S05]  /*a550*/  BSYNC.RECONVERGENT B0 ;  /* 0x0000000000007941 */ /* 0x000fea0003800200 */
.L_x_144:
        /* <DEDUP_REMOVED lines=18> */
[----:B------:R-:W-:Y:S04]  /*a680*/  SHF.L.U32 R7, R121, 0x1f, RZ ;  /* 0x0000001f79077819 */ /* 0x000fe800000006ff */
[----:B------:R-:W1:Y:S02]  /*a690*/  SYNCS.PHASECHK.TRANS64.TRYWAIT P0, [R124+URZ+0x50], R7 ;  /* 0x000050077c0075a7 */ /* 0x000e6400080011ff */
[----:B-1----:R-:W-:Y:S05]  /*a6a0*/  @!P0 BRA `(.L_x_150) ;  /* 0x0000004800608947 */ /* 0x002fea0003800000 */
.L_x_149:
[----:B------:R-:W-:Y:S05]  /*a6b0*/  BSYNC B0 ;  /* 0x0000000000007941 */ /* 0x000fea0003800000 */
.L_x_148:
[----:B------:R-:W-:Y:S01]  /*a6c0*/  ISETP.NE.AND P0, PT, R119, RZ, PT ;  /* 0x000000ff7700720c */ /* 0x000fe20003f05270 */
[----:B------:R-:W-:Y:S11]  /*a6d0*/  VIADD R118, R118, 0x1 ;  /* 0x0000000176767836 */ /* 0x000ff60000000000 */
[----:B------:R-:W-:Y:S01]  /*a6e0*/  @!UPT UIADD3 URZ, UPT, UPT, URZ, URZ, URZ ;  /* 0x000000fffffff290 */ /* 0x000fe2000fffe0ff */
[----:B------:R-:W2:Y:S01]  /*a6f0*/  @P0 LDS.128 R80, [R2+UR43+0x400] ;  /* 0x0004002b02500984 */ /* 0x000ea20008000c00 */
[----:B-1----:R-:W-:Y:S02]  /*a700*/  @P0 IMAD.IADD R7, R120, 0x1, R3 ;  /* 0x0000000178070824 */ /* 0x002fe400078e0203 */
[C---:B------:R-:W-:Y:S01]  /*a710*/  @P0 IMAD.IADD R4, R122.reuse, 0x1, R5 ;  /* 0x000000017a040824 */ /* 0x040fe200078e0205 */
[----:B------:R1:W3:Y:S01]  /*a720*/  @P0 LDS.128 R76, [R0+0x400] ;  /* 0x00040000004c0984 */ /* 0x0002e20000000c00 */
[C---:B------:R-:W-:Y:S02]  /*a730*/  @P0 IMAD.IADD R6, R122.reuse, 0x1, R3 ;  /* 0x000000017a060824 */ /* 0x040fe400078e0203 */
[----:B------:R-:W-:Y:S01]  /*a740*/  @P0 IMAD.IADD R8, R122, 0x1, R7 ;  /* 0x000000017a080824 */ /* 0x000fe200078e0207 */
[----:B------:R4:W2:Y:S04]  /*a750*/  @P0 LDS.128 R72, [R5+0x400] ;  /* 0x0004000005480984 */ /* 0x0008a80000000c00 */
[----:B------:R4:W2:Y:S04]  /*a760*/  @P0 LDS.128 R52, [R4+0x400] ;  /* 0x0004000004340984 */ /* 0x0008a80000000c00 */
[----:B------:R4:W2:Y:S04]  /*a770*/  @P0 LDS.128 R56, [R3+0x400] ;  /* 0x0004000003380984 */ /* 0x0008a80000000c00 */
[----:B------:R4:W2:Y:S04]  /*a780*/  @P0 LDS.128 R60, [R6+0x400] ;  /* 0x00040000063c0984 */ /* 0x0008a80000000c00 */
[----:B------:R4:W2:Y:S04]  /*a790*/  @P0 LDS.128 R64, [R7+0x400] ;  /* 0x0004000007400984 */ /* 0x0008a80000000c00 */
[----:B------:R4:W2:Y:S01]  /*a7a0*/  @P0 LDS.128 R68, [R8+0x400] ;  /* 0x0004000008440984 */ /* 0x0008a20000000c00 */
[C---:B------:R-:W-:Y:S04]  /*a7b0*/  ISETP.NE.AND P0, PT, R118.reuse, 0x4, PT ;  /* 0x000000047600780c */ /* 0x040fe80003f05270 */
[----:B-1----:R-:W-:Y:S02]  /*a7c0*/  SEL R0, RZ, 0x1, P0 ;  /* 0x00000001ff007807 */ /* 0x002fe40000000000 */
[----:B------:R-:W-:Y:S02]  /*a7d0*/  SEL R118, R118, RZ, P0 ;  /* 0x000000ff76767207 */ /* 0x000fe40000000000 */
[----:B------:R-:W-:Y:S02]  /*a7e0*/  LOP3.LUT R121, R121, R0, RZ, 0x3c, !PT ;  /* 0x0000000079797212 */ /* 0x000fe400078e3cff */
.L_x_147:
[----:B------:R-:W-:Y:S05]  /*a7f0*/  BSYNC B1 ;  /* 0x0000000000017941 */ /* 0x000fea0003800000 */
.L_x_146:
[----:B------:R-:W-:Y:S05]  /*a800*/  VIADD R0, R39, 0x80 ;  /* 0x0000008027007836 */ /* 0x000fea0000000000 */
[----:B------:R-:W-:Y:S04]  /*a810*/  SHF.R.U32.HI R0, RZ, 0x15, R0 ;  /* 0x00000015ff007819 */ /* 0x000fe80000011600 */
[----:B------:R-:W-:Y:S11]  /*a820*/  LOP3.LUT P0, RZ, R0, 0x3, R91, 0x48, !PT ;  /* 0x0000000300ff7812 */ /* 0x000ff6000780485b */
[----:B------:R-:W-:Y:S02]  /*a830*/  @!UPT UIADD3 URZ, UPT, UPT, URZ, URZ, URZ ;  /* 0x000000fffffff290 */ /* 0x000fe4000fffe0ff */
[----:B------:R-:W-:Y:S05]  /*a840*/  @!P0 BRA `(.L_x_151) ;  /* 0x0000000000408947 */ /* 0x000fea0003800000 */
[----:B------:R-:W5:Y:S01]  /*a850*/  LDCU.64 UR8, c[0x4][0x70] ;  /* 0x01000e00ff0877ac */ /* 0x000f620008000a00 */
[----:B----4-:R-:W-:Y:S01]  /*a860*/  MOV R3, 0x0 ;  /* 0x0000000000037802 */ /* 0x010fe20000000f00 */
[----:B-1----:R-:W-:Y:S02]  /*a870*/  HFMA2 R12, -RZ, RZ, 0, 5.9604644775390625e-08 ;  /* 0x00000001ff0c7431 */ /* 0x002fe400000001ff */
[----:B------:R-:W-:Y:S02]  /*a880*/  IMAD.MOV.U32 R8, RZ, RZ, 0x192 ;  /* 0x00000192ff087424 */ /* 0x000fe400078e00ff */
[----:B------:R-:W-:Y:S01]  /*a890*/  IMAD.MOV.U32 R13, RZ, RZ, RZ ;  /* 0x000000ffff0d7224 */ /* 0x000fe200078e00ff */
[----:B------:R-:W1:Y:S01]  /*a8a0*/  LDCU.64 UR6, c[0x4][0x78] ;  /* 0x01000f00ff0677ac */ /* 0x000e620008000a00 */
[----:B------:R-:W4:Y:S01]  /*a8b0*/  LDC.64 R2, c[0x4][R3] ;  /* 0x0100000003027b82 */ /* 0x000f220000000a00 */
[----:B------:R-:W2:Y:S01]  /*a8c0*/  LDCU.64 UR4, c[0x4][0x10] ;  /* 0x01000200ff0477ac */ /* 0x000ea20008000a00 */
[----:B-----5:R-:W-:Y:S01]  /*a8d0*/  MOV R5, UR9 ;  /* 0x0000000900057c02 */ /* 0x020fe20008000f00 */
[----:B------:R-:W-:Y:S01]  /*a8e0*/  IMAD.U32 R4, RZ, RZ, UR8 ;  /* 0x00000008ff047e24 */ /* 0x000fe2000f8e00ff */
[----:B-1----:R-:W-:Y:S01]  /*a8f0*/  MOV R7, UR7 ;  /* 0x0000000700077c02 */ /* 0x002fe20008000f00 */
[----:B------:R-:W-:Y:S01]  /*a900*/  IMAD.U32 R6, RZ, RZ, UR6 ;  /* 0x00000006ff067e24 */ /* 0x000fe2000f8e00ff */
[----:B--2---:R-:W-:Y:S01]  /*a910*/  MOV R11, UR5 ;  /* 0x00000005000b7c02 */ /* 0x004fe20008000f00 */
[----:B------:R-:W-:Y:S02]  /*a920*/  IMAD.U32 R10, RZ, RZ, UR4 ;  /* 0x00000004ff0a7e24 */ /* 0x000fe4000f8e00ff */
[----:B------:R-:W-:Y:S07]  /*a930*/  LEPC R20, `(.L_x_151) ;  /* 0x000000001014794e */ /* 0x000fee0000000000 */
[----:B---34-:R-:W-:Y:S05]  /*a940*/  CALL.ABS.NOINC R2 ;  /* 0x0000000002007343 */ /* 0x018fea0003c00000 */
.L_x_151:
[----:B------:R-:W-:Y:S01]  /*a950*/  ISETP.NE.AND P6, PT, R112, RZ, PT ;  /* 0x000000ff7000720c */ /* 0x000fe20003fc5270 */
[----:B------:R-:W-:Y:S05]  /*a960*/  WARPSYNC.ALL ;  /* 0x0000000000007948 */ /* 0x000fea0003800000 */
[----:B------:R-:W-:Y:S01]  /*a970*/  R2UR UR4, R39 ;  /* 0x00000000270472ca */ /* 0x000fe200000e0000 */
[----:B-1----:R-:W-:Y:S01]  /*a980*/  IMAD.U32 R41, RZ, RZ, UR47 ;  /* 0x0000002fff297e24 */ /* 0x002fe2000f8e00ff */
[----:B--2---:R-:W-:Y:S01]  /*a990*/  LOP3.LUT R44, R80, 0xffffe000, RZ, 0xc0, !PT ;  /* 0xffffe000502c7812 */ /* 0x004fe200078ec0ff */
[----:B------:R-:W-:Y:S01]  /*a9a0*/  IMAD.U32 R50, RZ, RZ, UR52 ;  /* 0x00000034ff327e24 */ /* 0x000fe2000f8e00ff */
[----:B------:R-:W-:Y:S01]  /*a9b0*/  LOP3.LUT R42, R82, 0xffffe000, RZ, 0xc0, !PT ;  /* 0xffffe000522a7812 */ /* 0x000fe200078ec0ff */
[----:B------:R-:W-:Y:S01]  /*a9c0*/  BSSY.RECONVERGENT B0, `(.L_x_152) ;  /* 0x00000a2000007945 */ /* 0x000fe20003800200 */
[----:B---3--:R-:W-:Y:S02]  /*a9d0*/  LOP3.LUT R47, R76, 0xffffe000, RZ, 0xc0, !PT ;  /* 0xffffe0004c2f7812 */ /* 0x008fe400078ec0ff */
[----:B------:R-:W-:Y:S02]  /*a9e0*/  @P6 LEA R41, R41, UR43, 0x3 ;  /* 0x0000002b29296c11 */ /* 0x000fe4000f8e18ff */
[----:B------:R-:W-:Y:S02]  /*a9f0*/  LOP3.LUT R46, R77, 0xffffe000, RZ, 0xc0, !PT ;  /* 0xffffe0004d2e7812 */ /* 0x000fe400078ec0ff */
[----:B------:R-:W-:Y:S01]  /*aa00*/  LOP3.LUT R48, R73, 0xffffe000, RZ, 0xc0, !PT ;  /* 0xffffe00049307812 */ /* 0x000fe200078ec0ff */
[----:B----4-:R-:W1:Y:S01]  /*aa10*/  LDTM.x32 R4, tmem[UR4+0x80] ;  /* 0x00008004000479ee */ /* 0x010e6200082c0000 */
[----:B------:R-:W-:Y:S01]  /*aa20*/  LOP3.LUT R49, R74, 0xffffe000, RZ, 0xc0, !PT ;  /* 0xffffe0004a317812 */ /* 0x000fe200078ec0ff */
[----:B------:R-:W-:Y:S01]  /*aa30*/  @P6 VIADD R41, R41, 0x70 ;  /* 0x0000007029296836 */ /* 0x000fe20000000000 */
[----:B------:R-:W-:Y:S04]  /*aa40*/  ISETP.NE.AND P0, PT, R107, RZ, PT ;  /* 0x000000ff6b00720c */ /* 0x000fe80003f05270 */
[----:B------:R-:W-:Y:S02]  /*aa50*/  @P6 PRMT R50, R50, 0x654, R41 ;  /* 0x0000065432326816 */ /* 0x000fe40000000029 */
[----:B------:R-:W-:Y:S01]  /*aa60*/  LOP3.LUT R41, R81, 0xffffe000, RZ, 0xc0, !PT ;  /* 0xffffe00051297812 */ /* 0x000fe200078ec0ff */
[C---:B-1----:R-:W-:Y:S01]  /*aa70*/  FMUL R0, R38.reuse, R4 ;  /* 0x0000000426007220 */ /* 0x042fe20000400000 */
[C---:B------:R-:W-:Y:S01]  /*aa80*/  FMUL R2, R38.reuse, R5 ;  /* 0x0000000526027220 */ /* 0x040fe20000400000 */
[C---:B------:R-:W-:Y:S01]  /*aa90*/  FMUL R3, R38.reuse, R6 ;  /* 0x0000000626037220 */ /* 0x040fe20000400000 */
[C---:B------:R-:W-:Y:S01]  /*aaa0*/  FMUL R7, R38.reuse, R7 ;  /* 0x0000000726077220 */ /* 0x040fe20000400000 */
[----:B------:R-:W-:Y:S01]  /*aab0*/  FFMA R40, R45, R44, R0 ;  /* 0x0000002c2d287223 */ /* 0x000fe20000000000 */
[----:B------:R-:W-:Y:S01]  /*aac0*/  LOP3.LUT R44, R83, 0xffffe000, RZ, 0xc0, !PT ;  /* 0xffffe000532c7812 */ /* 0x000fe200078ec0ff */
[C---:B------:R-:W-:Y:S01]  /*aad0*/  FFMA R41, R45.reuse, R41, R2 ;  /* 0x000000292d297223 */ /* 0x040fe20000000002 */
[C---:B------:R-:W-:Y:S01]  /*aae0*/  FFMA R42, R45.reuse, R42, R3 ;  /* 0x0000002a2d2a7223 */ /* 0x040fe20000000003 */
[C---:B------:R-:W-:Y:S01]  /*aaf0*/  FMUL R4, R38.reuse, R8 ;  /* 0x0000000826047220 */ /* 0x040fe20000400000 */
[----:B------:R-:W-:Y:S01]  /*ab00*/  F2FP.TF32.F32.PACK_B R40, R40 ;  /* 0x00000028ff28723e */ /* 0x000fe200024050ff */
[C---:B------:R-:W-:Y:S01]  /*ab10*/  FFMA R43, R45.reuse, R44, R7 ;  /* 0x0000002c2d2b7223 */ /* 0x040fe20000000007 */
[----:B------:R-:W-:Y:S01]  /*ab20*/  F2FP.TF32.F32.PACK_B R41, R41 ;  /* 0x00000029ff29723e */ /* 0x000fe200024050ff */
[C---:B------:R-:W-:Y:S01]  /*ab30*/  FFMA R4, R45.reuse, R47, R4 ;  /* 0x0000002f2d047223 */ /* 0x040fe20000000004 */
[----:B------:R-:W-:Y:S01]  /*ab40*/  F2FP.TF32.F32.PACK_B R42, R42 ;  /* 0x0000002aff2a723e */ /* 0x000fe200024050ff */
[C---:B------:R-:W-:Y:S01]  /*ab50*/  FMUL R5, R38.reuse, R9 ;  /* 0x0000000926057220 */ /* 0x040fe20000400000 */
[----:B------:R-:W-:Y:S01]  /*ab60*/  F2FP.TF32.F32.PACK_B R43, R43 ;  /* 0x0000002bff2b723e */ /* 0x000fe200024050ff */
[----:B------:R-:W-:Y:S01]  /*ab70*/  FMUL R6, R38, R10 ;  /* 0x0000000a26067220 */ /* 0x000fe20000400000 */
[----:B------:R-:W-:Y:S01]  /*ab80*/  LOP3.LUT R44, R78, 0xffffe000, RZ, 0xc0, !PT ;  /* 0xffffe0004e2c7812 */ /* 0x000fe200078ec0ff */
[----:B------:R-:W-:Y:S01]  /*ab90*/  FFMA R5, R45, R46, R5 ;  /* 0x0000002e2d057223 */ /* 0x000fe20000000005 */
[----:B------:R-:W-:Y:S01]  /*aba0*/  LOP3.LUT R46, R79, 0xffffe000, RZ, 0xc0, !PT ;  /* 0xffffe0004f2e7812 */ /* 0x000fe200078ec0ff */
[----:B------:R1:W-:Y:S01]  /*abb0*/  STS.128 [R115+UR43+0x400], R40 ;  /* 0x0004002873007988 */ /* 0x0003e20008000c2b */
[----:B------:R-:W-:Y:S01]  /*abc0*/  LOP3.LUT R47, R72, 0xffffe000, RZ, 0xc0, !PT ;  /* 0xffffe000482f7812 */ /* 0x000fe200078ec0ff */
[C---:B------:R-:W-:Y:S01]  /*abd0*/  FMUL R11, R38.reuse, R11 ;  /* 0x0000000b260b7220 */ /* 0x040fe20000400000 */
[----:B------:R-:W-:Y:S01]  /*abe0*/  F2FP.TF32.F32.PACK_B R4, R4 ;  /* 0x00000004ff04723e */ /* 0x000fe200024050ff */
[----:B------:R-:W-:Y:S01]  /*abf0*/  FFMA R6, R45, R44, R6 ;  /* 0x0000002c2d067223 */ /* 0x000fe20000000006 */
[----:B------:R-:W-:Y:S01]  /*ac00*/  LOP3.LUT R44, R75, 0xffffe000, RZ, 0xc0, !PT ;  /* 0xffffe0004b2c7812 */ /* 0x000fe200078ec0ff */
[----:B------:R-:W-:Y:S01]  /*ac10*/  FFMA R7, R45, R46, R11 ;  /* 0x0000002e2d077223 */ /* 0x000fe2000000000b */
[----:B------:R-:W-:Y:S01]  /*ac20*/  F2FP.TF32.F32.PACK_B R5, R5 ;  /* 0x00000005ff05723e */ /* 0x000fe200024050ff */
[C---:B------:R-:W-:Y:S01]  /*ac30*/  FMUL R8, R38.reuse, R12 ;  /* 0x0000000c26087220 */ /* 0x040fe20000400000 */
[----:B------:R-:W-:Y:S01]  /*ac40*/  F2FP.TF32.F32.PACK_B R6, R6 ;  /* 0x00000006ff06723e */ /* 0x000fe200024050ff */
[C---:B------:R-:W-:Y:S01]  /*ac50*/  FMUL R9, R38.reuse, R13 ;  /* 0x0000000d26097220 */ /* 0x040fe20000400000 */
[----:B------:R-:W-:Y:S01]  /*ac60*/  F2FP.TF32.F32.PACK_B R7, R7 ;  /* 0x00000007ff07723e */ /* 0x000fe200024050ff */
[C---:B------:R-:W-:Y:S01]  /*ac70*/  FMUL R10, R38.reuse, R14 ;  /* 0x0000000e260a7220 */ /* 0x040fe20000400000 */
[----:B------:R-:W-:Y:S01]  /*ac80*/  LOP3.LUT R46, R53, 0xffffe000, RZ, 0xc0, !PT ;  /* 0xffffe000352e7812 */ /* 0x000fe200078ec0ff */
[----:B------:R-:W-:Y:S01]  /*ac90*/  FMUL R15, R38, R15 ;  /* 0x0000000f260f7220 */ /* 0x000fe20000400000 */
        /* <DEDUP_REMOVED lines=17> */
[----:B-1----:R-:W-:Y:S01]  /*adb0*/  LOP3.LUT R40, R62, 0xffffe000, RZ, 0xc0, !PT ;  /* 0xffffe0003e287812 */ /* 0x002fe200078ec0ff */
[----:B------:R-:W-:Y:S01]  /*adc0*/  FFMA R12, R45, R47, R12 ;  /* 0x0000002f2d0c7223 */ /* 0x000fe2000000000c */
[----:B------:R-:W-:Y:S01]  /*add0*/  LOP3.LUT R47, R58, 0xffffe000, RZ, 0xc0, !PT ;  /* 0xffffe0003a2f7812 */ /* 0x000fe200078ec0ff */
[C---:B------:R-:W-:Y:S01]  /*ade0*/  FMUL R16, R38.reuse, R20 ;  /* 0x0000001426107220 */ /* 0x040fe20000400000 */
[----:B------:R-:W-:Y:S01]  /*adf0*/  LOP3.LUT R42, R63, 0xffffe000, RZ, 0xc0, !PT ;  /* 0xffffe0003f2a7812 */ /* 0x000fe200078ec0ff */
        /* <DEDUP_REMOVED lines=20> */
[----:B------:R-:W-:Y:S01]  /*af40*/  FFMA R18, R45, R47, R18 ;  /* 0x0000002f2d127223 */ /* 0x000fe20000000012 */
[----:B------:R-:W-:Y:S01]  /*af50*/  LOP3.LUT R44, R65, 0xffffe000, RZ, 0xc0, !PT ;  /* 0xffffe000412c7812 */ /* 0x000fe200078ec0ff */
[C---:B------:R-:W-:Y:S01]  /*af60*/  FFMA R19, R45.reuse, R46, R23 ;  /* 0x0000002e2d137223 */ /* 0x040fe20000000017 */
[----:B------:R-:W-:Y:S01]  /*af70*/  F2FP.TF32.F32.PACK_B R17, R17 ;  /* 0x00000011ff11723e */ /* 0x000fe200024050ff */
        /* <DEDUP_REMOVED lines=8> */
[C---:B------:R-:W-:Y:S01]  /*b000*/  FFMA R22, R45.reuse, R40, R22 ;  /* 0x000000282d167223 */ /* 0x040fe20000000016 */
[----:B------:R-:W-:Y:S01]  /*b010*/  FFMA R23, R45, R42, R27 ;  /* 0x0000002a2d177223 */ /* 0x000fe2000000001b */
[----:B------:R-:W-:Y:S01]  /*b020*/  FMUL R24, R38, R28 ;  /* 0x0000001c26187220 */ /* 0x000fe20000400000 */
[----:B------:R2:W-:Y:S01]  /*b030*/  STS.128 [R101+0x400], R16 ;  /* 0x0004001065007388 */ /* 0x0005e20000000c00 */
[----:B------:R-:W-:Y:S01]  /*b040*/  LOP3.LUT R43, R66, 0xffffe000, RZ, 0xc0, !PT ;  /* 0xffffe000422b7812 */ /* 0x000fe200078ec0ff */
[C---:B------:R-:W-:Y:S01]  /*b050*/  FMUL R25, R38.reuse, R29 ;  /* 0x0000001d26197220 */ /* 0x040fe20000400000 */
[----:B------:R-:W-:Y:S01]  /*b060*/  LOP3.LUT R40, R67, 0xffffe000, RZ, 0xc0, !PT ;  /* 0xffffe00043287812 */ /* 0x000fe200078ec0ff */
[C---:B------:R-:W-:Y:S01]  /*b070*/  FMUL R26, R38.reuse, R30 ;  /* 0x0000001e261a7220 */ /* 0x040fe20000400000 */
        /* <DEDUP_REMOVED lines=30> */
[----:B------:R-:W-:Y:S02]  /*b260*/  F2FP.TF32.F32.PACK_B R31, R31 ;  /* 0x0000001fff1f723e */ /* 0x000fe400024050ff */
[----:B------:R-:W-:Y:S02]  /*b270*/  LEA R40, R118, UR43, 0x3 ;  /* 0x0000002b76287c11 */ /* 0x000fe4000f8e18ff */
[----:B------:R-:W-:Y:S01]  /*b280*/  @P6 SHF.L.U32 R41, R121, 0x1f, RZ ;  /* 0x0000001f79296819 */ /* 0x000fe200000006ff */
[----:B------:R2:W-:Y:S01]  /*b290*/  STS.128 [R98+0x400], R28 ;  /* 0x0004001c62007388 */ /* 0x0005e20000000c00 */
[----:B------:R-:W-:Y:S01]  /*b2a0*/  @!PT LDS RZ, [RZ] ;  /* 0x00000000fffff984 */ /* 0x000fe20000000800 */
[----:B------:R-:W-:Y:S01]  /*b2b0*/  @!PT LDS RZ, [RZ] ;  /* 0x00000000fffff984 */ /* 0x000fe20000000800 */
[----:B------:R-:W-:Y:S01]  /*b2c0*/  @!PT LDS RZ, [RZ] ;  /* 0x00000000fffff984 */ /* 0x000fe20000000800 */
[----:B------:R-:W-:Y:S01]  /*b2d0*/  @!PT LDS RZ, [RZ] ;  /* 0x00000000fffff984 */ /* 0x000fe20000000800 */
[----:B------:R1:W-:Y:S07]  /*b2e0*/  MEMBAR.ALL.CTA ;  /* 0x0000000000007992 */ /* 0x0003ee0000008000 */
[----:B-1----:R-:W1:Y:S02]  /*b2f0*/  FENCE.VIEW.ASYNC.S ;  /* 0x00000000000073c6 */ /* 0x002e640000000000 */
[----:B-1----:R-:W-:Y:S06]  /*b300*/  BAR.SYNC.DEFER_BLOCKING 0x1, 0x80 ;  /* 0x0042000000007b1d */ /* 0x002fec0000010000 */
[----:B------:R-:W-:Y:S05]  /*b310*/  @P0 BRA `(.L_x_153) ;  /* 0x0000000000300947 */ /* 0x000fea0003800000 */
[----:B------:R-:W-:Y:S02]  /*b320*/  UIADD3 UR4, UPT, UPT, UR43, 0x400, URZ ;  /* 0x000004002b047890 */ /* 0x000fe4000fffe0ff */
[----:B------:R-:W-:Y:S01]  /*b330*/  UIADD3 UR9, UPT, UPT, UR49, 0x80, URZ ;  /* 0x0000008031097890 */ /* 0x000fe2000fffe0ff */
[----:B------:R-:W-:Y:S01]  /*b340*/  UMOV UR10, UR50 ;  /* 0x00000032000a7c82 */ /* 0x000fe20008000000 */
[----:B------:R-:W-:Y:S02]  /*b350*/  UMOV UR11, UR36 ;  /* 0x00000024000b7c82 */ /* 0x000fe40008000000 */
[----:B------:R-:W-:Y:S01]  /*b360*/  MOV R95, UR4 ;  /* 0x00000004005f7c02 */ /* 0x000fe20008000f00 */
[----:B------:R-:W-:Y:S03]  /*b370*/  UIADD3 UR4, UP0, UPT, UR54, 0x680, URZ ;  /* 0x0000068036047890 */ /* 0x000fe6000ff1e0ff */
[----:B------:R-:W-:Y:S01]  /*b380*/  R2UR UR8, R95 ;  /* 0x000000005f0872ca */ /* 0x000fe200000e0000 */
[----:B------:R-:W-:Y:S11]  /*b390*/  UIADD3.X UR5, UPT, UPT, URZ, UR55, URZ, UP0, !UPT ;  /* 0x00000037ff057290 */ /* 0x000ff600087fe4ff */
[----:B------:R-:W-:Y:S01]  /*b3a0*/  @!UPT UIADD3 URZ, UPT, UPT, URZ, URZ, URZ ;  /* 0x000000fffffff290 */ /* 0x000fe2000fffe0ff */
[----:B------:R1:W-:Y:S01]  /*b3b0*/  UTMASTG.3D [UR8], [UR4] ;  /* 0x00000008040073b5 */ /* 0x0003e20008010000 */
[----:B------:R0:W-:Y:S01]  /*b3c0*/  UTMACMDFLUSH ;  /* 0x00000000000079b7 */ /* 0x0001e20000000000 */
[----:B-1----:R-:W-:Y:S04]  /*b3d0*/  DEPBAR.LE SB0, 0x1 ;  /* 0x000080400000791a */ /* 0x002fe80000000000 */
.L_x_153:
[----:B------:R-:W-:Y:S05]  /*b3e0*/  BSYNC.RECONVERGENT B0 ;  /* 0x0000000000007941 */ /* 0x000fea0003800200 */
.L_x_152:
        /* <DEDUP_REMOVED lines=8> */
[----:B-1----:R-:W-:Y:S06]  /*b470*/  @!P6 BRA `(.L_x_155) ;  /* 0x000000000080e947 */ /* 0x002fec0003800000 */
[----:B------:R-:W-:Y:S01]  /*b480*/  ISETP.NE.AND P1, PT, R119, RZ, PT ;  /* 0x000000ff7700720c */ /* 0x000fe20003f25270 */
[----:B------:R-:W-:Y:S01]  /*b490*/  BSSY B0, `(.L_x_156) ;  /* 0x000000b000007945 */ /* 0x000fe20003800000 */
[----:B------:R-:W-:Y:S11]  /*b4a0*/  ISETP.NE.AND P0, PT, R117, RZ, PT ;  /* 0x000000ff7500720c */ /* 0x000ff60003f05270 */
[----:B------:R-:W-:Y:S05]  /*b4b0*/  @P1 IMAD R2, R118, 0x4000, R115 ;  /* 0x0000400076021824 */ /* 0x000fea00078e0273 */
[----:B--2---:R-:W-:Y:S04]  /*b4c0*/  @P1 IADD3 R7, PT, PT, R2, UR43, RZ ;  /* 0x0000002b02071c10 */ /* 0x004fe8000fffe0ff */
[----:B------:R-:W-:Y:S01]  /*b4d0*/  @P1 IADD3 R5, PT, PT, R120, R7, RZ ;  /* 0x0000000778051210 */ /* 0x000fe20007ffe0ff */
[--C-:B------:R-:W-:Y:S02]  /*b4e0*/  @P1 IMAD.IADD R3, R51, 0x1, R7.reuse ;  /* 0x0000000133031824 */ /* 0x100fe400078e0207 */
[----:B------:R-:W-:Y:S01]  /*b4f0*/  @P1 IMAD.IADD R0, R122, 0x1, R7 ;  /* 0x000000017a001824 */ /* 0x000fe200078e0207 */
[----:B------:R-:W-:Y:S06]  /*b500*/  @P0 BRA `(.L_x_157) ;  /* 0x00000000000c0947 */ /* 0x000fec0003800000 */
[----:B------:R-:W-:Y:S04]  /*b510*/  SHF.L.U32 R7, R121, 0x1f, RZ ;  /* 0x0000001f79077819 */ /* 0x000fe800000006ff */
[----:B------:R-:W1:Y:S02]  /*b520*/  SYNCS.PHASECHK.TRANS64.TRYWAIT P0, [R40+URZ+0x50], R7 ;  /* 0x00005007280075a7 */ /* 0x000e6400080011ff */
[----:B-1----:R-:W-:Y:S05]  /*b530*/  @!P0 BRA `(.L_x_158) ;  /* 0x0000003800d08947 */ /* 0x002fea0003800000 */
.L_x_157:
[----:B------:R-:W-:Y:S05]  /*b540*/  BSYNC B0 ;  /* 0x0000000000007941 */ /* 0x000fea0003800000 */
.L_x_156:
[----:B------:R-:W-:Y:S01]  /*b550*/  ISETP.NE.AND P0, PT, R119, RZ, PT ;  /* 0x000000ff7700720c */ /* 0x000fe20003f05270 */
[----:B------:R-:W-:Y:S11]  /*b560*/  VIADD R118, R118, 0x1 ;  /* 0x0000000176767836 */ /* 0x000ff60000000000 */
[----:B------:R-:W-:Y:S01]  /*b570*/  @!UPT UIADD3 URZ, UPT, UPT, URZ, URZ, URZ ;  /* 0x000000fffffff290 */ /* 0x000fe2000fffe0ff */
[----:B------:R-:W3:Y:S01]  /*b580*/  @P0 LDS.128 R80, [R2+UR43+0x400] ;  /* 0x0004002b02500984 */ /* 0x000ee20008000c00 */
[----:B-1----:R-:W-:Y:S02]  /*b590*/  @P0 IMAD.IADD R7, R120, 0x1, R3 ;  /* 0x0000000178070824 */ /* 0x002fe400078e0203 */
[C---:B------:R-:W-:Y:S01]  /*b5a0*/  @P0 IMAD.IADD R4, R122.reuse, 0x1, R5 ;  /* 0x000000017a040824 */ /* 0x040fe200078e0205 */
[----:B------:R1:W4:Y:S01]  /*b5b0*/  @P0 LDS.128 R76, [R0+0x400] ;  /* 0x00040000004c0984 */ /* 0x0003220000000c00 */
        /* <DEDUP_REMOVED lines=12> */
.L_x_155:
[----:B------:R-:W-:Y:S05]  /*b680*/  BSYNC B1 ;  /* 0x0000000000017941 */ /* 0x000fea0003800000 */
.L_x_154:
[----:B------:R-:W-:Y:S05]  /*b690*/  VIADD R0, R39, 0xa0 ;  /* 0x000000a027007836 */ /* 0x000fea0000000000 */
[----:B------:R-:W-:Y:S04]  /*b6a0*/  SHF.R.U32.HI R0, RZ, 0x15, R0 ;  /* 0x00000015ff007819 */ /* 0x000fe80000011600 */
[----:B------:R-:W-:Y:S11]  /*b6b0*/  LOP3.LUT P0, RZ, R0, 0x3, R91, 0x48, !PT ;  /* 0x0000000300ff7812 */ /* 0x000ff6000780485b */
[----:B------:R-:W-:Y:S02]  /*b6c0*/  @!UPT UIADD3 URZ, UPT, UPT, URZ, URZ, URZ ;  /* 0x000000fffffff290 */ /* 0x000fe4000fffe0ff */
[----:B------:R-:W-:Y:S05]  /*b6d0*/  @!P0 BRA `(.L_x_159) ;  /* 0x0000000000408947 */ /* 0x000fea0003800000 */
[----:B------:R-:W1:Y:S01]  /*b6e0*/  LDCU.64 UR8, c[0x4][0x70] ;  /* 0x01000e00ff0877ac */ /* 0x000e620008000a00 */
[----:B--2---:R-:W-:Y:S01]  /*b6f0*/  MOV R3, 0x0 ;  /* 0x0000000000037802 */ /* 0x004fe20000000f00 */
[----:B------:R-:W-:Y:S02]  /*b700*/  HFMA2 R12, -RZ, RZ, 0, 5.9604644775390625e-08 ;  /* 0x00000001ff0c7431 */ /* 0x000fe400000001ff */
[----:B------:R-:W-:Y:S02]  /*b710*/  IMAD.MOV.U32 R8, RZ, RZ, 0x192 ;  /* 0x00000192ff087424 */ /* 0x000fe400078e00ff */
[----:B------:R-:W-:Y:S01]  /*b720*/  IMAD.MOV.U32 R13, RZ, RZ, RZ ;  /* 0x000000ffff0d7224 */ /* 0x000fe200078e00ff */
[----:B------:R-:W2:Y:S01]  /*b730*/  LDCU.64 UR6, c[0x4][0x78] ;  /* 0x01000f00ff0677ac */ /* 0x000ea20008000a00 */
[----:B------:R-:W3:Y:S01]  /*b740*/  LDC.64 R2, c[0x4][R3] ;  /* 0x0100000003027b82 */ /* 0x000ee20000000a00 */
[----:B------:R-:W5:Y:S01]  /*b750*/  LDCU.64 UR4, c[0x4][0x10] ;  /* 0x01000200ff0477ac */ /* 0x000f620008000a00 */
[----:B-1----:R-:W-:Y:S01]  /*b760*/  MOV R5, UR9 ;  /* 0x0000000900057c02 */ /* 0x002fe20008000f00 */
[----:B------:R-:W-:Y:S01]  /*b770*/  IMAD.U32 R4, RZ, RZ, UR8 ;  /* 0x00000008ff047e24 */ /* 0x000fe2000f8e00ff */
[----:B--2---:R-:W-:Y:S01]  /*b780*/  MOV R7, UR7 ;  /* 0x0000000700077c02 */ /* 0x004fe20008000f00 */
[----:B------:R-:W-:Y:S01]  /*b790*/  IMAD.U32 R6, RZ, RZ, UR6 ;  /* 0x00000006ff067e24 */ /* 0x000fe2000f8e00ff */
[----:B-----5:R-:W-:Y:S01]  /*b7a0*/  MOV R11, UR5 ;  /* 0x00000005000b7c02 */ /* 0x020fe20008000f00 */
[----:B------:R-:W-:Y:S02]  /*b7b0*/  IMAD.U32 R10, RZ, RZ, UR4 ;  /* 0x00000004ff0a7e24 */ /* 0x000fe4000f8e00ff */
[----:B------:R-:W-:Y:S07]  /*b7c0*/  LEPC R20, `(.L_x_159) ;  /* 0x000000001014794e */ /* 0x000fee0000000000 */
[----:B---34-:R-:W-:Y:S05]  /*b7d0*/  CALL.ABS.NOINC R2 ;  /* 0x0000000002007343 */ /* 0x018fea0003c00000 */
.L_x_159:
[----:B------:R-:W-:Y:S01]  /*b7e0*/  ISETP.NE.AND P6, PT, R112, RZ, PT ;  /* 0x000000ff7000720c */ /* 0x000fe20003fc5270 */
[----:B------:R-:W-:Y:S05]  /*b7f0*/  WARPSYNC.ALL ;  /* 0x0000000000007948 */ /* 0x000fea0003800000 */
[----:B------:R-:W-:Y:S01]  /*b800*/  R2UR UR4, R39 ;  /* 0x00000000270472ca */ /* 0x000fe200000e0000 */
[----:B--2---:R-:W-:Y:S01]  /*b810*/  IMAD.U32 R3, RZ, RZ, UR46 ;  /* 0x0000002eff037e24 */ /* 0x004fe2000f8e00ff */
[----:B---3--:R-:W-:Y:S01]  /*b820*/  LOP3.LUT R40, R80, 0xffffe000, RZ, 0xc0, !PT ;  /* 0xffffe00050287812 */ /* 0x008fe200078ec0ff */
[----:B------:R-:W-:Y:S01]  /*b830*/  IMAD.U32 R46, RZ, RZ, UR52 ;  /* 0x00000034ff2e7e24 */ /* 0x000fe2000f8e00ff */
[----:B----4-:R-:W-:Y:S01]  /*b840*/  LOP3.LUT R44, R77, 0xffffe000, RZ, 0xc0, !PT ;  /* 0xffffe0004d2c7812 */ /* 0x010fe200078ec0ff */
[----:B------:R-:W-:Y:S01]  /*b850*/  BSSY.RECONVERGENT B0, `(.L_x_160) ;  /* 0x000009f000007945 */ /* 0x000fe20003800200 */
[----:B------:R-:W-:Y:S02]  /*b860*/  ISETP.NE.AND P0, PT, R107, RZ, PT ;  /* 0x000000ff6b00720c */ /* 0x000fe40003f05270 */
[----:B------:R-:W-:Y:S05]  /*b870*/  @P6 LEA R3, R3, UR43, 0x3 ;  /* 0x0000002b03036c11 */ /* 0x000fea000f8e18ff */
[----:B------:R-:W1:Y:S01]  /*b880*/  LDTM.x32 R4, tmem[UR4+0xa0] ;  /* 0x0000a004000479ee */ /* 0x000e6200082c0000 */
[----:B------:R-:W-:Y:S05]  /*b890*/  @P6 VIADD R3, R3, 0x70 ;  /* 0x0000007003036836 */ /* 0x000fea0000000000 */
[----:B------:R-:W-:Y:S01]  /*b8a0*/  @P6 PRMT R46, R46, 0x654, R3 ;  /* 0x000006542e2e6816 */ /* 0x000fe20000000003 */
[C---:B-1----:R-:W-:Y:S01]  /*b8b0*/  FMUL R0, R38.reuse, R4 ;  /* 0x0000000426007220 */ /* 0x042fe20000400000 */
[C---:B------:R-:W-:Y:S01]  /*b8c0*/  FMUL R3, R38.reuse, R6 ;  /* 0x0000000626037220 */ /* 0x040fe20000400000 */
        /* <DEDUP_REMOVED lines=9> */
[----:B------:R-:W-:Y:S01]  /*b960*/  FFMA R40, R45, R40, R0 ;  /* 0x000000282d287223 */ /* 0x000fe20000000000 */
[----:B------:R-:W-:Y:S01]  /*b970*/  LOP3.LUT R0, R81, 0xffffe000, RZ, 0xc0, !PT ;  /* 0xffffe00051007812 */ /* 0x000fe200078ec0ff */
[C---:B------:R-:W-:Y:S01]  /*b980*/  FMUL R2, R38.reuse, R5 ;  /* 0x0000000526027220 */ /* 0x040fe20000400000 */
[C---:B------:R-:W-:Y:S01]  /*b990*/  FMUL R22, R38.reuse, R26 ;  /* 0x0000001a26167220 */ /* 0x040fe20000400000 */
[C---:B------:R-:W-:Y:S01]  /*b9a0*/  FMUL R24, R38.reuse, R28 ;  /* 0x0000001c26187220 */ /* 0x040fe20000400000 */
[----:B------:R-:W-:Y:S01]  /*b9b0*/  F2FP.TF32.F32.PACK_B R40, R40 ;  /* 0x00000028ff28723e */ /* 0x000fe200024050ff */
[C---:B------:R-:W-:Y:S01]  /*b9c0*/  FMUL R5, R38.reuse, R9 ;  /* 0x0000000926057220 */ /* 0x040fe20000400000 */
[C---:B------:R-:W-:Y:S01]  /*b9d0*/  FMUL R26, R38.reuse, R30 ;  /* 0x0000001e261a7220 */ /* 0x040fe20000400000 */
[----:B------:R-:W-:Y:S01]  /*b9e0*/  FMUL R28, R38, R32 ;  /* 0x00000020261c7220 */ /* 0x000fe20000400000 */
[----:B------:R-:W-:Y:S01]  /*b9f0*/  LOP3.LUT R32, R82, 0xffffe000, RZ, 0xc0, !PT ;  /* 0xffffe00052207812 */ /* 0x000fe200078ec0ff */
[C---:B------:R-:W-:Y:S01]  /*ba00*/  FMUL R9, R38.reuse, R13 ;  /* 0x0000000d26097220 */ /* 0x040fe20000400000 */
[C---:B------:R-:W-:Y:S01]  /*ba10*/  FMUL R30, R38.reuse, R34 ;  /* 0x00000022261e7220 */ /* 0x040fe20000400000 */
[----:B------:R-:W-:Y:S01]  /*ba20*/  LOP3.LUT R34, R83, 0xffffe000, RZ, 0xc0, !PT ;  /* 0xffffe00053227812 */ /* 0x000fe200078ec0ff */
[C---:B------:R-:W-:Y:S01]  /*ba30*/  FMUL R13, R38.reuse, R17 ;  /* 0x00000011260d7220 */ /* 0x040fe20000400000 */
[C---:B------:R-:W-:Y:S01]  /*ba40*/  FMUL R7, R38.reuse, R7 ;  /* 0x0000000726077220 */ /* 0x040fe20000400000 */
[C---:B------:R-:W-:Y:S01]  /*ba50*/  FMUL R17, R38.reuse, R21 ;  /* 0x0000001526117220 */ /* 0x040fe20000400000 */
[----:B------:R-:W-:Y:S01]  /*ba60*/  FMUL R21, R38, R25 ;  /* 0x0000001926157220 */ /* 0x000fe20000400000 */
[----:B------:R-:W-:Y:S01]  /*ba70*/  FFMA R41, R45, R0, R2 ;  /* 0x000000002d297223 */ /* 0x000fe20000000002 */
[----:B------:R-:W-:Y:S01]  /*ba80*/  LOP3.LUT R0, R78, 0xffffe000, RZ, 0xc0, !PT ;  /* 0xffffe0004e007812 */ /* 0x000fe200078ec0ff */
[C---:B------:R-:W-:Y:S01]  /*ba90*/  FMUL R25, R38.reuse, R29 ;  /* 0x0000001d26197220 */ /* 0x040fe20000400000 */
[----:B------:R-:W-:Y:S01]  /*baa0*/  LOP3.LUT R2, R79, 0xffffe000, RZ, 0xc0, !PT ;  /* 0xffffe0004f027812 */ /* 0x000fe200078ec0ff */
[C---:B------:R-:W-:Y:S01]  /*bab0*/  FFMA R42, R45.reuse, R32, R3 ;  /* 0x000000202d2a7223 */ /* 0x040fe20000000003 */
[----:B------:R-:W-:Y:S01]  /*bac0*/  F2FP.TF32.F32.PACK_B R41, R41 ;  /* 0x00000029ff29723e */ /* 0x000fe200024050ff */
[----:B------:R-:W-:Y:S01]  /*bad0*/  FMUL R29, R38, R33 ;  /* 0x00000021261d7220 */ /* 0x000fe20000400000 */
[----:B------:R-:W-:Y:S01]  /*bae0*/  LOP3.LUT R33, R76, 0xffffe000, RZ, 0xc0, !PT ;  /* 0xffffe0004c217812 */ /* 0x000fe200078ec0ff */
[C---:B------:R-:W-:Y:S01]  /*baf0*/  FFMA R43, R45.reuse, R34, R7 ;  /* 0x000000222d2b7223 */ /* 0x040fe20000000007 */
[----:B------:R-:W-:Y:S01]  /*bb00*/  F2FP.TF32.F32.PACK_B R42, R42 ;  /* 0x0000002aff2a723e */ /* 0x000fe200024050ff */
[----:B------:R-:W-:Y:S01]  /*bb10*/  FMUL R11, R38, R11 ;  /* 0x0000000b260b7220 */ /* 0x000fe20000400000 */
[----:B------:R-:W-:Y:S01]  /*bb20*/  LOP3.LUT R3, R72, 0xffffe000, RZ, 0xc0, !PT ;  /* 0xffffe00048037812 */ /* 0x000fe200078ec0ff */
[C---:B------:R-:W-:Y:S01]  /*bb30*/  FFMA R4, R45.reuse, R33, R4 ;  /* 0x000000212d047223 */ /* 0x040fe20000000004 */
[----:B------:R-:W-:Y:S01]  /*bb40*/  F2FP.TF32.F32.PACK_B R43, R43 ;  /* 0x0000002bff2b723e */ /* 0x000fe200024050ff */
[----:B------:R-:W-:Y:S01]  /*bb50*/  FFMA R5, R45, R44, R5 ;  /* 0x0000002c2d057223 */ /* 0x000fe20000000005 */
[----:B------:R-:W-:Y:S01]  /*bb60*/  LOP3.LUT R32, R73, 0xffffe000, RZ, 0xc0, !PT ;  /* 0xffffe00049207812 */ /* 0x000fe200078ec0ff */
[C---:B------:R-:W-:Y:S01]  /*bb70*/  FFMA R6, R45.reuse, R0, R6 ;  /* 0x000000002d067223 */ /* 0x040fe20000000006 */
[----:B------:R-:W-:Y:S01]  /*bb80*/  F2FP.TF32.F32.PACK_B R4, R4 ;  /* 0x00000004ff04723e */ /* 0x000fe200024050ff */
[C---:B------:R-:W-:Y:S01]  /*bb90*/  FFMA R7, R45.reuse, R2, R11 ;  /* 0x000000022d077223 */ /* 0x040fe2000000000b */
[----:B------:R-:W-:Y:S01]  /*bba0*/  F2FP.TF32.F32.PACK_B R5, R5 ;  /* 0x00000005ff05723e */ /* 0x000fe200024050ff */
[----:B------:R-:W-:Y:S01]  /*bbb0*/  STS.128 [R115+UR43+0x4400], R40 ;  /* 0x0044002873007988 */ /* 0x000fe20008000c2b */
[----:B------:R-:W-:Y:S01]  /*bbc0*/  F2FP.TF32.F32.PACK_B R6, R6 ;  /* 0x00000006ff06723e */ /* 0x000fe200024050ff */
[C---:B------:R-:W-:Y:S01]  /*bbd0*/  FFMA R8, R45.reuse, R3, R8 ;  /* 0x000000032d087223 */ /* 0x040fe20000000008 */
[----:B------:R-:W-:Y:S01]  /*bbe0*/  F2FP.TF32.F32.PACK_B R7, R7 ;  /* 0x00000007ff07723e */ /* 0x000fe200024050ff */
[----:B------:R-:W-:Y:S01]  /*bbf0*/  FFMA R9, R45, R32, R9 ;  /* 0x000000202d097223 */ /* 0x000fe20000000009 */
[----:B------:R-:W-:Y:S01]  /*bc00*/  LOP3.LUT R33, R74, 0xffffe000, RZ, 0xc0, !PT ;  /* 0xffffe0004a217812 */ /* 0x000fe200078ec0ff */
[----:B------:R-:W-:Y:S01]  /*bc10*/  FMUL R15, R38, R15 ;  /* 0x0000000f260f7220 */ /* 0x000fe20000400000 */
[----:B------:R-:W-:Y:S01]  /*bc20*/  LOP3.LUT R0, R75, 0xffffe000, RZ, 0xc0, !PT ;  /* 0xffffe0004b007812 */ /* 0x000fe200078ec0ff */
[----:B------:R1:W-:Y:S01]  /*bc30*/  STS.128 [R114+0x4400], R4 ;  /* 0x0044000472007388 */ /* 0x0003e20000000c00 */
[----:B------:R-:W-:Y:S01]  /*bc40*/  LOP3.LUT R3, R52, 0xffffe000, RZ, 0xc0, !PT ;  /* 0xffffe00034037812 */ /* 0x000fe200078ec0ff */
[----:B------:R-:W-:Y:S01]  /*bc50*/  FFMA R10, R45, R33, R10 ;  /* 0x000000212d0a7223 */ /* 0x000fe2000000000a */
[----:B------:R-:W-:Y:S01]  /*bc60*/  LOP3.LUT R2, R53, 0xffffe000, RZ, 0xc0, !PT ;  /* 0xffffe00035027812 */ /* 0x000fe200078ec0ff */
[C---:B------:R-:W-:Y:S01]  /*bc70*/  FFMA R11, R45.reuse, R0, R15 ;  /* 0x000000002d0b7223 */ /* 0x040fe2000000000f */
[----:B------:R-:W-:Y:S01]  /*bc80*/  LOP3.LUT R33, R54, 0xffffe000, RZ, 0xc0, !PT ;  /* 0xffffe00036217812 */ /* 0x000fe200078ec0ff */
[----:B------:R-:W-:Y:S01]  /*bc90*/  FFMA R12, R45, R3, R12 ;  /* 0x000000032d0c7223 */ /* 0x000fe2000000000c */
[----:B------:R-:W-:Y:S01]  /*bca0*/  LOP3.LUT R32, R55, 0xffffe000, RZ, 0xc0, !PT ;  /* 0xffffe00037207812 */ /* 0x000fe200078ec0ff */
[C---:B------:R-:W-:Y:S01]  /*bcb0*/  FFMA R13, R45.reuse, R2, R13 ;  /* 0x000000022d0d7223 */ /* 0x040fe2000000000d */
[----:B------:R-:W-:Y:S01]  /*bcc0*/  LOP3.LUT R0, R56, 0xffffe000, RZ, 0xc0, !PT ;  /* 0xffffe00038007812 */ /* 0x000fe200078ec0ff */
[C---:B------:R-:W-:Y:S01]  /*bcd0*/  FMUL R19, R38.reuse, R19 ;  /* 0x0000001326137220 */ /* 0x040fe20000400000 */
[----:B------:R-:W-:Y:S01]  /*bce0*/  F2FP.TF32.F32.PACK_B R8, R8 ;  /* 0x00000008ff08723e */ /* 0x000fe200024050ff */
[C---:B------:R-:W-:Y:S01]  /*bcf0*/  FFMA R14, R45.reuse, R33, R14 ;  /* 0x000000212d0e7223 */ /* 0x040fe2000000000e */
[----:B------:R-:W-:Y:S01]  /*bd00*/  F2FP.TF32.F32.PACK_B R9, R9 ;  /* 0x00000009ff09723e */ /* 0x000fe200024050ff */
[C---:B------:R-:W-:Y:S01]  /*bd10*/  FFMA R15, R45.reuse, R32, R19 ;  /* 0x000000202d0f7223 */ /* 0x040fe20000000013 */
[----:B------:R-:W-:Y:S01]  /*bd20*/  F2FP.TF32.F32.PACK_B R10, R10 ;  /* 0x0000000aff0a723e */ /* 0x000fe200024050ff */
[----:B------:R-:W-:Y:S01]  /*bd30*/  FFMA R16, R45, R0, R16 ;  /* 0x000000002d107223 */ /* 0x000fe20000000010 */
[----:B------:R-:W-:Y:S01]  /*bd40*/  F2FP.TF32.F32.PACK_B R11, R11 ;  /* 0x0000000bff0b723e */ /* 0x000fe200024050ff */
[C---:B------:R-:W-:Y:S01]  /*bd50*/  FMUL R23, R38.reuse, R23 ;  /* 0x0000001726177220 */ /* 0x040fe20000400000 */
[----:B------:R-:W-:Y:S01]  /*bd60*/  LOP3.LUT R0, R57, 0xffffe000, RZ, 0xc0, !PT ;  /* 0xffffe00039007812 */ /* 0x000fe200078ec0ff */
[----:B------:R-:W-:Y:S01]  /*bd70*/  FMUL R27, R38, R27 ;  /* 0x0000001b261b7220 */ /* 0x000fe20000400000 */
[----:B------:R-:W-:Y:S01]  /*bd80*/  LOP3.LUT R3, R58, 0xffffe000, RZ, 0xc0, !PT ;  /* 0xffffe0003a037812 */ /* 0x000fe200078ec0ff */
[----:B------:R2:W-:Y:S01]  /*bd90*/  STS.128 [R113+0x4400], R8 ;  /* 0x0044000871007388 */ /* 0x0005e20000000c00 */
[----:B------:R-:W-:Y:S01]  /*bda0*/  LOP3.LUT R2, R59, 0xffffe000, RZ, 0xc0, !PT ;  /* 0xffffe0003b027812 */ /* 0x000fe200078ec0ff */
[C---:B------:R-:W-:Y:S01]  /*bdb0*/  FFMA R17, R45.reuse, R0, R17 ;  /* 0x000000002d117223 */ /* 0x040fe20000000011 */
[----:B------:R-:W-:Y:S01]  /*bdc0*/  F2FP.TF32.F32.PACK_B R12, R12 ;  /* 0x0000000cff0c723e */ /* 0x000fe200024050ff */
[C---:B------:R-:W-:Y:S01]  /*bdd0*/  FFMA R18, R45.reuse, R3, R18 ;  /* 0x000000032d127223 */ /* 0x040fe20000000012 */
[----:B------:R-:W-:Y:S01]  /*bde0*/  F2FP.TF32.F32.PACK_B R13, R13 ;  /* 0x0000000dff0d723e */ /* 0x000fe200024050ff */
[----:B------:R-:W-:Y:S01]  /*bdf0*/  FFMA R19, R45, R2, R23 ;  /* 0x000000022d137223 */ /* 0x000fe20000000017 */
[----:B------:R-:W-:Y:S01]  /*be00*/  F2FP.TF32.F32.PACK_B R14, R14 ;  /* 0x0000000eff0e723e */ /* 0x000fe200024050ff */
[C---:B------:R-:W-:Y:S01]  /*be10*/  FMUL R31, R38.reuse, R31 ;  /* 0x0000001f261f7220 */ /* 0x040fe20000400000 */
[----:B------:R-:W-:Y:S01]  /*be20*/  F2FP.TF32.F32.PACK_B R15, R15 ;  /* 0x0000000fff0f723e */ /* 0x000fe200024050ff */
[----:B------:R-:W-:Y:S01]  /*be30*/  FMUL R35, R38, R35 ;  /* 0x0000002326237220 */ /* 0x000fe20000400000 */
[----:B------:R-:W-:Y:S02]  /*be40*/  LOP3.LUT R33, R60, 0xffffe000, RZ, 0xc0, !PT ;  /* 0xffffe0003c217812 */ /* 0x000fe400078ec0ff */
[----:B------:R-:W-:Y:S01]  /*be50*/  LOP3.LUT R32, R61, 0xffffe000, RZ, 0xc0, !PT ;  /* 0xffffe0003d207812 */ /* 0x000fe200078ec0ff */
[----:B------:R2:W-:Y:S01]  /*be60*/  STS.128 [R102+0x4400], R12 ;  /* 0x0044000c66007388 */ /* 0x0005e20000000c00 */
        /* <DEDUP_REMOVED lines=8> */
[----:B------:R-:W-:Y:S02]  /*bef0*/  F2FP.TF32.F32.PACK_B R18, R18 ;  /* 0x00000012ff12723e */ /* 0x000fe400024050ff */
[----:B------:R-:W-:Y:S02]  /*bf00*/  F2FP.TF32.F32.PACK_B R19, R19 ;  /* 0x00000013ff13723e */ /* 0x000fe400024050ff */
[----:B------:R-:W-:Y:S02]  /*bf10*/  LOP3.LUT R3, R64, 0xffffe000, RZ, 0xc0, !PT ;  /* 0xffffe00040037812 */ /* 0x000fe400078ec0ff */
[----:B-1----:R-:W-:Y:S01]  /*bf20*/  LOP3.LUT R4, R65, 0xffffe000, RZ, 0xc0, !PT ;  /* 0xffffe00041047812 */ /* 0x002fe200078ec0ff */
        /* <DEDUP_REMOVED lines=48> */
[----:B-1----:R-:W-:Y:S04]  /*c230*/  DEPBAR.LE SB0, 0x1 ;  /* 0x000080400000791a */ /* 0x002fe80000000000 */
.L_x_161:
[----:B------:R-:W-:Y:S05]  /*c240*/  BSYNC.RECONVERGENT B0 ;  /* 0x0000000000007941 */ /* 0x000fea0003800200 */
.L_x_160:
        /* <DEDUP_REMOVED lines=13> */
[----:B------:R-:W-:Y:S04]  /*c320*/  @P1 IADD3 R7, PT, PT, R4, UR43, RZ ;  /* 0x0000002b04071c10 */ /* 0x000fe8000fffe0ff */
[----:B------:R-:W-:Y:S01]  /*c330*/  @P1 IADD3 R5, PT, PT, R120, R7, RZ ;  /* 0x0000000778051210 */ /* 0x000fe20007ffe0ff */
[--C-:B------:R-:W-:Y:S02]  /*c340*/  @P1 IMAD.IADD R3, R51, 0x1, R7.reuse ;  /* 0x0000000133031824 */ /* 0x100fe400078e0207 */
[----:B------:R-:W-:Y:S01]  /*c350*/  @P1 IMAD.IADD R2, R122, 0x1, R7 ;  /* 0x000000017a021824 */ /* 0x000fe200078e0207 */
[----:B------:R-:W-:Y:S06]  /*c360*/  @P0 BRA `(.L_x_165) ;  /* 0x00000000000c0947 */ /* 0x000fec0003800000 */
[----:B------:R-:W-:Y:S04]  /*c370*/  SHF.L.U32 R7, R121, 0x1f, RZ ;  /* 0x0000001f79077819 */ /* 0x000fe800000006ff */
[----:B------:R-:W1:Y:S02]  /*c380*/  SYNCS.PHASECHK.TRANS64.TRYWAIT P0, [R0+URZ+0x50], R7 ;  /* 0x00005007000075a7 */ /* 0x000e6400080011ff */
[----:B-1----:R-:W-:Y:S05]  /*c390*/  @!P0 BRA `(.L_x_166) ;  /* 0x0000002c004c8947 */ /* 0x002fea0003800000 */
.L_x_165:
[----:B------:R-:W-:Y:S05]  /*c3a0*/  BSYNC B0 ;  /* 0x0000000000007941 */ /* 0x000fea0003800000 */
.L_x_164:
        /* <DEDUP_REMOVED lines=8> */
[----:B--2---:R-:W-:Y:S01]  /*c430*/  @P0 IMAD.IADD R8, R122, 0x1, R7 ;  /* 0x000000017a080824 */ /* 0x004fe200078e0207 */
        /* <DEDUP_REMOVED lines=10> */
.L_x_163:
[----:B------:R-:W-:Y:S05]  /*c4e0*/  BSYNC B1 ;  /* 0x0000000000017941 */ /* 0x000fea0003800000 */
.L_x_162:
[----:B--2---:R-:W-:Y:S05]  /*c4f0*/  VIADD R0, R39, 0xc0 ;  /* 0x000000c027007836 */ /* 0x004fea0000000000 */
[----:B------:R-:W-:Y:S04]  /*c500*/  SHF.R.U32.HI R0, RZ, 0x15, R0 ;  /* 0x00000015ff007819 */ /* 0x000fe80000011600 */
[----:B------:R-:W-:Y:S11]  /*c510*/  LOP3.LUT P0, RZ, R0, 0x3, R91, 0x48, !PT ;  /* 0x0000000300ff7812 */ /* 0x000ff6000780485b */
[----:B------:R-:W-:Y:S02]  /*c520*/  @!UPT UIADD3 URZ, UPT, UPT, URZ, URZ, URZ ;  /* 0x000000fffffff290 */ /* 0x000fe4000fffe0ff */
[----:B------:R-:W-:Y:S05]  /*c530*/  @!P0 BRA `(.L_x_167) ;  /* 0x0000000000408947 */ /* 0x000fea0003800000 */
[----:B------:R-:W1:Y:S01]  /*c540*/  LDCU.64 UR8, c[0x4][0x70] ;  /* 0x01000e00ff0877ac */ /* 0x000e620008000a00 */
[----:B------:R-:W-:Y:S01]  /*c550*/  MOV R3, 0x0 ;  /* 0x0000000000037802 */ /* 0x000fe20000000f00 */
        /* <DEDUP_REMOVED lines=14> */
.L_x_167:
[----:B------:R-:W-:Y:S01]  /*c640*/  ISETP.NE.AND P6, PT, R112, RZ, PT ;  /* 0x000000ff7000720c */ /* 0x000fe20003fc5270 */
[----:B------:R-:W-:Y:S05]  /*c650*/  WARPSYNC.ALL ;  /* 0x0000000000007948 */ /* 0x000fea0003800000 */
[----:B------:R-:W-:Y:S01]  /*c660*/  R2UR UR4, R39 ;  /* 0x00000000270472ca */ /* 0x000fe200000e0000 */
[----:B------:R-:W-:Y:S01]  /*c670*/  IMAD.U32 R3, RZ, RZ, UR44 ;  /* 0x0000002cff037e24 */ /* 0x000fe2000f8e00ff */
        /* <DEDUP_REMOVED lines=162> */
.L_x_169:
[----:B------:R-:W-:Y:S05]  /*d0a0*/  BSYNC.RECONVERGENT B0 ;  /* 0x0000000000007941 */ /* 0x000fea0003800200 */
.L_x_168:
        /* <DEDUP_REMOVED lines=21> */
.L_x_173:
[----:B------:R-:W-:Y:S05]  /*d200*/  BSYNC B0 ;  /* 0x0000000000007941 */ /* 0x000fea0003800000 */
.L_x_172:
[----:B------:R-:W-:Y:S11]  /*d210*/  ISETP.NE.AND P0, PT, R119, RZ, PT ;  /* 0x000000ff7700720c */ /* 0x000ff60003f05270 */
[----:B------:R-:W-:Y:S02]  /*d220*/  @!UPT UIADD3 URZ, UPT, UPT, URZ, URZ, URZ ;  /* 0x000000fffffff290 */ /* 0x000fe4000fffe0ff */
[----:B------:R3:W4:Y:S01]  /*d230*/  @P0 LDS.128 R80, [R118+UR43+0x400] ;  /* 0x0004002b76500984 */ /* 0x0007220008000c00 */
[----:B------:R-:W-:Y:S01]  /*d240*/  @P0 IMAD.IADD R7, R120, 0x1, R51 ;  /* 0x0000000178070824 */ /* 0x000fe200078e0233 */
[C---:B------:R-:W-:Y:S01]  /*d250*/  @P0 IADD3 R2, PT, PT, R122.reuse, R51, RZ ;  /* 0x000000337a020210 */ /* 0x040fe20007ffe0ff */
[C---:B-1----:R-:W-:Y:S01]  /*d260*/  @P0 IMAD.IADD R0, R122.reuse, 0x1, R5 ;  /* 0x000000017a000824 */ /* 0x042fe200078e0205 */
[----:B------:R3:W1:Y:S02]  /*d270*/  @P0 LDS.128 R76, [R3+0x400] ;  /* 0x00040000034c0984 */ /* 0x0006640000000c00 */
[----:B------:R-:W-:Y:S02]  /*d280*/  @P0 IADD3 R122, PT, PT, R122, R7, RZ ;  /* 0x000000077a7a0210 */ /* 0x000fe40007ffe0ff */
[----:B------:R3:W1:Y:S04]  /*d290*/  @P0 LDS.128 R72, [R5+0x400] ;  /* 0x0004000005480984 */ /* 0x0006680000000c00 */
[----:B------:R3:W1:Y:S04]  /*d2a0*/  @P0 LDS.128 R52, [R0+0x400] ;  /* 0x0004000000340984 */ /* 0x0006680000000c00 */
[----:B------:R3:W1:Y:S04]  /*d2b0*/  @P0 LDS.128 R56, [R51+0x400] ;  /* 0x0004000033380984 */ /* 0x0006680000000c00 */
[----:B------:R3:W1:Y:S04]  /*d2c0*/  @P0 LDS.128 R60, [R2+0x400] ;  /* 0x00040000023c0984 */ /* 0x0006680000000c00 */
[----:B------:R3:W1:Y:S04]  /*d2d0*/  @P0 LDS.128 R64, [R7+0x400] ;  /* 0x0004000007400984 */ /* 0x0006680000000c00 */
[----:B------:R3:W1:Y:S02]  /*d2e0*/  @P0 LDS.128 R68, [R122+0x400] ;  /* 0x000400007a440984 */ /* 0x0006640000000c00 */
.L_x_171:
[----:B------:R-:W-:Y:S05]  /*d2f0*/  BSYNC B1 ;  /* 0x0000000000017941 */ /* 0x000fea0003800000 */
.L_x_170:
[----:B---3--:R-:W-:Y:S05]  /*d300*/  VIADD R0, R39, 0xe0 ;  /* 0x000000e027007836 */ /* 0x008fea0000000000 */
[----:B------:R-:W-:Y:S04]  /*d310*/  SHF.R.U32.HI R0, RZ, 0x15, R0 ;  /* 0x00000015ff007819 */ /* 0x000fe80000011600 */
[----:B------:R-:W-:Y:S11]  /*d320*/  LOP3.LUT P0, RZ, R0, 0x3, R91, 0x48, !PT ;  /* 0x0000000300ff7812 */ /* 0x000ff6000780485b */
[----:B------:R-:W-:Y:S02]  /*d330*/  @!UPT UIADD3 URZ, UPT, UPT, URZ, URZ, URZ ;  /* 0x000000fffffff290 */ /* 0x000fe4000fffe0ff */
[----:B------:R-:W-:Y:S05]  /*d340*/  @!P0 BRA `(.L_x_175) ;  /* 0x0000000000408947 */ /* 0x000fea0003800000 */
[----:B------:R-:W3:Y:S01]  /*d350*/  LDCU.64 UR8, c[0x4][0x70] ;  /* 0x01000e00ff0877ac */ /* 0x000ee20008000a00 */
[----:B------:R-:W-:Y:S01]  /*d360*/  MOV R3, 0x0 ;  /* 0x0000000000037802 */ /* 0x000fe20000000f00 */
[----:B--2---:R-:W-:Y:S02]  /*d370*/  HFMA2 R12, -RZ, RZ, 0, 5.9604644775390625e-08 ;  /* 0x00000001ff0c7431 */ /* 0x004fe400000001ff */
[----:B------:R-:W-:Y:S02]  /*d380*/  IMAD.MOV.U32 R8, RZ, RZ, 0x192 ;  /* 0x00000192ff087424 */ /* 0x000fe400078e00ff */
[----:B------:R-:W-:Y:S01]  /*d390*/  IMAD.MOV.U32 R13, RZ, RZ, RZ ;  /* 0x000000ffff0d7224 */ /* 0x000fe200078e00ff */
[----:B------:R-:W2:Y:S01]  /*d3a0*/  LDCU.64 UR6, c[0x4][0x78] ;  /* 0x01000f00ff0677ac */ /* 0x000ea20008000a00 */
[----:B------:R-:W1:Y:S01]  /*d3b0*/  LDC.64 R2, c[0x4][R3] ;  /* 0x0100000003027b82 */ /* 0x000e620000000a00 */
[----:B------:R-:W5:Y:S01]  /*d3c0*/  LDCU.64 UR4, c[0x4][0x10] ;  /* 0x01000200ff0477ac */ /* 0x000f620008000a00 */
[----:B---3--:R-:W-:Y:S01]  /*d3d0*/  MOV R5, UR9 ;  /* 0x0000000900057c02 */ /* 0x008fe20008000f00 */
[----:B------:R-:W-:Y:S01]  /*d3e0*/  IMAD.U32 R4, RZ, RZ, UR8 ;  /* 0x00000008ff047e24 */ /* 0x000fe2000f8e00ff */
[----:B--2---:R-:W-:Y:S01]  /*d3f0*/  MOV R7, UR7 ;  /* 0x0000000700077c02 */ /* 0x004fe20008000f00 */
[----:B------:R-:W-:Y:S01]  /*d400*/  IMAD.U32 R6, RZ, RZ, UR6 ;  /* 0x00000006ff067e24 */ /* 0x000fe2000f8e00ff */
[----:B-----5:R-:W-:Y:S01]  /*d410*/  MOV R11, UR5 ;  /* 0x00000005000b7c02 */ /* 0x020fe20008000f00 */
[----:B------:R-:W-:Y:S02]  /*d420*/  IMAD.U32 R10, RZ, RZ, UR4 ;  /* 0x00000004ff0a7e24 */ /* 0x000fe4000f8e00ff */
[----:B------:R-:W-:Y:S07]  /*d430*/  LEPC R20, `(.L_x_175) ;  /* 0x000000001014794e */ /* 0x000fee0000000000 */
[----:B-1--4-:R-:W-:Y:S05]  /*d440*/  CALL.ABS.NOINC R2 ;  /* 0x0000000002007343 */ /* 0x012fea0003c00000 */
.L_x_175:
[----:B------:R-:W-:Y:S01]  /*d450*/  ISETP.NE.AND P0, PT, R107, RZ, PT ;  /* 0x000000ff6b00720c */ /* 0x000fe20003f05270 */
[----:B------:R-:W-:Y:S05]  /*d460*/  WARPSYNC.ALL ;  /* 0x0000000000007948 */ /* 0x000fea0003800000 */
[----:B------:R-:W-:Y:S01]  /*d470*/  R2UR UR4, R39 ;  /* 0x00000000270472ca */ /* 0x000fe200000e0000 */
[----:B------:R-:W-:Y:S01]  /*d480*/  VIADD R116, R116, 0xd0 ;  /* 0x000000d074747836 */ /* 0x000fe20000000000 */
[----:B----4-:R-:W-:Y:S01]  /*d490*/  LOP3.LUT R0, R80, 0xffffe000, RZ, 0xc0, !PT ;  /* 0xffffe00050007812 */ /* 0x010fe200078ec0ff */
[----:B------:R-:W-:Y:S01]  /*d4a0*/  BSSY.RECONVERGENT B0, `(.L_x_176) ;  /* 0x000009d000007945 */ /* 0x000fe20003800200 */
[----:B------:R-:W-:Y:S02]  /*d4b0*/  LOP3.LUT R2, R81, 0xffffe000, RZ, 0xc0, !PT ;  /* 0xffffe00051027812 */ /* 0x000fe400078ec0ff */
[----:B------:R-:W-:Y:S02]  /*d4c0*/  LOP3.LUT R3, R82, 0xffffe000, RZ, 0xc0, !PT ;  /* 0xffffe00052037812 */ /* 0x000fe400078ec0ff */
[----:B------:R-:W-:Y:S02]  /*d4d0*/  LOP3.LUT R40, R83, 0xffffe000, RZ, 0xc0, !PT ;  /* 0xffffe00053287812 */ /* 0x000fe400078ec0ff */
[----:B-1----:R-:W-:Y:S02]  /*d4e0*/  LOP3.LUT R41, R76, 0xffffe000, RZ, 0xc0, !PT ;  /* 0xffffe0004c297812 */ /* 0x002fe400078ec0ff */
[----:B------:R-:W-:Y:S01]  /*d4f0*/  LOP3.LUT R42, R77, 0xffffe000, RZ, 0xc0, !PT ;  /* 0xffffe0004d2a7812 */ /* 0x000fe200078ec0ff */
[----:B--2---:R-:W1:Y:S01]  /*d500*/  LDTM.x32 R4, tmem[UR4+0xe0] ;  /* 0x0000e004000479ee */ /* 0x004e6200082c0000 */
[----:B------:R-:W-:Y:S01]  /*d510*/  LOP3.LUT R43, R78, 0xffffe000, RZ, 0xc0, !PT ;  /* 0xffffe0004e2b7812 */ /* 0x000fe200078ec0ff */
[----:B------:R-:W-:Y:S01]  /*d520*/  NOP ;  /* 0x0000000000007918 */ /* 0x000fe20000000000 */
[----:B------:R-:W-:Y:S02]  /*d530*/  LOP3.LUT R44, R79, 0xffffe000, RZ, 0xc0, !PT ;  /* 0xffffe0004f2c7812 */ /* 0x000fe400078ec0ff */
[----:B------:R-:W-:Y:S02]  /*d540*/  LOP3.LUT R116, R116, 0xfefffff8, RZ, 0xc0, !PT ;  /* 0xfefffff874747812 */ /* 0x000fe400078ec0ff */
[----:B------:R-:W-:Y:S02]  /*d550*/  LOP3.LUT R47, R72, 0xffffe000, RZ, 0xc0, !PT ;  /* 0xffffe000482f7812 */ /* 0x000fe400078ec0ff */
[----:B------:R-:W-:Y:S01]  /*d560*/  LOP3.LUT R46, R73, 0xffffe000, RZ, 0xc0, !PT ;  /* 0xffffe000492e7812 */ /* 0x000fe200078ec0ff */
[----:B-1----:R1:W-:Y:S01]  /*d570*/  SYNCS.ARRIVE.TRANS64.RED.A1T0 RZ, [R116+URZ], RZ ;  /* 0x000000ff74ff79a7 */ /* 0x0023e200081004ff */
[----:B------:R-:W-:Y:S02]  /*d580*/  LOP3.LUT R49, R74, 0xffffe000, RZ, 0xc0, !PT ;  /* 0xffffe0004a317812 */ /* 0x000fe400078ec0ff */
[----:B------:R-:W-:Y:S02]  /*d590*/  LOP3.LUT R48, R75, 0xffffe000, RZ, 0xc0, !PT ;  /* 0xffffe0004b307812 */ /* 0x000fe400078ec0ff */
[----:B------:R-:W-:Y:S02]  /*d5a0*/  LOP3.LUT R50, R52, 0xffffe000, RZ, 0xc0, !PT ;  /* 0xffffe00034327812 */ /* 0x000fe400078ec0ff */
[----:B------:R-:W-:Y:S02]  /*d5b0*/  LOP3.LUT R52, R53, 0xffffe000, RZ, 0xc0, !PT ;  /* 0xffffe00035347812 */ /* 0x000fe400078ec0ff */
[----:B------:R-:W-:Y:S02]  /*d5c0*/  LOP3.LUT R51, R54, 0xffffe000, RZ, 0xc0, !PT ;  /* 0xffffe00036337812 */ /* 0x000fe400078ec0ff */
[----:B------:R-:W-:Y:S02]  /*d5d0*/  LOP3.LUT R54, R55, 0xffffe000, RZ, 0xc0, !PT ;  /* 0xffffe00037367812 */ /* 0x000fe400078ec0ff */
[----:B------:R-:W-:Y:S01]  /*d5e0*/  LOP3.LUT R53, R56, 0xffffe000, RZ, 0xc0, !PT ;  /* 0xffffe00038357812 */ /* 0x000fe200078ec0ff */
[C---:B------:R-:W-:Y:S01]  /*d5f0*/  FMUL R4, R38.reuse, R4 ;  /* 0x0000000426047220 */ /* 0x040fe20000400000 */
[----:B------:R-:W-:Y:S01]  /*d600*/  LOP3.LUT R56, R57, 0xffffe000, RZ, 0xc0, !PT ;  /* 0xffffe00039387812 */ /* 0x000fe200078ec0ff */
[----:B------:R-:W-:Y:S01]  /*d610*/  FMUL R5, R38, R5 ;  /* 0x0000000526057220 */ /* 0x000fe20000400000 */
[----:B------:R-:W-:Y:S01]  /*d620*/  LOP3.LUT R55, R58, 0xffffe000, RZ, 0xc0, !PT ;  /* 0xffffe0003a377812 */ /* 0x000fe200078ec0ff */
[C---:B------:R-:W-:Y:S01]  /*d630*/  FMUL R6, R38.reuse, R6 ;  /* 0x0000000626067220 */ /* 0x040fe20000400000 */
[----:B------:R-:W-:Y:S01]  /*d640*/  LOP3.LUT R58, R59, 0xffffe000, RZ, 0xc0, !PT ;  /* 0xffffe0003b3a7812 */ /* 0x000fe200078ec0ff */
[----:B------:R-:W-:Y:S01]  /*d650*/  FMUL R7, R38, R7 ;  /* 0x0000000726077220 */ /* 0x000fe20000400000 */
[----:B------:R-:W-:Y:S01]  /*d660*/  LOP3.LUT R57, R60, 0xffffe000, RZ, 0xc0, !PT ;  /* 0xffffe0003c397812 */ /* 0x000fe200078ec0ff */
[----:B------:R-:W-:Y:S01]  /*d670*/  FFMA R4, R45, R0, R4 ;  /* 0x000000002d047223 */ /* 0x000fe20000000004 */
[----:B------:R-:W-:Y:S01]  /*d680*/  LOP3.LUT R60, R61, 0xffffe000, RZ, 0xc0, !PT ;  /* 0xffffe0003d3c7812 */ /* 0x000fe200078ec0ff */
[C---:B------:R-:W-:Y:S01]  /*d690*/  FFMA R5, R45.reuse, R2, R5 ;  /* 0x000000022d057223 */ /* 0x040fe20000000005 */
[----:B------:R-:W-:Y:S01]  /*d6a0*/  LOP3.LUT R59, R62, 0xffffe000, RZ, 0xc0, !PT ;  /* 0xffffe0003e3b7812 */ /* 0x000fe200078ec0ff */
[C---:B------:R-:W-:Y:S01]  /*d6b0*/  FFMA R6, R45.reuse, R3, R6 ;  /* 0x000000032d067223 */ /* 0x040fe20000000006 */
[----:B------:R-:W-:Y:S01]  /*d6c0*/  F2FP.TF32.F32.PACK_B R4, R4 ;  /* 0x00000004ff04723e */ /* 0x000fe200024050ff */
[C---:B------:R-:W-:Y:S01]  /*d6d0*/  FFMA R7, R45.reuse, R40, R7 ;  /* 0x000000282d077223 */ /* 0x040fe20000000007 */
[----:B------:R-:W-:Y:S01]  /*d6e0*/  F2FP.TF32.F32.PACK_B R5, R5 ;  /* 0x00000005ff05723e */ /* 0x000fe200024050ff */
[C---:B------:R-:W-:Y:S01]  /*d6f0*/  FMUL R8, R38.reuse, R8 ;  /* 0x0000000826087220 */ /* 0x040fe20000400000 */
[----:B------:R-:W-:Y:S01]  /*d700*/  F2FP.TF32.F32.PACK_B R6, R6 ;  /* 0x00000006ff06723e */ /* 0x000fe200024050ff */
[C---:B------:R-:W-:Y:S01]  /*d710*/  FMUL R9, R38.reuse, R9 ;  /* 0x0000000926097220 */ /* 0x040fe20000400000 */
[C---:B------:R-:W-:Y:S01]  /*d720*/  FMUL R10, R38.reuse, R10 ;  /* 0x0000000a260a7220 */ /* 0x040fe20000400000 */
[C---:B------:R-:W-:Y:S01]  /*d730*/  FMUL R11, R38.reuse, R11 ;  /* 0x0000000b260b7220 */ /* 0x040fe20000400000 */
[----:B------:R-:W-:Y:S01]  /*d740*/  F2FP.TF32.F32.PACK_B R7, R7 ;  /* 0x00000007ff07723e */ /* 0x000fe200024050ff */
[C---:B------:R-:W-:Y:S01]  /*d750*/  FFMA R8, R45.reuse, R41, R8 ;  /* 0x000000292d087223 */ /* 0x040fe20000000008 */
[C---:B------:R-:W-:Y:S01]  /*d760*/  FFMA R9, R45.reuse, R42, R9 ;  /* 0x0000002a2d097223 */ /* 0x040fe20000000009 */
[C---:B------:R-:W-:Y:S01]  /*d770*/  FFMA R10, R45.reuse, R43, R10 ;  /* 0x0000002b2d0a7223 */ /* 0x040fe2000000000a */
[C---:B------:R-:W-:Y:S01]  /*d780*/  FFMA R11, R45.reuse, R44, R11 ;  /* 0x0000002c2d0b7223 */ /* 0x040fe2000000000b */
[----:B------:R1:W-:Y:S01]  /*d790*/  STS.128 [R115+UR43+0xc400], R4 ;  /* 0x00c4000473007988 */ /* 0x0003e20008000c2b */
[----:B------:R-:W-:Y:S01]  /*d7a0*/  F2FP.TF32.F32.PACK_B R8, R8 ;  /* 0x00000008ff08723e */ /* 0x000fe200024050ff */
[C---:B------:R-:W-:Y:S01]  /*d7b0*/  FMUL R12, R38.reuse, R12 ;  /* 0x0000000c260c7220 */ /* 0x040fe20000400000 */
[----:B------:R-:W-:Y:S01]  /*d7c0*/  F2FP.TF32.F32.PACK_B R9, R9 ;  /* 0x00000009ff09723e */ /* 0x000fe200024050ff */
[C---:B------:R-:W-:Y:S01]  /*d7d0*/  FMUL R13, R38.reuse, R13 ;  /* 0x0000000d260d7220 */ /* 0x040fe20000400000 */
[----:B------:R-:W-:Y:S01]  /*d7e0*/  F2FP.TF32.F32.PACK_B R10, R10 ;  /* 0x0000000aff0a723e */ /* 0x000fe200024050ff */
[C---:B------:R-:W-:Y:S01]  /*d7f0*/  FMUL R14, R38.reuse, R14 ;  /* 0x0000000e260e7220 */ /* 0x040fe20000400000 */
[C---:B------:R-:W-:Y:S01]  /*d800*/  FMUL R15, R38.reuse, R15 ;  /* 0x0000000f260f7220 */ /* 0x040fe20000400000 */
[----:B------:R-:W-:Y:S01]  /*d810*/  F2FP.TF32.F32.PACK_B R11, R11 ;  /* 0x0000000bff0b723e */ /* 0x000fe200024050ff */
[C---:B------:R-:W-:Y:S01]  /*d820*/  FFMA R12, R45.reuse, R47, R12 ;  /* 0x0000002f2d0c7223 */ /* 0x040fe2000000000c */
[C---:B------:R-:W-:Y:S01]  /*d830*/  FFMA R13, R45.reuse, R46, R13 ;  /* 0x0000002e2d0d7223 */ /* 0x040fe2000000000d */
[C---:B------:R-:W-:Y:S01]  /*d840*/  FFMA R14, R45.reuse, R49, R14 ;  /* 0x000000312d0e7223 */ /* 0x040fe2000000000e */
[C---:B------:R-:W-:Y:S01]  /*d850*/  FFMA R15, R45.reuse, R48, R15 ;  /* 0x000000302d0f7223 */ /* 0x040fe2000000000f */
[----:B------:R1:W-:Y:S01]  /*d860*/  STS.128 [R114+0xc400], R8 ;  /* 0x00c4000872007388 */ /* 0x0003e20000000c00 */
        /* <DEDUP_REMOVED lines=24> */
[----:B------:R-:W-:Y:S01]  /*d9f0*/  FFMA R23, R45, R58, R23 ;  /* 0x0000003a2d177223 */ /* 0x000fe20000000017 */
[----:B------:R1:W-:Y:S01]  /*da00*/  STS.128 [R102+0xc400], R16 ;  /* 0x00c4001066007388 */ /* 0x0003e20000000c00 */
[----:B------:R-:W-:Y:S01]  /*da10*/  LOP3.LUT R62, R63, 0xffffe000, RZ, 0xc0, !PT ;  /* 0xffffe0003f3e7812 */ /* 0x000fe200078ec0ff */
[C---:B------:R-:W-:Y:S01]  /*da20*/  FMUL R24, R38.reuse, R24 ;  /* 0x0000001826187220 */ /* 0x040fe20000400000 */
[----:B------:R-:W-:Y:S01]  /*da30*/  F2FP.TF32.F32.PACK_B R20, R20 ;  /* 0x00000014ff14723e */ /* 0x000fe200024050ff */
[C---:B------:R-:W-:Y:S01]  /*da40*/  FMUL R25, R38.reuse, R25 ;  /* 0x0000001926197220 */ /* 0x040fe20000400000 */
[----:B------:R-:W-:Y:S01]  /*da50*/  F2FP.TF32.F32.PACK_B R21, R21 ;  /* 0x00000015ff15723e */ /* 0x000fe200024050ff */
[C---:B------:R-:W-:Y:S01]  /*da60*/  FMUL R26, R38.reuse, R26 ;  /* 0x0000001a261a7220 */ /* 0x040fe20000400000 */
[----:B------:R-:W-:Y:S01]  /*da70*/  FMUL R27, R38, R27 ;  /* 0x0000001b261b7220 */ /* 0x000fe20000400000 */
[----:B------:R-:W-:Y:S01]  /*da80*/  F2FP.TF32.F32.PACK_B R22, R22 ;  /* 0x00000016ff16723e */ /* 0x000fe200024050ff */
[C---:B------:R-:W-:Y:S01]  /*da90*/  FFMA R24, R45.reuse, R57, R24 ;  /* 0x000000392d187223 */ /* 0x040fe20000000018 */
[----:B------:R-:W-:Y:S01]  /*daa0*/  F2FP.TF32.F32.PACK_B R23, R23 ;  /* 0x00000017ff17723e */ /* 0x000fe200024050ff */
[C---:B------:R-:W-:Y:S01]  /*dab0*/  FFMA R25, R45.reuse, R60, R25 ;  /* 0x0000003c2d197223 */ /* 0x040fe20000000019 */
[C---:B------:R-:W-:Y:S01]  /*dac0*/  FFMA R26, R45.reuse, R59, R26 ;  /* 0x0000003b2d1a7223 */ /* 0x040fe2000000001a */
[----:B------:R-:W-:Y:S01]  /*dad0*/  FFMA R27, R45, R62, R27 ;  /* 0x0000003e2d1b7223 */ /* 0x000fe2000000001b */
[----:B------:R-:W-:Y:S01]  /*dae0*/  LOP3.LUT R61, R64, 0xffffe000, RZ, 0xc0, !PT ;  /* 0xffffe000403d7812 */ /* 0x000fe200078ec0ff */
[----:B------:R1:W-:Y:S01]  /*daf0*/  STS.128 [R101+0xc400], R20 ;  /* 0x00c4001465007388 */ /* 0x0003e20000000c00 */
[----:B------:R-:W-:Y:S01]  /*db00*/  LOP3.LUT R64, R65, 0xffffe000, RZ, 0xc0, !PT ;  /* 0xffffe00041407812 */ /* 0x000fe200078ec0ff */
[----:B------:R-:W-:Y:S01]  /*db10*/  FMUL R28, R38, R28 ;  /* 0x0000001c261c7220 */ /* 0x000fe20000400000 */
        /* <DEDUP_REMOVED lines=53> */
.L_x_177:
[----:B------:R-:W-:Y:S05]  /*de70*/  BSYNC.RECONVERGENT B0 ;  /* 0x0000000000007941 */ /* 0x000fea0003800200 */
.L_x_176:
[----:B------:R-:W-:Y:S01]  /*de80*/  BAR.SYNC.DEFER_BLOCKING 0x1, 0x80 ;  /* 0x0042000000007b1d */ /* 0x000fe20000010000 */
[----:B------:R-:W-:Y:S01]  /*de90*/  UISETP.NE.AND UP0, UPT, UR53, -0x8, UPT ;  /* 0xfffffff83500788c */ /* 0x000fe2000bf05270 */
[----:B------:R-:W-:Y:S08]  /*dea0*/  IADD3 R36, PT, PT, R36, 0x1, RZ ;  /* 0x0000000124247810 */ /* 0x000ff00007ffe0ff */
[----:B------:R-:W-:Y:S05]  /*deb0*/  BRA.U !UP0, `(.L_x_178) ;  /* 0x0000000108287547 */ /* 0x000fea000b800000 */
[----:B------:R-:W-:Y:S01]  /*dec0*/  ISETP.NE.AND P0, PT, R112, RZ, PT ;  /* 0x000000ff7000720c */ /* 0x000fe20003f05270 */
[----:B------:R-:W-:Y:S01]  /*ded0*/  IMAD.U32 R3, RZ, RZ, UR47 ;  /* 0x0000002fff037e24 */ /* 0x000fe2000f8e00ff */
[----:B------:R-:W-:Y:S01]  /*dee0*/  UIADD3 UR4, UPT, UPT, UR47, 0x1, URZ ;  /* 0x000000012f047890 */ /* 0x000fe2000fffe0ff */
[----:B------:R-:W-:Y:S03]  /*def0*/  IMAD.U32 R0, RZ, RZ, UR52 ;  /* 0x00000034ff007e24 */ /* 0x000fe6000f8e00ff */
[----:B------:R-:W-:Y:S04]  /*df00*/  UISETP.NE.AND UP0, UPT, UR4, 0x4, UPT ;  /* 0x000000040400788c */ /* 0x000fe8000bf05270 */
[----:B------:R-:W-:Y:S03]  /*df10*/  USEL UR47, UR4, URZ, UP0 ;  /* 0x000000ff042f7287 */ /* 0x000fe60008000000 */
[----:B------:R-:W-:Y:S05]  /*df20*/  @P0 LEA R3, R3, UR43, 0x3 ;  /* 0x0000002b03030c11 */ /* 0x000fea000f8e18ff */
[----:B------:R-:W-:Y:S05]  /*df30*/  @P0 VIADD R3, R3, 0x70 ;  /* 0x0000007003030836 */ /* 0x000fea0000000000 */
[----:B------:R-:W-:Y:S04]  /*df40*/  @P0 PRMT R0, R0, 0x654, R3 ;  /* 0x0000065400000816 */ /* 0x000fe80000000003 */
[----:B------:R2:W-:Y:S03]  /*df50*/  @P0 SYNCS.ARRIVE.TRANS64.RED.A1T0 RZ, [R0+URZ], RZ ;  /* 0x000000ff00ff09a7 */ /* 0x0005e600081004ff */
.L_x_178:
[----:B------:R-:W-:Y:S01]  /*df60*/  R2UR UR6, R111 ;  /* 0x000000006f0672ca */ /* 0x000fe200000e0000 */
[----:B------:R-:W-:Y:S01]  /*df70*/  UIADD3 UR53, UPT, UPT, UR53, 0x8, URZ ;  /* 0x0000000835357890 */ /* 0x000fe2000fffe0ff */
[----:B------:R-:W-:Y:S02]  /*df80*/  R2UR UR5, R92 ;  /* 0x000000005c0572ca */ /* 0x000fe400000e0000 */
[----:B------:R-:W-:Y:S02]  /*df90*/  R2UR UR4, R93 ;  /* 0x000000005d0472ca */ /* 0x000fe400000e0000 */
[----:B------:R-:W-:Y:S02]  /*dfa0*/  R2UR UR36, R110 ;  /* 0x000000006e2472ca */ /* 0x000fe400000e0000 */
[----:B------:R-:W-:Y:S02]  /*dfb0*/  ISETP.NE.AND P0, PT, R97, 0x2, PT ;  /* 0x000000026100780c */ /* 0x000fe40003f05270 */
[----:B------:R-:W-:Y:S02]  /*dfc0*/  ISETP.NE.AND P1, PT, R36, 0x2, PT ;  /* 0x000000022400780c */ /* 0x000fe40003f25270 */
[----:B--2---:R-:W-:Y:S01]  /*dfd0*/  SEL R0, RZ, 0x1, P0 ;  /* 0x00000001ff007807 */ /* 0x004fe20000000000 */
[----:B------:R-:W-:Y:S01]  /*dfe0*/  UISETP.NE.AND UP0, UPT, UR6, URZ, UPT ;  /* 0x000000ff0600728c */ /* 0x000fe2000bf05270 */
[----:B------:R-:W-:Y:S01]  /*dff0*/  SEL R3, RZ, 0x1, P1 ;  /* 0x00000001ff037807 */ /* 0x000fe20000800000 */
[----:B------:R-:W-:Y:S01]  /*e000*/  UIADD3 UR20, UPT, UPT, UR37, UR5, URZ ;  /* 0x0000000525147290 */ /* 0x000fe2000fffe0ff */
[----:B------:R-:W-:Y:S01]  /*e010*/  LOP3.LUT R103, R103, R0, RZ, 0x3c, !PT ;  /* 0x0000000067677212 */ /* 0x000fe200078e3cff */
[----:B------:R-:W-:Y:S01]  /*e020*/  UIADD3 UR16, UPT, UPT, UR38, UR4, URZ ;  /* 0x0000000426107290 */ /* 0x000fe2000fffe0ff */
[----:B------:R-:W-:Y:S02]  /*e030*/  LOP3.LUT R104, R104, R3, RZ, 0x3c, !PT ;  /* 0x0000000368687212 */ /* 0x000fe400078e3cff */
[----:B------:R-:W-:Y:S02]  /*e040*/  SEL R97, R97, RZ, P0 ;  /* 0x000000ff61617207 */ /* 0x000fe40000000000 */
[----:B------:R-:W-:Y:S01]  /*e050*/  SEL R36, R36, RZ, P1 ;  /* 0x000000ff24247207 */ /* 0x000fe20000800000 */
[----:B------:R-:W-:Y:S06]  /*e060*/  BRA.U UP0, `(.L_x_179) ;  /* 0xffffff7d004c7547 */ /* 0x000fec000b83ffff */
[----:B------:R-:W-:-:S13]  /*e070*/  R2UR UR4, R94 ;  /* 0x000000005e0472ca */ /* 0x000fda00000e0000 */
[----:B------:R-:W-:-:S09]  /*e080*/  UISETP.NE.AND UP0, UPT, UR4, URZ, UPT ;  /* 0x000000ff0400728c */ /* 0x000fd2000bf05270 */
[----:B------:R-:W-:Y:S05]  /*e090*/  BRA.U !UP0, `(.L_x_180) ;  /* 0x0000000108487547 */ /* 0x000fea000b800000 */
[----:B------:R-:W2:Y:S02]  /*e0a0*/  LDCU.64 UR4, c[0x0][0x890] ;  /* 0x00011200ff0477ac */ /* 0x000ea40008000a00 */
[----:B--2---:R-:W-:-:S04]  /*e0b0*/  UISETP.NE.U32.AND UP0, UPT, UR4, URZ, UPT ;  /* 0x000000ff0400728c */ /* 0x004fc8000bf05070 */
[----:B------:R-:W-:-:S09]  /*e0c0*/  UISETP.NE.AND.EX UP0, UPT, UR5, URZ, UPT, UP0 ;  /* 0x000000ff0500728c */ /* 0x000fd2000bf05300 */
[----:B------:R-:W-:Y:S05]  /*e0d0*/  BRA.U UP0, `(.L_x_181) ;  /* 0x00000001000c7547 */ /* 0x000fea000b800000 */
[----:B------:R-:W-:-:S13]  /*e0e0*/  FSETP.NEU.AND P0, PT, R45, RZ, PT ;  /* 0x000000ff2d00720b */ /* 0x000fda0003f0d000 */
[----:B------:R-:W-:Y:S05]  /*e0f0*/  @!P0 EXIT ;  /* 0x000000000000894d */ /* 0x000fea0003800000 */
[----:B------:R-:W-:Y:S05]  /*e100*/  BRA `(.L_x_180) ;  /* 0x00000000002c7947 */ /* 0x000fea0003800000 */
.L_x_181:
[----:B------:R-:W-:Y:S01]  /*e110*/  ISETP.NE.AND P0, PT, R96, RZ, PT ;  /* 0x000000ff6000720c */ /* 0x000fe20003f05270 */
[----:B------:R-:W-:-:S12]  /*e120*/  BSSY.RECONVERGENT B0, `(.L_x_180) ;  /* 0x0000009000007945 */ /* 0x000fd80003800200 */
[----:B------:R-:W-:Y:S05]  /*e130*/  @P0 BRA `(.L_x_182) ;  /* 0x0000000000140947 */ /* 0x000fea0003800000 */
[----:B------:R-:W2:Y:S02]  /*e140*/  LDCU.64 UR4, c[0x0][0x888] ;  /* 0x00011100ff0477ac */ /* 0x000ea40008000a00 */
[----:B--2---:R-:W-:-:S04]  /*e150*/  ISETP.NE.U32.AND P0, PT, RZ, UR4, PT ;  /* 0x00000004ff007c0c */ /* 0x004fc8000bf05070 */
[----:B------:R-:W-:-:S13]  /*e160*/  ISETP.NE.AND.EX P0, PT, RZ, UR5, PT, P0 ;  /* 0x00000005ff007c0c */ /* 0x000fda000bf05300 */
[----:B------:R-:W-:Y:S05]  /*e170*/  @!P0 EXIT ;  /* 0x000000000000894d */ /* 0x000fea0003800000 */
[----:B------:R-:W-:Y:S05]  /*e180*/  BRA `(.L_x_183) ;  /* 0x0000000000087947 */ /* 0x000fea0003800000 */
.L_x_182:
[----:B------:R-:W-:-:S13]  /*e190*/  FSETP.NEU.AND P0, PT, R45, RZ, PT ;  /* 0x000000ff2d00720b */ /* 0x000fda0003f0d000 */
[----:B------:R-:W-:Y:S05]  /*e1a0*/  @!P0 EXIT ;  /* 0x000000000000894d */ /* 0x000fea0003800000 */
.L_x_183:
[----:B------:R-:W-:Y:S05]  /*e1b0*/  BSYNC.RECONVERGENT B0 ;  /* 0x0000000000007941 */ /* 0x000fea0003800200 */
.L_x_180:
[----:B------:R-:W-:Y:S01]  /*e1c0*/  ULEA UR4, UR47, UR43, 0x3 ;  /* 0x0000002b2f047291 */ /* 0x000fe2000f8e18ff */
[----:B------:R-:W-:-:S04]  /*e1d0*/  DEPBAR.LE SB0, 0x0 ;  /* 0x000080000000791a */ /* 0x000fc80000000000 */
[----:B------:R-:W-:-:S04]  /*e1e0*/  UIADD3 UR4, UPT, UPT, UR4, 0x70, URZ ;  /* 0x0000007004047890 */ /* 0x000fc8000fffe0ff */
[----:B------:R-:W-:-:S09]  /*e1f0*/  UPRMT UR4, UR52, 0x654, UR4 ;  /* 0x0000065434047896 */ /* 0x000fd20008000004 */
[----:B------:R-:W-:Y:S01]  /*e200*/  SYNCS.ARRIVE.TRANS64.RED.A1T0 RZ, [UR4], RZ ;  /* 0x000000ffffff79a7 */ /* 0x000fe20008100404 */
[----:B------:R-:W-:Y:S05]  /*e210*/  EXIT ;  /* 0x000000000000794d */ /* 0x000fea0003800000 */
.L_x_24:
[----:B--2---:R2:W3:Y:S02]  /*e220*/  SYNCS.PHASECHK.TRANS64.TRYWAIT P0, [R3+URZ+0xf0], R2 ;  /* 0x0000f002030075a7 */ /* 0x0044e400080011ff */
[----:B---3--:R-:W-:Y:S05]  /*e230*/  @!P0 NANOSLEEP.SYNCS 0x989680 ;  /* 0x009896800000895d */ /* 0x008fea0003900000 */
[----:B------:R-:W3:Y:S02]  /*e240*/  @!P0 SYNCS.PHASECHK.TRANS64 P0, [R3+URZ+0xf0], R2 ;  /* 0x0000f002030085a7 */ /* 0x000ee400080010ff */
[----:B---3--:R-:W-:Y:S05]  /*e250*/  @!P0 BRA `(.L_x_24) ;  /* 0xfffffffc00f08947 */ /* 0x008fea000383ffff */
[----:B------:R-:W-:Y:S05]  /*e260*/  BRA `(.L_x_184) ;  /* 0xffffff3400ec7947 */ /* 0x000fea000383ffff */
.L_x_27:
[----:B-1----:R-:W-:-:S07]  /*e270*/  MOV R0, UR33 ;  /* 0x0000002100007c02 */ /* 0x002fce0008000f00 */
.L_x_185:
[----:B-1----:R1:W2:Y:S02]  /*e280*/  SYNCS.PHASECHK.TRANS64.TRYWAIT P0, [R0+URZ+0x28], R3 ;  /* 0x00002803000075a7 */ /* 0x0022a400080011ff */
[----:B--2---:R-:W-:Y:S05]  /*e290*/  @!P0 NANOSLEEP.SYNCS 0x989680 ;  /* 0x009896800000895d */ /* 0x004fea0003900000 */
[----:B------:R-:W2:Y:S02]  /*e2a0*/  @!P0 SYNCS.PHASECHK.TRANS64 P0, [R0+URZ+0x28], R3 ;  /* 0x00002803000085a7 */ /* 0x000ea400080010ff */
[----:B--2---:R-:W-:Y:S05]  /*e2b0*/  @!P0 BRA `(.L_x_185) ;  /* 0xfffffffc00f08947 */ /* 0x004fea000383ffff */
[----:B------:R-:W-:Y:S05]  /*e2c0*/  BRA `(.L_x_26) ;  /* 0xffffff3800447947 */ /* 0x000fea000383ffff */
.L_x_34:
[----:B-1----:R-:W-:-:S07]  /*e2d0*/  MOV R0, UR17 ;  /* 0x0000001100007c02 */ /* 0x002fce0008000f00 */
.L_x_186:
[----:B-1----:R1:W2:Y:S02]  /*e2e0*/  SYNCS.PHASECHK.TRANS64.TRYWAIT P0, [R0+URZ+0x28], R3 ;  /* 0x00002803000075a7 */ /* 0x0022a400080011ff */
[----:B--2---:R-:W-:Y:S05]  /*e2f0*/  @!P0 NANOSLEEP.SYNCS 0x989680 ;  /* 0x009896800000895d */ /* 0x004fea0003900000 */
[----:B------:R-:W2:Y:S02]  /*e300*/  @!P0 SYNCS.PHASECHK.TRANS64 P0, [R0+URZ+0x28], R3 ;  /* 0x00002803000085a7 */ /* 0x000ea400080010ff */
[----:B--2---:R-:W-:Y:S05]  /*e310*/  @!P0 BRA `(.L_x_186) ;  /* 0xfffffffc00f08947 */ /* 0x004fea000383ffff */
[----:B------:R-:W-:Y:S05]  /*e320*/  BRA `(.L_x_33) ;  /* 0xffffff3c00047947 */ /* 0x000fea000383ffff */
.L_x_39:
[----:B-1----:R1:W2:Y:S02]  /*e330*/  SYNCS.PHASECHK.TRANS64.TRYWAIT P0, [R3+URZ+0xa0], R0 ;  /* 0x0000a000030075a7 */ /* 0x0022a400080011ff */
[----:B--2---:R-:W-:Y:S05]  /*e340*/  @!P0 NANOSLEEP.SYNCS 0x989680 ;  /* 0x009896800000895d */ /* 0x004fea0003900000 */
[----:B------:R-:W2:Y:S02]  /*e350*/  @!P0 SYNCS.PHASECHK.TRANS64 P0, [R3+URZ+0xa0], R0 ;  /* 0x0000a000030085a7 */ /* 0x000ea400080010ff */
[----:B--2---:R-:W-:Y:S05]  /*e360*/  @!P0 BRA `(.L_x_39) ;  /* 0xfffffffc00f08947 */ /* 0x004fea000383ffff */
[----:B------:R-:W-:Y:S05]  /*e370*/  BRA `(.L_x_187) ;  /* 0xffffff3c00ac7947 */ /* 0x000fea000383ffff */
.L_x_43:
[----:B-1----:R-:W-:-:S07]  /*e380*/  MOV R0, UR4 ;  /* 0x0000000400007c02 */ /* 0x002fce0008000f00 */
.L_x_188:
[----:B-1----:R1:W2:Y:S02]  /*e390*/  SYNCS.PHASECHK.TRANS64.TRYWAIT P0, [R0+URZ], R3 ;  /* 0x00000003000075a7 */ /* 0x0022a400080011ff */
[----:B--2---:R-:W-:Y:S05]  /*e3a0*/  @!P0 NANOSLEEP.SYNCS 0x989680 ;  /* 0x009896800000895d */ /* 0x004fea0003900000 */
[----:B------:R-:W2:Y:S02]  /*e3b0*/  @!P0 SYNCS.PHASECHK.TRANS64 P0, [R0+URZ], R3 ;  /* 0x00000003000085a7 */ /* 0x000ea400080010ff */
[----:B--2---:R-:W-:Y:S05]  /*e3c0*/  @!P0 BRA `(.L_x_188) ;  /* 0xfffffffc00f08947 */ /* 0x004fea000383ffff */
[----:B------:R-:W-:Y:S05]  /*e3d0*/  BRA `(.L_x_189) ;  /* 0xffffff4400587947 */ /* 0x000fea000383ffff */
.L_x_44:
[----:B------:R-:W-:-:S07]  /*e3e0*/  MOV R0, UR5 ;  /* 0x0000000500007c02 */ /* 0x000fce0008000f00 */
.L_x_190:
[----:B-1----:R1:W2:Y:S02]  /*e3f0*/  SYNCS.PHASECHK.TRANS64.TRYWAIT P0, [R0+URZ], R3 ;  /* 0x00000003000075a7 */ /* 0x0022a400080011ff */
[----:B--2---:R-:W-:Y:S05]  /*e400*/  @!P0 NANOSLEEP.SYNCS 0x989680 ;  /* 0x009896800000895d */ /* 0x004fea0003900000 */
[----:B------:R-:W2:Y:S02]  /*e410*/  @!P0 SYNCS.PHASECHK.TRANS64 P0, [R0+URZ], R3 ;  /* 0x00000003000085a7 */ /* 0x000ea400080010ff */
[----:B--2---:R-:W-:Y:S05]  /*e420*/  @!P0 BRA `(.L_x_190) ;  /* 0xfffffffc00f08947 */ /* 0x004fea000383ffff */
[----:B------:R-:W-:Y:S05]  /*e430*/  BRA `(.L_x_191) ;  /* 0xffffff4400647947 */ /* 0x000fea000383ffff */
.L_x_45:
[----:B------:R-:W-:-:S07]  /*e440*/  MOV R0, UR5 ;  /* 0x0000000500007c02 */ /* 0x000fce0008000f00 */
.L_x_192:
[----:B-1----:R1:W2:Y:S02]  /*e450*/  SYNCS.PHASECHK.TRANS64.TRYWAIT P0, [R0+URZ], R3 ;  /* 0x00000003000075a7 */ /* 0x0022a400080011ff */
[----:B--2---:R-:W-:Y:S05]  /*e460*/  @!P0 NANOSLEEP.SYNCS 0x989680 ;  /* 0x009896800000895d */ /* 0x004fea0003900000 */
[----:B------:R-:W2:Y:S02]  /*e470*/  @!P0 SYNCS.PHASECHK.TRANS64 P0, [R0+URZ], R3 ;  /* 0x00000003000085a7 */ /* 0x000ea400080010ff */
[----:B--2---:R-:W-:Y:S05]  /*e480*/  @!P0 BRA `(.L_x_192) ;  /* 0xfffffffc00f08947 */ /* 0x004fea000383ffff */
[----:B------:R-:W-:Y:S05]  /*e490*/  BRA `(.L_x_193) ;  /* 0xffffff4400707947 */ /* 0x000fea000383ffff */
.L_x_46:
[----:B------:R-:W-:-:S07]  /*e4a0*/  MOV R0, UR5 ;  /* 0x0000000500007c02 */ /* 0x000fce0008000f00 */
.L_x_194:
[----:B-1----:R1:W2:Y:S02]  /*e4b0*/  SYNCS.PHASECHK.TRANS64.TRYWAIT P0, [R0+URZ], R3 ;  /* 0x00000003000075a7 */ /* 0x0022a400080011ff */
[----:B--2---:R-:W-:Y:S05]  /*e4c0*/  @!P0 NANOSLEEP.SYNCS 0x989680 ;  /* 0x009896800000895d */ /* 0x004fea0003900000 */
[----:B------:R-:W2:Y:S02]  /*e4d0*/  @!P0 SYNCS.PHASECHK.TRANS64 P0, [R0+URZ], R3 ;  /* 0x00000003000085a7 */ /* 0x000ea400080010ff */
[----:B--2---:R-:W-:Y:S05]  /*e4e0*/  @!P0 BRA `(.L_x_194) ;  /* 0xfffffffc00f08947 */ /* 0x004fea000383ffff */
[----:B------:R-:W-:Y:S05]  /*e4f0*/  BRA `(.L_x_195) ;  /* 0xffffff44007c7947 */ /* 0x000fea000383ffff */
.L_x_49:
[----:B-1----:R1:W2:Y:S02]  /*e500*/  SYNCS.PHASECHK.TRANS64.TRYWAIT P0, [R0+URZ+0xe0], R5 ;  /* 0x0000e005000075a7 */ /* 0x0022a400080011ff */
[----:B--2---:R-:W-:Y:S05]  /*e510*/  @!P0 NANOSLEEP.SYNCS 0x989680 ;  /* 0x009896800000895d */ /* 0x004fea0003900000 */
[----:B------:R-:W2:Y:S02]  /*e520*/  @!P0 SYNCS.PHASECHK.TRANS64 P0, [R0+URZ+0xe0], R5 ;  /* 0x0000e005000085a7 */ /* 0x000ea400080010ff */
[----:B--2---:R-:W-:Y:S05]  /*e530*/  @!P0 BRA `(.L_x_49) ;  /* 0xfffffffc00f08947 */ /* 0x004fea000383ffff */
[----:B------:R-:W-:Y:S05]  /*e540*/  BRA `(.L_x_196) ;  /* 0xffffff4400d87947 */ /* 0x000fea000383ffff */
.L_x_50:
[----:B------:R-:W-:-:S07]  /*e550*/  MOV R0, UR4 ;  /* 0x0000000400007c02 */ /* 0x000fce0008000f00 */
.L_x_197:
[----:B-1----:R1:W2:Y:S02]  /*e560*/  SYNCS.PHASECHK.TRANS64.TRYWAIT P0, [R0+URZ+0xb0], R7 ;  /* 0x0000b007000075a7 */ /* 0x0022a400080011ff */
[----:B--2---:R-:W-:Y:S05]  /*e570*/  @!P0 NANOSLEEP.SYNCS 0x989680 ;  /* 0x009896800000895d */ /* 0x004fea0003900000 */
[----:B------:R-:W2:Y:S02]  /*e580*/  @!P0 SYNCS.PHASECHK.TRANS64 P0, [R0+URZ+0xb0], R7 ;  /* 0x0000b007000085a7 */ /* 0x000ea400080010ff */
[----:B--2---:R-:W-:Y:S05]  /*e590*/  @!P0 BRA `(.L_x_197) ;  /* 0xfffffffc00f08947 */ /* 0x004fea000383ffff */
[----:B------:R-:W-:Y:S05]  /*e5a0*/  BRA `(.L_x_198) ;  /* 0xffffff4400e87947 */ /* 0x000fea000383ffff */
.L_x_51:
[----:B-1----:R1:W2:Y:S02]  /*e5b0*/  SYNCS.PHASECHK.TRANS64.TRYWAIT P1, [R0+URZ+0xa0], R5 ;  /* 0x0000a005000075a7 */ /* 0x0022a400080211ff */
[----:B--2---:R-:W-:Y:S05]  /*e5c0*/  @!P1 NANOSLEEP.SYNCS 0x989680 ;  /* 0x009896800000995d */ /* 0x004fea0003900000 */
[----:B------:R-:W2:Y:S02]  /*e5d0*/  @!P1 SYNCS.PHASECHK.TRANS64 P1, [R0+URZ+0xa0], R5 ;  /* 0x0000a005000095a7 */ /* 0x000ea400080210ff */
[----:B--2---:R-:W-:Y:S05]  /*e5e0*/  @!P1 BRA `(.L_x_51) ;  /* 0xfffffffc00f09947 */ /* 0x004fea000383ffff */
[----:B------:R-:W-:Y:S05]  /*e5f0*/  BRA `(.L_x_199) ;  /* 0xffffff4800187947 */ /* 0x000fea000383ffff */
.L_x_54:
[----:B------:R-:W-:-:S07]  /*e600*/  MOV R0, UR4 ;  /* 0x0000000400007c02 */ /* 0x000fce0008000f00 */
.L_x_200:
[----:B-1----:R1:W2:Y:S02]  /*e610*/  SYNCS.PHASECHK.TRANS64.TRYWAIT P0, [R0+URZ+0xb0], R3 ;  /* 0x0000b003000075a7 */ /* 0x0022a400080011ff */
[----:B--2---:R-:W-:Y:S05]  /*e620*/  @!P0 NANOSLEEP.SYNCS 0x989680 ;  /* 0x009896800000895d */ /* 0x004fea0003900000 */
[----:B------:R-:W2:Y:S02]  /*e630*/  @!P0 SYNCS.PHASECHK.TRANS64 P0, [R0+URZ+0xb0], R3 ;  /* 0x0000b003000085a7 */ /* 0x000ea400080010ff */
[----:B--2---:R-:W-:Y:S05]  /*e640*/  @!P0 BRA `(.L_x_200) ;  /* 0xfffffffc00f08947 */ /* 0x004fea000383ffff */
[----:B------:R-:W-:Y:S05]  /*e650*/  BRA `(.L_x_53) ;  /* 0xffffff48006c7947 */ /* 0x000fea000383ffff */
.L_x_63:
[----:B-1----:R-:W-:-:S04]  /*e660*/  MOV R5, UR5 ;  /* 0x0000000500057c02 */ /* 0x002fc80008000f00 */
[----:B------:R1:W2:Y:S03]  /*e670*/  SYNCS.PHASECHK.TRANS64.TRYWAIT P0, [R5+URZ+0x8], R6 ;  /* 0x00000806050075a7 */ /* 0x0002a600080011ff */
[----:B--2---:R-:W-:Y:S05]  /*e680*/  @!P0 NANOSLEEP.SYNCS 0x989680 ;  /* 0x009896800000895d */ /* 0x004fea0003900000 */
[----:B------:R-:W2:Y:S02]  /*e690*/  @!P0 SYNCS.PHASECHK.TRANS64 P0, [R5+URZ+0x8], R6 ;  /* 0x00000806050085a7 */ /* 0x000ea400080010ff */
[----:B--2---:R-:W-:Y:S05]  /*e6a0*/  @!P0 BRA `(.L_x_63) ;  /* 0xfffffffc00ec8947 */ /* 0x004fea000383ffff */
[----:B------:R-:W-:Y:S05]  /*e6b0*/  BRA `(.L_x_62) ;  /* 0xffffff4c00207947 */ /* 0x000fea000383ffff */
.L_x_65:
[----:B------:R-:W-:Y:S01]  /*e6c0*/  BSSY B0, `(.L_x_201) ;  /* 0x0000006000007945 */ /* 0x000fe20003800000 */
[----:B------:R-:W-:-:S07]  /*e6d0*/  MOV R15, 0xffffffff ;  /* 0xffffffff000f7802 */ /* 0x000fce0000000f00 */
[----:B-1---5:R-:W-:Y:S05]  /*e6e0*/  WARPSYNC.COLLECTIVE R15, `(.L_x_202) ;  /* 0x000000000f0c7348 */ /* 0x022fea0003c00000 */
[----:B------:R-:W-:Y:S02]  /*e6f0*/  ELECT P6, UR79, PT ;  /* 0x00000000004f782f */ /* 0x000fe400038c0000 */
[----:B------:R-:W-:Y:S01]  /*e700*/  MOV R14, UR79 ;  /* 0x0000004f000e7c02 */ /* 0x000fe20008000f00 */
[----:B-1---5:R-:W-:Y:S10]  /*e710*/  ENDCOLLECTIVE ;  /* 0x000000000000791b */ /* 0x022ff40003800000 */
.L_x_202:
[----:B------:R-:W-:Y:S05]  /*e720*/  BSYNC B0 ;  /* 0x0000000000007941 */ /* 0x000fea0003800000 */
.L_x_201:
[----:B------:R-:W-:Y:S05]  /*e730*/  BRA `(.L_x_203) ;  /* 0xffffff4c00507947 */ /* 0x000fea000383ffff */
.L_x_67:
[----:B-1----:R-:W-:-:S04]  /*e740*/  MOV R3, UR5 ;  /* 0x0000000500037c02 */ /* 0x002fc80008000f00 */
[----:B------:R1:W2:Y:S03]  /*e750*/  SYNCS.PHASECHK.TRANS64.TRYWAIT P0, [R3+URZ+0x8], R4 ;  /* 0x00000804030075a7 */ /* 0x0002a600080011ff */
[----:B--2---:R-:W-:Y:S05]  /*e760*/  @!P0 NANOSLEEP.SYNCS 0x989680 ;  /* 0x009896800000895d */ /* 0x004fea0003900000 */
[----:B------:R-:W2:Y:S02]  /*e770*/  @!P0 SYNCS.PHASECHK.TRANS64 P0, [R3+URZ+0x8], R4 ;  /* 0x00000804030085a7 */ /* 0x000ea400080010ff */
[----:B--2---:R-:W-:Y:S05]  /*e780*/  @!P0 BRA `(.L_x_67) ;  /* 0xfffffffc00ec8947 */ /* 0x004fea000383ffff */
[----:B------:R-:W-:Y:S05]  /*e790*/  BRA `(.L_x_66) ;  /* 0xffffff4c00547947 */ /* 0x000fea000383ffff */
.L_x_68:
[----:B-1----:R1:W2:Y:S02]  /*e7a0*/  SYNCS.PHASECHK.TRANS64.TRYWAIT P0, [R0+URZ+0xa0], R5 ;  /* 0x0000a005000075a7 */ /* 0x0022a400080011ff */
[----:B--2---:R-:W-:Y:S05]  /*e7b0*/  @!P0 NANOSLEEP.SYNCS 0x989680 ;  /* 0x009896800000895d */ /* 0x004fea0003900000 */
[----:B------:R-:W2:Y:S02]  /*e7c0*/  @!P0 SYNCS.PHASECHK.TRANS64 P0, [R0+URZ+0xa0], R5 ;  /* 0x0000a005000085a7 */ /* 0x000ea400080010ff */
[----:B--2---:R-:W-:Y:S05]  /*e7d0*/  @!P0 BRA `(.L_x_68) ;  /* 0xfffffffc00f08947 */ /* 0x004fea000383ffff */
[----:B------:R-:W-:Y:S05]  /*e7e0*/  BRA `(.L_x_204) ;  /* 0xffffff5000407947 */ /* 0x000fea000383ffff */
.L_x_70:
[----:B------:R-:W-:-:S07]  /*e7f0*/  MOV R0, UR31 ;  /* 0x0000001f00007c02 */ /* 0x000fce0008000f00 */
.L_x_205:
[----:B-1----:R1:W2:Y:S02]  /*e800*/  SYNCS.PHASECHK.TRANS64.TRYWAIT P0, [R0+URZ+0xd0], R5 ;  /* 0x0000d005000075a7 */ /* 0x0022a400080011ff */
[----:B--2---:R-:W-:Y:S05]  /*e810*/  @!P0 NANOSLEEP.SYNCS 0x989680 ;  /* 0x009896800000895d */ /* 0x004fea0003900000 */
[----:B------:R-:W2:Y:S02]  /*e820*/  @!P0 SYNCS.PHASECHK.TRANS64 P0, [R0+URZ+0xd0], R5 ;  /* 0x0000d005000085a7 */ /* 0x000ea400080010ff */
[----:B--2---:R-:W-:Y:S05]  /*e830*/  @!P0 BRA `(.L_x_205) ;  /* 0xfffffffc00f08947 */ /* 0x004fea000383ffff */
[----:B------:R-:W-:Y:S05]  /*e840*/  BRA `(.L_x_206) ;  /* 0xffffff50008c7947 */ /* 0x000fea000383ffff */
.L_x_73:
[----:B------:R-:W-:Y:S07]  /*e850*/  MOV R0, UR5 ;  /* 0x0000000500007c02 */ /* 0x000fee0008000f00 */
.L_x_207:
[----:B-1----:R1:W2:Y:S02]  /*e860*/  SYNCS.PHASECHK.TRANS64.TRYWAIT P0, [R0+URZ], R5 ;  /* 0x00000005000075a7 */ /* 0x0022a400080011ff */
[----:B--2---:R-:W-:Y:S05]  /*e870*/  @!P0 NANOSLEEP.SYNCS 0x989680 ;  /* 0x009896800000895d */ /* 0x004fea0003900000 */
[----:B------:R-:W2:Y:S02]  /*e880*/  @!P0 SYNCS.PHASECHK.TRANS64 P0, [R0+URZ], R5 ;  /* 0x00000005000085a7 */ /* 0x000ea400080010ff */
[----:B--2---:R-:W-:Y:S05]  /*e890*/  @!P0 BRA `(.L_x_207) ;  /* 0xfffffffc00f08947 */ /* 0x004fea000383ffff */
[----:B------:R-:W-:Y:S05]  /*e8a0*/  BRA `(.L_x_72) ;  /* 0xffffff5000a07947 */ /* 0x000fea000383ffff */
.L_x_77:
[----:B-1----:R-:W-:-:S07]  /*e8b0*/  MOV R0, UR4 ;  /* 0x0000000400007c02 */ /* 0x002fce0008000f00 */
.L_x_208:
[----:B-1----:R1:W2:Y:S02]  /*e8c0*/  SYNCS.PHASECHK.TRANS64.TRYWAIT P0, [R0+URZ], R3 ;  /* 0x00000003000075a7 */ /* 0x0022a400080011ff */
[----:B--2---:R-:W-:Y:S05]  /*e8d0*/  @!P0 NANOSLEEP.SYNCS 0x989680 ;  /* 0x009896800000895d */ /* 0x004fea0003900000 */
[----:B------:R-:W2:Y:S02]  /*e8e0*/  @!P0 SYNCS.PHASECHK.TRANS64 P0, [R0+URZ], R3 ;  /* 0x00000003000085a7 */ /* 0x000ea400080010ff */
[----:B--2---:R-:W-:Y:S05]  /*e8f0*/  @!P0 BRA `(.L_x_208) ;  /* 0xfffffffc00f08947 */ /* 0x004fea000383ffff */
[----:B------:R-:W-:Y:S05]  /*e900*/  BRA `(.L_x_209) ;  /* 0xffffff5400947947 */ /* 0x000fea000383ffff */
.L_x_80:
[----:B------:R-:W-:-:S07]  /*e910*/  MOV R0, UR26 ;  /* 0x0000001a00007c02 */ /* 0x000fce0008000f00 */
.L_x_210:
[----:B-1----:R1:W2:Y:S02]  /*e920*/  SYNCS.PHASECHK.TRANS64.TRYWAIT P1, [R0+URZ+0x100], R3 ;  /* 0x00010003000075a7 */ /* 0x0022a400080211ff */
[----:B--2---:R-:W-:Y:S05]  /*e930*/  @!P1 NANOSLEEP.SYNCS 0x989680 ;  /* 0x009896800000995d */ /* 0x004fea0003900000 */
[----:B------:R-:W2:Y:S02]  /*e940*/  @!P1 SYNCS.PHASECHK.TRANS64 P1, [R0+URZ+0x100], R3 ;  /* 0x00010003000095a7 */ /* 0x000ea400080210ff */
[----:B--2---:R-:W-:Y:S05]  /*e950*/  @!P1 BRA `(.L_x_210) ;  /* 0xfffffffc00f09947 */ /* 0x004fea000383ffff */
[----:B------:R-:W-:Y:S05]  /*e960*/  BRA `(.L_x_211) ;  /* 0xffffff5400e07947 */ /* 0x000fea000383ffff */
.L_x_85:
[----:B--2---:R2:W3:Y:S02]  /*e970*/  SYNCS.PHASECHK.TRANS64.TRYWAIT P0, [R12+URZ+0xa0], R9 ;  /* 0x0000a0090c0075a7 */ /* 0x0044e400080011ff */
[----:B---3--:R-:W-:Y:S05]  /*e980*/  @!P0 NANOSLEEP.SYNCS 0x989680 ;  /* 0x009896800000895d */ /* 0x008fea0003900000 */
[----:B------:R-:W3:Y:S02]  /*e990*/  @!P0 SYNCS.PHASECHK.TRANS64 P0, [R12+URZ+0xa0], R9 ;  /* 0x0000a0090c0085a7 */ /* 0x000ee400080010ff */
[----:B---3--:R-:W-:Y:S05]  /*e9a0*/  @!P0 BRA `(.L_x_85) ;  /* 0xfffffffc00f08947 */ /* 0x008fea000383ffff */
[----:B------:R-:W-:Y:S05]  /*e9b0*/  BRA `(.L_x_212) ;  /* 0xffffff5c00007947 */ /* 0x000fea000383ffff */
.L_x_88:
[----:B------:R-:W-:Y:S07]  /*e9c0*/  MOV R0, UR21 ;  /* 0x0000001500007c02 */ /* 0x000fee0008000f00 */
.L_x_213:
[----:B--2---:R2:W3:Y:S02]  /*e9d0*/  SYNCS.PHASECHK.TRANS64.TRYWAIT P2, [R0+URZ+0x98], R9 ;  /* 0x00009809000075a7 */ /* 0x0044e400080411ff */
[----:B---3--:R-:W-:Y:S05]  /*e9e0*/  @!P2 NANOSLEEP.SYNCS 0x989680 ;  /* 0x009896800000a95d */ /* 0x008fea0003900000 */
[----:B------:R-:W3:Y:S02]  /*e9f0*/  @!P2 SYNCS.PHASECHK.TRANS64 P2, [R0+URZ+0x98], R9 ;  /* 0x000098090000a5a7 */ /* 0x000ee400080410ff */
[----:B---3--:R-:W-:Y:S05]  /*ea00*/  @!P2 BRA `(.L_x_213) ;  /* 0xfffffffc00f0a947 */ /* 0x008fea000383ffff */
[----:B------:R-:W-:Y:S05]  /*ea10*/  BRA `(.L_x_87) ;  /* 0xffffff60006c7947 */ /* 0x000fea000383ffff */
.L_x_91:
[----:B------:R-:W-:Y:S07]  /*ea20*/  MOV R9, UR21 ;  /* 0x0000001500097c02 */ /* 0x000fee0008000f00 */
.L_x_214:
[----:B--2---:R2:W3:Y:S02]  /*ea30*/  SYNCS.PHASECHK.TRANS64.TRYWAIT P0, [R9+URZ+0x70], R10 ;  /* 0x0000700a090075a7 */ /* 0x0044e400080011ff */
[----:B---3--:R-:W-:Y:S05]  /*ea40*/  @!P0 NANOSLEEP.SYNCS 0x989680 ;  /* 0x009896800000895d */ /* 0x008fea0003900000 */
[----:B------:R-:W3:Y:S02]  /*ea50*/  @!P0 SYNCS.PHASECHK.TRANS64 P0, [R9+URZ+0x70], R10 ;  /* 0x0000700a090085a7 */ /* 0x000ee400080010ff */
[----:B---3--:R-:W-:Y:S05]  /*ea60*/  @!P0 BRA `(.L_x_214) ;  /* 0xfffffffc00f08947 */ /* 0x008fea000383ffff */
[----:B------:R-:W-:Y:S05]  /*ea70*/  BRA `(.L_x_215) ;  /* 0xffffff6000c87947 */ /* 0x000fea000383ffff */
.L_x_92:
[----:B------:R-:W-:Y:S07]  /*ea80*/  MOV R9, UR21 ;  /* 0x0000001500097c02 */ /* 0x000fee0008000f00 */
.L_x_216:
[----:B--2---:R2:W3:Y:S02]  /*ea90*/  SYNCS.PHASECHK.TRANS64.TRYWAIT P0, [R9+URZ+0x78], R10 ;  /* 0x0000780a090075a7 */ /* 0x0044e400080011ff */
[----:B---3--:R-:W-:Y:S05]  /*eaa0*/  @!P0 NANOSLEEP.SYNCS 0x989680 ;  /* 0x009896800000895d */ /* 0x008fea0003900000 */
[----:B------:R-:W3:Y:S02]  /*eab0*/  @!P0 SYNCS.PHASECHK.TRANS64 P0, [R9+URZ+0x78], R10 ;  /* 0x0000780a090085a7 */ /* 0x000ee400080010ff */
[----:B---3--:R-:W-:Y:S05]  /*eac0*/  @!P0 BRA `(.L_x_216) ;  /* 0xfffffffc00f08947 */ /* 0x008fea000383ffff */
[----:B------:R-:W-:Y:S05]  /*ead0*/  BRA `(.L_x_217) ;  /* 0xffffff6400087947 */ /* 0x000fea000383ffff */
.L_x_93:
[----:B------:R-:W-:Y:S07]  /*eae0*/  MOV R9, UR21 ;  /* 0x0000001500097c02 */ /* 0x000fee0008000f00 */
.L_x_218:
[----:B--2---:R2:W3:Y:S02]  /*eaf0*/  SYNCS.PHASECHK.TRANS64.TRYWAIT P0, [R9+URZ+0x80], R10 ;  /* 0x0000800a090075a7 */ /* 0x0044e400080011ff */
[----:B---3--:R-:W-:Y:S05]  /*eb00*/  @!P0 NANOSLEEP.SYNCS 0x989680 ;  /* 0x009896800000895d */ /* 0x008fea0003900000 */
[----:B------:R-:W3:Y:S02]  /*eb10*/  @!P0 SYNCS.PHASECHK.TRANS64 P0, [R9+URZ+0x80], R10 ;  /* 0x0000800a090085a7 */ /* 0x000ee400080010ff */
[----:B---3--:R-:W-:Y:S05]  /*eb20*/  @!P0 BRA `(.L_x_218) ;  /* 0xfffffffc00f08947 */ /* 0x008fea000383ffff */
[----:B------:R-:W-:Y:S05]  /*eb30*/  BRA `(.L_x_219) ;  /* 0xffffff64004c7947 */ /* 0x000fea000383ffff */
.L_x_94:
[----:B------:R-:W-:Y:S07]  /*eb40*/  MOV R9, UR21 ;  /* 0x0000001500097c02 */ /* 0x000fee0008000f00 */
.L_x_220:
[----:B--2---:R2:W3:Y:S02]  /*eb50*/  SYNCS.PHASECHK.TRANS64.TRYWAIT P0, [R9+URZ+0x88], R10 ;  /* 0x0000880a090075a7 */ /* 0x0044e400080011ff */
[----:B---3--:R-:W-:Y:S05]  /*eb60*/  @!P0 NANOSLEEP.SYNCS 0x989680 ;  /* 0x009896800000895d */ /* 0x008fea0003900000 */
[----:B------:R-:W3:Y:S02]  /*eb70*/  @!P0 SYNCS.PHASECHK.TRANS64 P0, [R9+URZ+0x88], R10 ;  /* 0x0000880a090085a7 */ /* 0x000ee400080010ff */
[----:B---3--:R-:W-:Y:S05]  /*eb80*/  @!P0 BRA `(.L_x_220) ;  /* 0xfffffffc00f08947 */ /* 0x008fea000383ffff */
[----:B------:R-:W-:Y:S05]  /*eb90*/  BRA `(.L_x_221) ;  /* 0xffffff6400947947 */ /* 0x000fea000383ffff */
.L_x_95:
[----:B------:R-:W-:Y:S07]  /*eba0*/  MOV R0, UR21 ;  /* 0x0000001500007c02 */ /* 0x000fee0008000f00 */
.L_x_222:
[----:B--2---:R2:W3:Y:S02]  /*ebb0*/  SYNCS.PHASECHK.TRANS64.TRYWAIT P0, [R0+URZ+0x70], R9 ;  /* 0x00007009000075a7 */ /* 0x0044e400080011ff */
[----:B---3--:R-:W-:Y:S05]  /*ebc0*/  @!P0 NANOSLEEP.SYNCS 0x989680 ;  /* 0x009896800000895d */ /* 0x008fea0003900000 */
[----:B------:R-:W3:Y:S02]  /*ebd0*/  @!P0 SYNCS.PHASECHK.TRANS64 P0, [R0+URZ+0x70], R9 ;  /* 0x00007009000085a7 */ /* 0x000ee400080010ff */
[----:B---3--:R-:W-:Y:S05]  /*ebe0*/  @!P0 BRA `(.L_x_222) ;  /* 0xfffffffc00f08947 */ /* 0x008fea000383ffff */
[----:B------:R-:W-:Y:S05]  /*ebf0*/  BRA `(.L_x_223) ;  /* 0xffffff6400e07947 */ /* 0x000fea000383ffff */
.L_x_96:
[----:B------:R-:W-:Y:S07]  /*ec00*/  MOV R0, UR21 ;  /* 0x0000001500007c02 */ /* 0x000fee0008000f00 */
.L_x_224:
[----:B--2---:R2:W3:Y:S02]  /*ec10*/  SYNCS.PHASECHK.TRANS64.TRYWAIT P0, [R0+URZ+0x78], R9 ;  /* 0x00007809000075a7 */ /* 0x0044e400080011ff */
[----:B---3--:R-:W-:Y:S05]  /*ec20*/  @!P0 NANOSLEEP.SYNCS 0x989680 ;  /* 0x009896800000895d */ /* 0x008fea0003900000 */
[----:B------:R-:W3:Y:S02]  /*ec30*/  @!P0 SYNCS.PHASECHK.TRANS64 P0, [R0+URZ+0x78], R9 ;  /* 0x00007809000085a7 */ /* 0x000ee400080010ff */
[----:B---3--:R-:W-:Y:S05]  /*ec40*/  @!P0 BRA `(.L_x_224) ;  /* 0xfffffffc00f08947 */ /* 0x008fea000383ffff */
[----:B------:R-:W-:Y:S05]  /*ec50*/  BRA `(.L_x_225) ;  /* 0xffffff6800287947 */ /* 0x000fea000383ffff */
.L_x_97:
[----:B------:R-:W-:Y:S07]  /*ec60*/  MOV R0, UR21 ;  /* 0x0000001500007c02 */ /* 0x000fee0008000f00 */
.L_x_226:
[----:B--2---:R2:W3:Y:S02]  /*ec70*/  SYNCS.PHASECHK.TRANS64.TRYWAIT P0, [R0+URZ+0x80], R9 ;  /* 0x00008009000075a7 */ /* 0x0044e400080011ff */
[----:B---3--:R-:W-:Y:S05]  /*ec80*/  @!P0 NANOSLEEP.SYNCS 0x989680 ;  /* 0x009896800000895d */ /* 0x008fea0003900000 */
[----:B------:R-:W3:Y:S02]  /*ec90*/  @!P0 SYNCS.PHASECHK.TRANS64 P0, [R0+URZ+0x80], R9 ;  /* 0x00008009000085a7 */ /* 0x000ee400080010ff */
[----:B---3--:R-:W-:Y:S05]  /*eca0*/  @!P0 BRA `(.L_x_226) ;  /* 0xfffffffc00f08947 */ /* 0x008fea000383ffff */
[----:B------:R-:W-:Y:S05]  /*ecb0*/  BRA `(.L_x_227) ;  /* 0xffffff6800707947 */ /* 0x000fea000383ffff */
.L_x_98:
[----:B------:R-:W-:Y:S07]  /*ecc0*/  MOV R0, UR21 ;  /* 0x0000001500007c02 */ /* 0x000fee0008000f00 */
.L_x_228:
[----:B--2---:R2:W3:Y:S02]  /*ecd0*/  SYNCS.PHASECHK.TRANS64.TRYWAIT P0, [R0+URZ+0x88], R9 ;  /* 0x00008809000075a7 */ /* 0x0044e400080011ff */
[----:B---3--:R-:W-:Y:S05]  /*ece0*/  @!P0 NANOSLEEP.SYNCS 0x989680 ;  /* 0x009896800000895d */ /* 0x008fea0003900000 */
[----:B------:R-:W3:Y:S02]  /*ecf0*/  @!P0 SYNCS.PHASECHK.TRANS64 P0, [R0+URZ+0x88], R9 ;  /* 0x00008809000085a7 */ /* 0x000ee400080010ff */
[----:B---3--:R-:W-:Y:S05]  /*ed00*/  @!P0 BRA `(.L_x_228) ;  /* 0xfffffffc00f08947 */ /* 0x008fea000383ffff */
[----:B------:R-:W-:Y:S05]  /*ed10*/  BRA `(.L_x_229) ;  /* 0xffffff6800b47947 */ /* 0x000fea000383ffff */
.L_x_100:
[----:B------:R-:W-:-:S07]  /*ed20*/  MOV R3, UR21 ;  /* 0x0000001500037c02 */ /* 0x000fce0008000f00 */
.L_x_230:
[----:B---3--:R3:W4:Y:S02]  /*ed30*/  SYNCS.PHASECHK.TRANS64.TRYWAIT P0, [R3+URZ+0x70], R10 ;  /* 0x0000700a030075a7 */ /* 0x00872400080011ff */
[----:B----4-:R-:W-:Y:S05]  /*ed40*/  @!P0 NANOSLEEP.SYNCS 0x989680 ;  /* 0x009896800000895d */ /* 0x010fea0003900000 */
[----:B------:R-:W4:Y:S02]  /*ed50*/  @!P0 SYNCS.PHASECHK.TRANS64 P0, [R3+URZ+0x70], R10 ;  /* 0x0000700a030085a7 */ /* 0x000f2400080010ff */
[----:B----4-:R-:W-:Y:S05]  /*ed60*/  @!P0 BRA `(.L_x_230) ;  /* 0xfffffffc00f08947 */ /* 0x010fea000383ffff */
[----:B------:R-:W-:Y:S05]  /*ed70*/  BRA `(.L_x_231) ;  /* 0xffffff6c00247947 */ /* 0x000fea000383ffff */
.L_x_101:
[----:B---3--:R-:W-:-:S07]  /*ed80*/  MOV R3, UR21 ;  /* 0x0000001500037c02 */ /* 0x008fce0008000f00 */
.L_x_232:
[----:B---3--:R3:W4:Y:S02]  /*ed90*/  SYNCS.PHASECHK.TRANS64.TRYWAIT P0, [R3+URZ+0x78], R10 ;  /* 0x0000780a030075a7 */ /* 0x00872400080011ff */
[----:B----4-:R-:W-:Y:S05]  /*eda0*/  @!P0 NANOSLEEP.SYNCS 0x989680 ;  /* 0x009896800000895d */ /* 0x010fea0003900000 */
[----:B------:R-:W4:Y:S02]  /*edb0*/  @!P0 SYNCS.PHASECHK.TRANS64 P0, [R3+URZ+0x78], R10 ;  /* 0x0000780a030085a7 */ /* 0x000f2400080010ff */
[----:B----4-:R-:W-:Y:S05]  /*edc0*/  @!P0 BRA `(.L_x_232) ;  /* 0xfffffffc00f08947 */ /* 0x010fea000383ffff */
[----:B------:R-:W-:Y:S05]  /*edd0*/  BRA `(.L_x_233) ;  /* 0xffffff6c00147947 */ /* 0x000fea000383ffff */
.L_x_102:
[----:B---3--:R-:W-:-:S07]  /*ede0*/  MOV R3, UR21 ;  /* 0x0000001500037c02 */ /* 0x008fce0008000f00 */
.L_x_234:
[----:B---3--:R3:W4:Y:S02]  /*edf0*/  SYNCS.PHASECHK.TRANS64.TRYWAIT P0, [R3+URZ+0x80], R10 ;  /* 0x0000800a030075a7 */ /* 0x00872400080011ff */
[----:B----4-:R-:W-:Y:S05]  /*ee00*/  @!P0 NANOSLEEP.SYNCS 0x989680 ;  /* 0x009896800000895d */ /* 0x010fea0003900000 */
[----:B------:R-:W4:Y:S02]  /*ee10*/  @!P0 SYNCS.PHASECHK.TRANS64 P0, [R3+URZ+0x80], R10 ;  /* 0x0000800a030085a7 */ /* 0x000f2400080010ff */
[----:B----4-:R-:W-:Y:S05]  /*ee20*/  @!P0 BRA `(.L_x_234) ;  /* 0xfffffffc00f08947 */ /* 0x010fea000383ffff */
[----:B------:R-:W-:Y:S05]  /*ee30*/  BRA `(.L_x_235) ;  /* 0xffffff6c00087947 */ /* 0x000fea000383ffff */
.L_x_104:
[----:B-1----:R1:W2:Y:S02]  /*ee40*/  SYNCS.PHASECHK.TRANS64.TRYWAIT P0, [R0+URZ+0xa0], R3 ;  /* 0x0000a003000075a7 */ /* 0x0022a400080011ff */
[----:B--2---:R-:W-:Y:S05]  /*ee50*/  @!P0 NANOSLEEP.SYNCS 0x989680 ;  /* 0x009896800000895d */ /* 0x004fea0003900000 */
[----:B------:R-:W2:Y:S02]  /*ee60*/  @!P0 SYNCS.PHASECHK.TRANS64 P0, [R0+URZ+0xa0], R3 ;  /* 0x0000a003000085a7 */ /* 0x000ea400080010ff */
[----:B--2---:R-:W-:Y:S05]  /*ee70*/  @!P0 BRA `(.L_x_104) ;  /* 0xfffffffc00f08947 */ /* 0x004fea000383ffff */
[----:B------:R-:W-:Y:S05]  /*ee80*/  BRA `(.L_x_236) ;  /* 0xffffff6c00d87947 */ /* 0x000fea000383ffff */
.L_x_115:
[----:B-1----:R-:W-:Y:S04]  /*ee90*/  MOV R0, UR43 ;  /* 0x0000002b00007c02 */ /* 0x002fe80008000f00 */
[----:B------:R1:W3:Y:S03]  /*eea0*/  SYNCS.PHASECHK.TRANS64.TRYWAIT P1, [R0+URZ+0x50], R5 ;  /* 0x00005005000075a7 */ /* 0x0002e600080211ff */
[----:B---3--:R-:W-:Y:S05]  /*eeb0*/  @!P1 NANOSLEEP.SYNCS 0x989680 ;  /* 0x009896800000995d */ /* 0x008fea0003900000 */
[----:B------:R-:W3:Y:S02]  /*eec0*/  @!P1 SYNCS.PHASECHK.TRANS64 P1, [R0+URZ+0x50], R5 ;  /* 0x00005005000095a7 */ /* 0x000ee400080210ff */
[----:B---3--:R-:W-:Y:S05]  /*eed0*/  @!P1 BRA `(.L_x_115) ;  /* 0xfffffffc00ec9947 */ /* 0x008fea000383ffff */
[----:B------:R-:W-:Y:S05]  /*eee0*/  BRA `(.L_x_114) ;  /* 0xffffff7c00c07947 */ /* 0x000fea000383ffff */
.L_x_117:
[----:B-1----:R1:W4:Y:S02]  /*eef0*/  SYNCS.PHASECHK.TRANS64.TRYWAIT P0, [R116+URZ+0xc0], R3 ;  /* 0x0000c003740075a7 */ /* 0x00232400080011ff */
[----:B----4-:R-:W-:Y:S05]  /*ef00*/  @!P0 NANOSLEEP.SYNCS 0x989680 ;  /* 0x009896800000895d */ /* 0x010fea0003900000 */
[----:B------:R-:W4:Y:S02]  /*ef10*/  @!P0 SYNCS.PHASECHK.TRANS64 P0, [R116+URZ+0xc0], R3 ;  /* 0x0000c003740085a7 */ /* 0x000f2400080010ff */
[----:B----4-:R-:W-:Y:S05]  /*ef20*/  @!P0 BRA `(.L_x_117) ;  /* 0xfffffffc00f08947 */ /* 0x010fea000383ffff */
[----:B------:R-:W-:Y:S05]  /*ef30*/  BRA `(.L_x_116) ;  /* 0xffffff7c00f87947 */ /* 0x000fea000383ffff */
.L_x_126:
[----:B-1----:R1:W2:Y:S02]  /*ef40*/  SYNCS.PHASECHK.TRANS64.TRYWAIT P0, [R3+URZ+0x50], R0 ;  /* 0x00005000030075a7 */ /* 0x0022a400080011ff */
[----:B--2---:R-:W-:Y:S05]  /*ef50*/  @!P0 NANOSLEEP.SYNCS 0x989680 ;  /* 0x009896800000895d */ /* 0x004fea0003900000 */
[----:B------:R-:W2:Y:S02]  /*ef60*/  @!P0 SYNCS.PHASECHK.TRANS64 P0, [R3+URZ+0x50], R0 ;  /* 0x00005000030085a7 */ /* 0x000ea400080010ff */
[----:B--2---:R-:W-:Y:S05]  /*ef70*/  @!P0 BRA `(.L_x_126) ;  /* 0xfffffffc00f08947 */ /* 0x004fea000383ffff */
[----:B------:R-:W-:Y:S05]  /*ef80*/  BRA `(.L_x_125) ;  /* 0xffffff8c00247947 */ /* 0x000fea000383ffff */
.L_x_134:
[----:B-1----:R1:W2:Y:S02]  /*ef90*/  SYNCS.PHASECHK.TRANS64.TRYWAIT P0, [R123+URZ+0x50], R4 ;  /* 0x000050047b0075a7 */ /* 0x0022a400080011ff */
[----:B--2---:R-:W-:Y:S05]  /*efa0*/  @!P0 NANOSLEEP.SYNCS 0x989680 ;  /* 0x009896800000895d */ /* 0x004fea0003900000 */
[----:B------:R-:W2:Y:S02]  /*efb0*/  @!P0 SYNCS.PHASECHK.TRANS64 P0, [R123+URZ+0x50], R4 ;  /* 0x000050047b0085a7 */ /* 0x000ea400080010ff */
[----:B--2---:R-:W-:Y:S05]  /*efc0*/  @!P0 BRA `(.L_x_134) ;  /* 0xfffffffc00f08947 */ /* 0x004fea000383ffff */
[----:B------:R-:W-:Y:S05]  /*efd0*/  BRA `(.L_x_133) ;  /* 0xffffff9800987947 */ /* 0x000fea000383ffff */
.L_x_142:
[----:B-1----:R1:W2:Y:S02]  /*efe0*/  SYNCS.PHASECHK.TRANS64.TRYWAIT P0, [R123+URZ+0x50], R4 ;  /* 0x000050047b0075a7 */ /* 0x0022a400080011ff */
[----:B--2---:R-:W-:Y:S05]  /*eff0*/  @!P0 NANOSLEEP.SYNCS 0x989680 ;  /* 0x009896800000895d */ /* 0x004fea0003900000 */
[----:B------:R-:W2:Y:S02]  /*f000*/  @!P0 SYNCS.PHASECHK.TRANS64 P0, [R123+URZ+0x50], R4 ;  /* 0x000050047b0085a7 */ /* 0x000ea400080010ff */
[----:B--2---:R-:W-:Y:S05]  /*f010*/  @!P0 BRA `(.L_x_142) ;  /* 0xfffffffc00f08947 */ /* 0x004fea000383ffff */
[----:B------:R-:W-:Y:S05]  /*f020*/  BRA `(.L_x_141) ;  /* 0xffffffa800107947 */ /* 0x000fea000383ffff */
.L_x_150:
[----:B-1----:R1:W2:Y:S02]  /*f030*/  SYNCS.PHASECHK.TRANS64.TRYWAIT P0, [R124+URZ+0x50], R7 ;  /* 0x000050077c0075a7 */ /* 0x0022a400080011ff */
[----:B--2---:R-:W-:Y:S05]  /*f040*/  @!P0 NANOSLEEP.SYNCS 0x989680 ;  /* 0x009896800000895d */ /* 0x004fea0003900000 */
[----:B------:R-:W2:Y:S02]  /*f050*/  @!P0 SYNCS.PHASECHK.TRANS64 P0, [R124+URZ+0x50], R7 ;  /* 0x000050077c0085a7 */ /* 0x000ea400080010ff */
[----:B--2---:R-:W-:Y:S05]  /*f060*/  @!P0 BRA `(.L_x_150) ;  /* 0xfffffffc00f08947 */ /* 0x004fea000383ffff */
[----:B------:R-:W-:Y:S05]  /*f070*/  BRA `(.L_x_149) ;  /* 0xffffffb4008c7947 */ /* 0x000fea000383ffff */
.L_x_158:
[----:B-1----:R1:W2:Y:S02]  /*f080*/  SYNCS.PHASECHK.TRANS64.TRYWAIT P0, [R40+URZ+0x50], R7 ;  /* 0x00005007280075a7 */ /* 0x0022a400080011ff */
[----:B--2---:R-:W-:Y:S05]  /*f090*/  @!P0 NANOSLEEP.SYNCS 0x989680 ;  /* 0x009896800000895d */ /* 0x004fea0003900000 */
[----:B------:R-:W2:Y:S02]  /*f0a0*/  @!P0 SYNCS.PHASECHK.TRANS64 P0, [R40+URZ+0x50], R7 ;  /* 0x00005007280085a7 */ /* 0x000ea400080010ff */
[----:B--2---:R-:W-:Y:S05]  /*f0b0*/  @!P0 BRA `(.L_x_158) ;  /* 0xfffffffc00f08947 */ /* 0x004fea000383ffff */
[----:B------:R-:W-:Y:S05]  /*f0c0*/  BRA `(.L_x_157) ;  /* 0xffffffc4001c7947 */ /* 0x000fea000383ffff */
.L_x_166:
[----:B-1----:R1:W3:Y:S02]  /*f0d0*/  SYNCS.PHASECHK.TRANS64.TRYWAIT P0, [R0+URZ+0x50], R7 ;  /* 0x00005007000075a7 */ /* 0x0022e400080011ff */
[----:B---3--:R-:W-:Y:S05]  /*f0e0*/  @!P0 NANOSLEEP.SYNCS 0x989680 ;  /* 0x009896800000895d */ /* 0x008fea0003900000 */
[----:B------:R-:W3:Y:S02]  /*f0f0*/  @!P0 SYNCS.PHASECHK.TRANS64 P0, [R0+URZ+0x50], R7 ;  /* 0x00005007000085a7 */ /* 0x000ee400080010ff */
[----:B---3--:R-:W-:Y:S05]  /*f100*/  @!P0 BRA `(.L_x_166) ;  /* 0xfffffffc00f08947 */ /* 0x008fea000383ffff */
[----:B------:R-:W-:Y:S05]  /*f110*/  BRA `(.L_x_165) ;  /* 0xffffffd000a07947 */ /* 0x000fea000383ffff */
.L_x_174:
[----:B-1----:R1:W3:Y:S02]  /*f120*/  SYNCS.PHASECHK.TRANS64.TRYWAIT P0, [R0+URZ+0x50], R121 ;  /* 0x00005079000075a7 */ /* 0x0022e400080011ff */
[----:B---3--:R-:W-:Y:S05]  /*f130*/  @!P0 NANOSLEEP.SYNCS 0x989680 ;  /* 0x009896800000895d */ /* 0x008fea0003900000 */
[----:B------:R-:W3:Y:S02]  /*f140*/  @!P0 SYNCS.PHASECHK.TRANS64 P0, [R0+URZ+0x50], R121 ;  /* 0x00005079000085a7 */ /* 0x000ee400080010ff */
[----:B---3--:R-:W-:Y:S05]  /*f150*/  @!P0 BRA `(.L_x_174) ;  /* 0xfffffffc00f08947 */ /* 0x008fea000383ffff */
[----:B------:R-:W-:Y:S05]  /*f160*/  BRA `(.L_x_173) ;  /* 0xffffffe000247947 */ /* 0x000fea000383ffff */
        .weak           $__internal_0_$__cuda_sm10x_tcgen05_guardrail_trap_col_being_dealloced_not_returned_by_alloc
        .type           $__internal_0_$__cuda_sm10x_tcgen05_guardrail_trap_col_being_dealloced_not_returned_by_alloc,@function
        .size           $__internal_0_$__cuda_sm10x_tcgen05_guardrail_trap_col_being_dealloced_not_returned_by_alloc,($__internal_1_$__cuda_sm10x_tcgen05_guardrail_trap_phase_invalid_during_alloc - $__internal_0_$__cuda_sm10x_tcgen05_guardrail_trap_col_being_dealloced_not_returned_by_alloc)
$__internal_0_$__cuda_sm10x_tcgen05_guardrail_trap_col_being_dealloced_not_returned_by_alloc:
[----:B------:R-:W-:Y:S05]  /*f170*/  BPT.TRAP 0x1 ;  /* 0x000000040000795c */ /* 0x000fea0000300000 */
[----:B------:R-:W-:-:S04]  /*f180*/  HFMA2 R3, -RZ, RZ, 0, 0 ;  /* 0x00000000ff037431 */ /* 0x000fc800000001ff */
[----:B------:R-:W-:Y:S05]  /*f190*/  RET.REL.NODEC R2 `(_ZN7cutlass13device_kernelINS_4gemm6kernel13GemmUniversalIN4cute5tupleIJiiiiEEENS1_10collective13CollectiveMmaINS1_35MainloopSm100TmaUmmaWarpSpecializedILi5ELi2ELi2ENS5_IJNS4_1CILi2EEESB_NSA_ILi1EEEEEEEENS5_IJNSA_ILi256EEESF_NSA_ILi32EEEEEENS_10tfloat32_tENS5_IJlSC_lEEESI_SJ_NS4_8TiledMMAINS4_8MMA_AtomIJNS4_23SM100_MMA_TF32_2x1SM_SSISI_SI_fLi256ELi256ELNS4_4UMMA5MajorE0ELSO_0ELNSN_7ScaleInE0ELSP_0EEEEEENS4_6LayoutINS5_IJSC_SC_SC_EEENS5_IJNSA_ILi0EEESU_SU_EEEEENS5_IJNS4_10UnderscoreESX_SX_EEEEENS4_28SM100_TMA_2SM_LOAD_MULTICASTENS4_14ComposedLayoutINS4_7SwizzleILi3ELi4ELi3EEENS4_18smem_ptr_flag_bitsILi32EEENSS_INS5_IJNSA_ILi8EEESG_EEENS5_IJSG_SC_EEEEEEEvNS4_8identityENS4_18SM100_TMA_2SM_LOADES1A_vS1B_EENS_8epilogue10collective18CollectiveEpilogueINS1E_23Sm100TmaWarpSpecializedILi4ELi2ELi32ELb1ELb0EEEJNS5_IJNSA_ILi128EEESF_SG_EEENS5_IJNSS_IS1J_SC_EENSS_ISG_SC_EEEEESI_SJ_SI_SJ_NS1E_6fusion15FusionCallbacksIS1I_NS1O_17LinearCombinationISI_fSI_fLNS_15FloatRoundStyleE2EEES1K_S1N_JEEENS4_5SM1004TMEM4LOAD26SM100_TMEM_LOAD_32dp32b32xENS4_13SM90_TMA_LOADES1A_NS4_39AutoVectorizingCopyWithAssumedAlignmentILi128EEENS4_14SM90_TMA_STOREES1A_S20_S20_EEEvvEEEEvNT_6ParamsE) ;  /* 0xffffff0c02987950 */ /* 0x000fea0003c3ffff */
        .weak           $__internal_1_$__cuda_sm10x_tcgen05_guardrail_trap_phase_invalid_during_alloc
        .type           $__internal_1_$__cuda_sm10x_tcgen05_guardrail_trap_phase_invalid_during_alloc,@function
        .size           $__internal_1_$__cuda_sm10x_tcgen05_guardrail_trap_phase_invalid_during_alloc,($__internal_2_$__cuda_sm10x_tcgen05_guardrail_trap_unallocated_columns_being_dealloced - $__internal_1_$__cuda_sm10x_tcgen05_guardrail_trap_phase_invalid_during_alloc)
$__internal_1_$__cuda_sm10x_tcgen05_guardrail_trap_phase_invalid_during_alloc:
[----:B------:R-:W-:Y:S05]  /*f1a0*/  BPT.TRAP 0x1 ;  /* 0x000000040000795c */ /* 0x000fea0000300000 */
[----:B------:R-:W-:-:S04]  /*f1b0*/  MOV R5, 0x0 ;  /* 0x0000000000057802 */ /* 0x000fc80000000f00 */
[----:B------:R-:W-:Y:S05]  /*f1c0*/  RET.REL.NODEC R4 `(_ZN7cutlass13device_kernelINS_4gemm6kernel13GemmUniversalIN4cute5tupleIJiiiiEEENS1_10collective13CollectiveMmaINS1_35MainloopSm100TmaUmmaWarpSpecializedILi5ELi2ELi2ENS5_IJNS4_1CILi2EEESB_NSA_ILi1EEEEEEEENS5_IJNSA_ILi256EEESF_NSA_ILi32EEEEEENS_10tfloat32_tENS5_IJlSC_lEEESI_SJ_NS4_8TiledMMAINS4_8MMA_AtomIJNS4_23SM100_MMA_TF32_2x1SM_SSISI_SI_fLi256ELi256ELNS4_4UMMA5MajorE0ELSO_0ELNSN_7ScaleInE0ELSP_0EEEEEENS4_6LayoutINS5_IJSC_SC_SC_EEENS5_IJNSA_ILi0EEESU_SU_EEEEENS5_IJNS4_10UnderscoreESX_SX_EEEEENS4_28SM100_TMA_2SM_LOAD_MULTICASTENS4_14ComposedLayoutINS4_7SwizzleILi3ELi4ELi3EEENS4_18smem_ptr_flag_bitsILi32EEENSS_INS5_IJNSA_ILi8EEESG_EEENS5_IJSG_SC_EEEEEEEvNS4_8identityENS4_18SM100_TMA_2SM_LOADES1A_vS1B_EENS_8epilogue10collective18CollectiveEpilogueINS1E_23Sm100TmaWarpSpecializedILi4ELi2ELi32ELb1ELb0EEEJNS5_IJNSA_ILi128EEESF_SG_EEENS5_IJNSS_IS1J_SC_EENSS_ISG_SC_EEEEESI_SJ_SI_SJ_NS1E_6fusion15FusionCallbacksIS1I_NS1O_17LinearCombinationISI_fSI_fLNS_15FloatRoundStyleE2EEES1K_S1N_JEEENS4_5SM1004TMEM4LOAD26SM100_TMEM_LOAD_32dp32b32xENS4_13SM90_TMA_LOADES1A_NS4_39AutoVectorizingCopyWithAssumedAlignmentILi128EEENS4_14SM90_TMA_STOREES1A_S20_S20_EEEvvEEEEvNT_6ParamsE) ;  /* 0xffffff0c048c7950 */ /* 0x000fea0003c3ffff */
        .weak           $__internal_2_$__cuda_sm10x_tcgen05_guardrail_trap_unallocated_columns_being_dealloced
        .type           $__internal_2_$__cuda_sm10x_tcgen05_guardrail_trap_unallocated_columns_being_dealloced,@function
        .size           $__internal_2_$__cuda_sm10x_tcgen05_guardrail_trap_unallocated_columns_being_dealloced,(.L_x_238 - $__internal_2_$__cuda_sm10x_tcgen05_guardrail_trap_unallocated_columns_being_dealloced)
$__internal_2_$__cuda_sm10x_tcgen05_guardrail_trap_unallocated_columns_being_dealloced:
[----:B------:R-:W-:Y:S05]  /*f1d0*/  BPT.TRAP 0x1 ;  /* 0x000000040000795c */ /* 0x000fea0000300000 */
[----:B------:R-:W-:-:S04]  /*f1e0*/  HFMA2 R3, -RZ, RZ, 0, 0 ;  /* 0x00000000ff037431 */ /* 0x000fc800000001ff */
[----:B------:R-:W-:Y:S05]  /*f1f0*/  RET.REL.NODEC R2 `(_ZN7cutlass13device_kernelINS_4gemm6kernel13GemmUniversalIN4cute5tupleIJiiiiEEENS1_10collective13CollectiveMmaINS1_35MainloopSm100TmaUmmaWarpSpecializedILi5ELi2ELi2ENS5_IJNS4_1CILi2EEESB_NSA_ILi1EEEEEEEENS5_IJNSA_ILi256EEESF_NSA_ILi32EEEEEENS_10tfloat32_tENS5_IJlSC_lEEESI_SJ_NS4_8TiledMMAINS4_8MMA_AtomIJNS4_23SM100_MMA_TF32_2x1SM_SSISI_SI_fLi256ELi256ELNS4_4UMMA5MajorE0ELSO_0ELNSN_7ScaleInE0ELSP_0EEEEEENS4_6LayoutINS5_IJSC_SC_SC_EEENS5_IJNSA_ILi0EEESU_SU_EEEEENS5_IJNS4_10UnderscoreESX_SX_EEEEENS4_28SM100_TMA_2SM_LOAD_MULTICASTENS4_14ComposedLayoutINS4_7SwizzleILi3ELi4ELi3EEENS4_18smem_ptr_flag_bitsILi32EEENSS_INS5_IJNSA_ILi8EEESG_EEENS5_IJSG_SC_EEEEEEEvNS4_8identityENS4_18SM100_TMA_2SM_LOADES1A_vS1B_EENS_8epilogue10collective18CollectiveEpilogueINS1E_23Sm100TmaWarpSpecializedILi4ELi2ELi32ELb1ELb0EEEJNS5_IJNSA_ILi128EEESF_SG_EEENS5_IJNSS_IS1J_SC_EENSS_ISG_SC_EEEEESI_SJ_SI_SJ_NS1E_6fusion15FusionCallbacksIS1I_NS1O_17LinearCombinationISI_fSI_fLNS_15FloatRoundStyleE2EEES1K_S1N_JEEENS4_5SM1004TMEM4LOAD26SM100_TMEM_LOAD_32dp32b32xENS4_13SM90_TMA_LOADES1A_NS4_39AutoVectorizingCopyWithAssumedAlignmentILi128EEENS4_14SM90_TMA_STOREES1A_S20_S20_EEEvvEEEEvNT_6ParamsE) ;  /* 0xffffff0c02807950 */ /* 0x000fea0003c3ffff */
.L_x_237:
[----:B------:R-:W-:-:S00]  /*f200*/  BRA `(.L_x_237) ;  /* 0xfffffffc00fc7947 */ /* 0x000fc0000383ffff */
[----:B------:R-:W-:-:S00]  /*f210*/  NOP ;  /* 0x0000000000007918 */ /* 0x000fc00000000000 */
        /* <DEDUP_REMOVED lines=14> */
.L_x_238:


//--------------------- .nv.global.init           --------------------------
	.section	.nv.global.init,"aw",@progbits
.nv.global.init:
	.type		$str$27,@object
	.size		$str$27,($str$28 - $str$27)
$str$27:
        /*0000*/ 	.byte	0x28, 0x61, 0x64, 0x64, 0x72, 0x65, 0x73, 0x73, 0x20, 0x26, 0x20, 0x6d, 0x61, 0x73, 0x6b, 0x29
        /*0010*/ 	.byte	0x20, 0x3d, 0x3d, 0x20, 0x30, 0x00
	.type		$str$28,@object
	.size		$str$28,($str$26 - $str$28)
$str$28:
        /*0016*/ 	.byte	0x2f, 0x74, 0x6d, 0x70, 0x2f, 0x63, 0x75, 0x74, 0x6c, 0x61, 0x73, 0x73, 0x5f, 0x73, 0x77, 0x65
        /*0026*/ 	.byte	0x65, 0x70, 0x5f, 0x73, 0x72, 0x63, 0x2f, 0x69, 0x6e, 0x63, 0x6c, 0x75, 0x64, 0x65, 0x2f, 0x63
        /*0036*/ 	.byte	0x75, 0x74, 0x65, 0x2f, 0x70, 0x6f, 0x69, 0x6e, 0x74, 0x65, 0x72, 0x5f, 0x66, 0x6c, 0x61, 0x67
        /*0046*/ 	.byte	0x67, 0x65, 0x64, 0x2e, 0x68, 0x70, 0x70, 0x00
	.type		$str$26,@object
	.size		$str$26,($str$25 - $str$26)
$str$26:
        /*004e*/ 	.byte	0x2f, 0x74, 0x6d, 0x70, 0x2f, 0x63, 0x75, 0x74, 0x6c, 0x61, 0x73, 0x73, 0x5f, 0x73, 0x77, 0x65
        /*005e*/ 	.byte	0x65, 0x70, 0x5f, 0x73, 0x72, 0x63, 0x2f, 0x69, 0x6e, 0x63, 0x6c, 0x75, 0x64, 0x65, 0x2f, 0x63
        /*006e*/ 	.byte	0x75, 0x74, 0x65, 0x2f, 0x61, 0x74, 0x6f, 0x6d, 0x2f, 0x63, 0x6f, 0x70, 0x79, 0x5f, 0x74, 0x72
        /*007e*/ 	.byte	0x61, 0x69, 0x74, 0x73, 0x5f, 0x73, 0x6d, 0x31, 0x30, 0x30, 0x2e, 0x68, 0x70, 0x70, 0x00
	.type		$str$25,@object
	.size		$str$25,(__unnamed_1 - $str$25)
$str$25:
        /*008d*/ 	.byte	0x28, 0x28, 0x75, 0x69, 0x6e, 0x74, 0x33, 0x32, 0x5f, 0x74, 0x28, 0x74, 0x68, 0x72, 0x65, 0x61
        /*009d*/ 	.byte	0x64, 0x49, 0x64, 0x78, 0x2e, 0x78, 0x29, 0x20, 0x2f, 0x20, 0x33, 0x32, 0x29, 0x20, 0x25, 0x20
        /*00ad*/ 	.byte	0x34, 0x29, 0x20, 0x3d, 0x3d, 0x20, 0x28, 0x28, 0x28, 0x74, 0x6d, 0x65, 0x6d, 0x5f, 0x61, 0x64
        /*00bd*/ 	.byte	0x64, 0x72, 0x20, 0x3e, 0x3e, 0x20, 0x31, 0x36, 0x29, 0x20, 0x2f, 0x20, 0x33, 0x32, 0x29, 0x20
        /*00cd*/ 	.byte	0x25, 0x20, 0x34, 0x29, 0x00
	.type		__unnamed_1,@object
	.size		__unnamed_1,(__unnamed_2 - __unnamed_1)
__unnamed_1:
        /*00d2*/ 	.byte	0x61, 0x75, 0x74, 0x6f, 0x20, 0x63, 0x75, 0x74, 0x65, 0x3a, 0x3a, 0x61, 0x73, 0x5f, 0x70, 0x6f
        /* <DEDUP_REMOVED lines=24> */
        /*0262*/ 	.byte	0x34, 0x30, 0x39, 0x36, 0x3e, 0x3e, 0x3e, 0x3e, 0x5d, 0x00
	.type		__unnamed_2,@object
	.size		__unnamed_2,(.L_2 - __unnamed_2)
__unnamed_2:
        /* <DEDUP_REMOVED lines=43> */
        /*051c*/ 	.byte	0x65, 0x3a, 0x3a, 0x43, 0x3c, 0x30, 0x3e, 0x3e, 0x3e, 0x3e, 0x5d, 0x00
.L_2:


//--------------------- .nv.shared._ZN7cutlass13device_kernelINS_4gemm6kernel13GemmUniversalIN4cute5tupleIJiiiiEEENS1_10collective13CollectiveMmaINS1_35MainloopSm100TmaUmmaWarpSpecializedILi5ELi2ELi2ENS5_IJNS4_1CILi2EEESB_NSA_ILi1EEEEEEEENS5_IJNSA_ILi256EEESF_NSA_ILi32EEEEEENS_10tfloat32_tENS5_IJlSC_lEEESI_SJ_NS4_8TiledMMAINS4_8MMA_AtomIJNS4_23SM100_MMA_TF32_2x1SM_SSISI_SI_fLi256ELi256ELNS4_4UMMA5MajorE0ELSO_0ELNSN_7ScaleInE0ELSP_0EEEEEENS4_6LayoutINS5_IJSC_SC_SC_EEENS5_IJNSA_ILi0EEESU_SU_EEEEENS5_IJNS4_10UnderscoreESX_SX_EEEEENS4_28SM100_TMA_2SM_LOAD_MULTICASTENS4_14ComposedLayoutINS4_7SwizzleILi3ELi4ELi3EEENS4_18smem_ptr_flag_bitsILi32EEENSS_INS5_IJNSA_ILi8EEESG_EEENS5_IJSG_SC_EEEEEEEvNS4_8identityENS4_18SM100_TMA_2SM_LOADES1A_vS1B_EENS_8epilogue10collective18CollectiveEpilogueINS1E_23Sm100TmaWarpSpecializedILi4ELi2ELi32ELb1ELb0EEEJNS5_IJNSA_ILi128EEESF_SG_EEENS5_IJNSS_IS1J_SC_EENSS_ISG_SC_EEEEESI_SJ_SI_SJ_NS1E_6fusion15FusionCallbacksIS1I_NS1O_17LinearCombinationISI_fSI_fLNS_15FloatRoundStyleE2EEES1K_S1N_JEEENS4_5SM1004TMEM4LOAD26SM100_TMEM_LOAD_32dp32b32xENS4_13SM90_TMA_LOADES1A_NS4_39AutoVectorizingCopyWithAssumedAlignmentILi128EEENS4_14SM90_TMA_STOREES1A_S20_S20_EEEvvEEEEvNT_6ParamsE --------------------------
	.section	.nv.shared._ZN7cutlass13device_kernelINS_4gemm6kernel13GemmUniversalIN4cute5tupleIJiiiiEEENS1_10collective13CollectiveMmaINS1_35MainloopSm100TmaUmmaWarpSpecializedILi5ELi2ELi2ENS5_IJNS4_1CILi2EEESB_NSA_ILi1EEEEEEEENS5_IJNSA_ILi256EEESF_NSA_ILi32EEEEEENS_10tfloat32_tENS5_IJlSC_lEEESI_SJ_NS4_8TiledMMAINS4_8MMA_AtomIJNS4_23SM100_MMA_TF32_2x1SM_SSISI_SI_fLi256ELi256ELNS4_4UMMA5MajorE0ELSO_0ELNSN_7ScaleInE0ELSP_0EEEEEENS4_6LayoutINS5_IJSC_SC_SC_EEENS5_IJNSA_ILi0EEESU_SU_EEEEENS5_IJNS4_10UnderscoreESX_SX_EEEEENS4_28SM100_TMA_2SM_LOAD_MULTICASTENS4_14ComposedLayoutINS4_7SwizzleILi3ELi4ELi3EEENS4_18smem_ptr_flag_bitsILi32EEENSS_INS5_IJNSA_ILi8EEESG_EEENS5_IJSG_SC_EEEEEEEvNS4_8identityENS4_18SM100_TMA_2SM_LOADES1A_vS1B_EENS_8epilogue10collective18CollectiveEpilogueINS1E_23Sm100TmaWarpSpecializedILi4ELi2ELi32ELb1ELb0EEEJNS5_IJNSA_ILi128EEESF_SG_EEENS5_IJNSS_IS1J_SC_EENSS_ISG_SC_EEEEESI_SJ_SI_SJ_NS1E_6fusion15FusionCallbacksIS1I_NS1O_17LinearCombinationISI_fSI_fLNS_15FloatRoundStyleE2EEES1K_S1N_JEEENS4_5SM1004TMEM4LOAD26SM100_TMEM_LOAD_32dp32b32xENS4_13SM90_TMA_LOADES1A_NS4_39AutoVectorizingCopyWithAssumedAlignmentILi128EEENS4_14SM90_TMA_STOREES1A_S20_S20_EEEvvEEEEvNT_6ParamsE,"aw",@nobits
	.sectionflags	@""
	.align	16
	.zero		1024


//--------------------- .nv.shared.reserved.0     --------------------------
	.section	.nv.shared.reserved.0,"aw",@nobits
	.weak		__nv_reservedSMEM_offset_0_alias
	.size		__nv_reservedSMEM_offset_0_alias, 0, 64
	.other		__nv_reservedSMEM_offset_0_alias,@"STO_CUDA_RESERVED_SHARED STV_DEFAULT"
__nv_reservedSMEM_offset_0_alias:
	.zero		0
.nv.shared.reserved.0:
	.zero		64
	.weak		__nv_reservedSMEM_tcgen05_partition
	.type		__nv_reservedSMEM_tcgen05_partition,@object
	.size		__nv_reservedSMEM_tcgen05_partition,(.L_0 - __nv_reservedSMEM_tcgen05_partition)
__nv_reservedSMEM_tcgen05_partition:
	.zero		32
.L_0:


//--------------------- .nv.global                --------------------------
	.section	.nv.global,"aw",@nobits
.nv.global:
	.type		_ZN39_INTERNAL_92d65543_4_k_cu_65aa8c85_99944cute1_E,@object
	.size		_ZN39_INTERNAL_92d65543_4_k_cu_65aa8c85_99944cute1_E,(_ZN39_INTERNAL_92d65543_4_k_cu_65aa8c85_99944cuda3std3__45__cpo6cbeginE - _ZN39_INTERNAL_92d65543_4_k_cu_65aa8c85_99944cute1_E)
_ZN39_INTERNAL_92d65543_4_k_cu_65aa8c85_99944cute1_E:
	.zero		1
	.type		_ZN39_INTERNAL_92d65543_4_k_cu_65aa8c85_99944cuda3std3__45__cpo6cbeginE,@object
	.size		_ZN39_INTERNAL_92d65543_4_k_cu_65aa8c85_99944cuda3std3__45__cpo6cbeginE,(_ZN39_INTERNAL_92d65543_4_k_cu_65aa8c85_99944cuda3std3__48in_placeE - _ZN39_INTERNAL_92d65543_4_k_cu_65aa8c85_99944cuda3std3__45__cpo6cbeginE)
_ZN39_INTERNAL_92d65543_4_k_cu_65aa8c85_99944cuda3std3__45__cpo6cbeginE:
	.zero		1
	.type		_ZN39_INTERNAL_92d65543_4_k_cu_65aa8c85_99944cuda3std3__48in_placeE,@object
	.size		_ZN39_INTERNAL_92d65543_4_k_cu_65aa8c85_99944cuda3std3__48in_placeE,(_ZN39_INTERNAL_92d65543_4_k_cu_65aa8c85_99944cuda3std6ranges3__45__cpo9iter_moveE - _ZN39_INTERNAL_92d65543_4_k_cu_65aa8c85_99944cuda3std3__48in_placeE)
_ZN39_INTERNAL_92d65543_4_k_cu_65aa8c85_99944cuda3std3__48in_placeE:
	.zero		1
	.type		_ZN39_INTERNAL_92d65543_4_k_cu_65aa8c85_99944cuda3std6ranges3__45__cpo9iter_moveE,@object
	.size		_ZN39_INTERNAL_92d65543_4_k_cu_65aa8c85_99944cuda3std6ranges3__45__cpo9iter_moveE,(_ZN39_INTERNAL_92d65543_4_k_cu_65aa8c85_99944cuda3std3__45__cpo5beginE - _ZN39_INTERNAL_92d65543_4_k_cu_65aa8c85_99944cuda3std6ranges3__45__cpo9iter_moveE)
_ZN39_INTERNAL_92d65543_4_k_cu_65aa8c85_99944cuda3std6ranges3__45__cpo9iter_moveE:
	.zero		1
	.type		_ZN39_INTERNAL_92d65543_4_k_cu_65aa8c85_99944cuda3std3__45__cpo5beginE,@object
	.size		_ZN39_INTERNAL_92d65543_4_k_cu_65aa8c85_99944cuda3std3__45__cpo5beginE,(_ZN39_INTERNAL_92d65543_4_k_cu_65aa8c85_99944cuda3std3__441_GLOBAL__N__92d65543_4_k_cu_65aa8c85_99946ignoreE - _ZN39_INTERNAL_92d65543_4_k_cu_65aa8c85_99944cuda3std3__45__cpo5beginE)
_ZN39_INTERNAL_92d65543_4_k_cu_65aa8c85_99944cuda3std3__45__cpo5beginE:
	.zero		1
	.type		_ZN39_INTERNAL_92d65543_4_k_cu_65aa8c85_99944cuda3std3__441_GLOBAL__N__92d65543_4_k_cu_65aa8c85_99946ignoreE,@object
	.size		_ZN39_INTERNAL_92d65543_4_k_cu_65aa8c85_99944cuda3std3__441_GLOBAL__N__92d65543_4_k_cu_65aa8c85_99946ignoreE,(_ZN39_INTERNAL_92d65543_4_k_cu_65aa8c85_99944cute7productE - _ZN39_INTERNAL_92d65543_4_k_cu_65aa8c85_99944cuda3std3__441_GLOBAL__N__92d65543_4_k_cu_65aa8c85_99946ignoreE)
_ZN39_INTERNAL_92d65543_4_k_cu_65aa8c85_99944cuda3std3__441_GLOBAL__N__92d65543_4_k_cu_65aa8c85_99946ignoreE:
	.zero		1
	.type		_ZN39_INTERNAL_92d65543_4_k_cu_65aa8c85_99944cute7productE,@object
	.size		_ZN39_INTERNAL_92d65543_4_k_cu_65aa8c85_99944cute7productE,(_ZN39_INTERNAL_92d65543_4_k_cu_65aa8c85_99944cuda3std3__45__cpo3endE - _ZN39_INTERNAL_92d65543_4_k_cu_65aa8c85_99944cute7productE)
_ZN39_INTERNAL_92d65543_4_k_cu_65aa8c85_99944cute7productE:
	.zero		1
	.type		_ZN39_INTERNAL_92d65543_4_k_cu_65aa8c85_99944cuda3std3__45__cpo3endE,@object
	.size		_ZN39_INTERNAL_92d65543_4_k_cu_65aa8c85_99944cuda3std3__45__cpo3endE,(_ZN39_INTERNAL_92d65543_4_k_cu_65aa8c85_99944cuda3std3__419piecewise_constructE - _ZN39_INTERNAL_92d65543_4_k_cu_65aa8c85_99944cuda3std3__45__cpo3endE)
_ZN39_INTERNAL_92d65543_4_k_cu_65aa8c85_99944cuda3std3__45__cpo3endE:
	.zero		1
	.type		_ZN39_INTERNAL_92d65543_4_k_cu_65aa8c85_99944cuda3std3__419piecewise_constructE,@object
	.size		_ZN39_INTERNAL_92d65543_4_k_cu_65aa8c85_99944cuda3std3__419piecewise_constructE,(_ZN39_INTERNAL_92d65543_4_k_cu_65aa8c85_99944cuda3std3__45__cpo4cendE - _ZN39_INTERNAL_92d65543_4_k_cu_65aa8c85_99944cuda3std3__419piecewise_constructE)
_ZN39_INTERNAL_92d65543_4_k_cu_65aa8c85_99944cuda3std3__419piecewise_constructE:
	.zero		1
	.type		_ZN39_INTERNAL_92d65543_4_k_cu_65aa8c85_99944cuda3std3__45__cpo4cendE,@object
	.size		_ZN39_INTERNAL_92d65543_4_k_cu_65aa8c85_99944cuda3std3__45__cpo4cendE,(_ZN39_INTERNAL_92d65543_4_k_cu_65aa8c85_99944cuda3std6ranges3__45__cpo4swapE - _ZN39_INTERNAL_92d65543_4_k_cu_65aa8c85_99944cuda3std3__45__cpo4cendE)
_ZN39_INTERNAL_92d65543_4_k_cu_65aa8c85_99944cuda3std3__45__cpo4cendE:
	.zero		1
	.type		_ZN39_INTERNAL_92d65543_4_k_cu_65aa8c85_99944cuda3std6ranges3__45__cpo4swapE,@object
	.size		_ZN39_INTERNAL_92d65543_4_k_cu_65aa8c85_99944cuda3std6ranges3__45__cpo4swapE,(.L_10 - _ZN39_INTERNAL_92d65543_4_k_cu_65aa8c85_99944cuda3std6ranges3__45__cpo4swapE)
_ZN39_INTERNAL_92d65543_4_k_cu_65aa8c85_99944cuda3std6ranges3__45__cpo4swapE:
	.zero		1
.L_10:


//--------------------- .nv.constant0._ZN7cutlass13device_kernelINS_4gemm6kernel13GemmUniversalIN4cute5tupleIJiiiiEEENS1_10collective13CollectiveMmaINS1_35MainloopSm100TmaUmmaWarpSpecializedILi5ELi2ELi2ENS5_IJNS4_1CILi2EEESB_NSA_ILi1EEEEEEEENS5_IJNSA_ILi256EEESF_NSA_ILi32EEEEEENS_10tfloat32_tENS5_IJlSC_lEEESI_SJ_NS4_8TiledMMAINS4_8MMA_AtomIJNS4_23SM100_MMA_TF32_2x1SM_SSISI_SI_fLi256ELi256ELNS4_4UMMA5MajorE0ELSO_0ELNSN_7ScaleInE0ELSP_0EEEEEENS4_6LayoutINS5_IJSC_SC_SC_EEENS5_IJNSA_ILi0EEESU_SU_EEEEENS5_IJNS4_10UnderscoreESX_SX_EEEEENS4_28SM100_TMA_2SM_LOAD_MULTICASTENS4_14ComposedLayoutINS4_7SwizzleILi3ELi4ELi3EEENS4_18smem_ptr_flag_bitsILi32EEENSS_INS5_IJNSA_ILi8EEESG_EEENS5_IJSG_SC_EEEEEEEvNS4_8identityENS4_18SM100_TMA_2SM_LOADES1A_vS1B_EENS_8epilogue10collective18CollectiveEpilogueINS1E_23Sm100TmaWarpSpecializedILi4ELi2ELi32ELb1ELb0EEEJNS5_IJNSA_ILi128EEESF_SG_EEENS5_IJNSS_IS1J_SC_EENSS_ISG_SC_EEEEESI_SJ_SI_SJ_NS1E_6fusion15FusionCallbacksIS1I_NS1O_17LinearCombinationISI_fSI_fLNS_15FloatRoundStyleE2EEES1K_S1N_JEEENS4_5SM1004TMEM4LOAD26SM100_TMEM_LOAD_32dp32b32xENS4_13SM90_TMA_LOADES1A_NS4_39AutoVectorizingCopyWithAssumedAlignmentILi128EEENS4_14SM90_TMA_STOREES1A_S20_S20_EEEvvEEEEvNT_6ParamsE --------------------------
	.section	.nv.constant0._ZN7cutlass13device_kernelINS_4gemm6kernel13GemmUniversalIN4cute5tupleIJiiiiEEENS1_10collective13CollectiveMmaINS1_35MainloopSm100TmaUmmaWarpSpecializedILi5ELi2ELi2ENS5_IJNS4_1CILi2EEESB_NSA_ILi1EEEEEEEENS5_IJNSA_ILi256EEESF_NSA_ILi32EEEEEENS_10tfloat32_tENS5_IJlSC_lEEESI_SJ_NS4_8TiledMMAINS4_8MMA_AtomIJNS4_23SM100_MMA_TF32_2x1SM_SSISI_SI_fLi256ELi256ELNS4_4UMMA5MajorE0ELSO_0ELNSN_7ScaleInE0ELSP_0EEEEEENS4_6LayoutINS5_IJSC_SC_SC_EEENS5_IJNSA_ILi0EEESU_SU_EEEEENS5_IJNS4_10UnderscoreESX_SX_EEEEENS4_28SM100_TMA_2SM_LOAD_MULTICASTENS4_14ComposedLayoutINS4_7SwizzleILi3ELi4ELi3EEENS4_18smem_ptr_flag_bitsILi32EEENSS_INS5_IJNSA_ILi8EEESG_EEENS5_IJSG_SC_EEEEEEEvNS4_8identityENS4_18SM100_TMA_2SM_LOADES1A_vS1B_EENS_8epilogue10collective18CollectiveEpilogueINS1E_23Sm100TmaWarpSpecializedILi4ELi2ELi32ELb1ELb0EEEJNS5_IJNSA_ILi128EEESF_SG_EEENS5_IJNSS_IS1J_SC_EENSS_ISG_SC_EEEEESI_SJ_SI_SJ_NS1E_6fusion15FusionCallbacksIS1I_NS1O_17LinearCombinationISI_fSI_fLNS_15FloatRoundStyleE2EEES1K_S1N_JEEENS4_5SM1004TMEM4LOAD26SM100_TMEM_LOAD_32dp32b32xENS4_13SM90_TMA_LOADES1A_NS4_39AutoVectorizingCopyWithAssumedAlignmentILi128EEENS4_14SM90_TMA_STOREES1A_S20_S20_EEEvvEEEEvNT_6ParamsE,"a",@progbits
	.sectionflags	@""
	.align	4
.nv.constant0._ZN7cutlass13device_kernelINS_4gemm6kernel13GemmUniversalIN4cute5tupleIJiiiiEEENS1_10collective13CollectiveMmaINS1_35MainloopSm100TmaUmmaWarpSpecializedILi5ELi2ELi2ENS5_IJNS4_1CILi2EEESB_NSA_ILi1EEEEEEEENS5_IJNSA_ILi256EEESF_NSA_ILi32EEEEEENS_10tfloat32_tENS5_IJlSC_lEEESI_SJ_NS4_8TiledMMAINS4_8MMA_AtomIJNS4_23SM100_MMA_TF32_2x1SM_SSISI_SI_fLi256ELi256ELNS4_4UMMA5MajorE0ELSO_0ELNSN_7ScaleInE0ELSP_0EEEEEENS4_6LayoutINS5_IJSC_SC_SC_EEENS5_IJNSA_ILi0EEESU_SU_EEEEENS5_IJNS4_10UnderscoreESX_SX_EEEEENS4_28SM100_TMA_2SM_LOAD_MULTICASTENS4_14ComposedLayoutINS4_7SwizzleILi3ELi4ELi3EEENS4_18smem_ptr_flag_bitsILi32EEENSS_INS5_IJNSA_ILi8EEESG_EEENS5_IJSG_SC_EEEEEEEvNS4_8identityENS4_18SM100_TMA_2SM_LOADES1A_vS1B_EENS_8epilogue10collective18CollectiveEpilogueINS1E_23Sm100TmaWarpSpecializedILi4ELi2ELi32ELb1ELb0EEEJNS5_IJNSA_ILi128EEESF_SG_EEENS5_IJNSS_IS1J_SC_EENSS_ISG_SC_EEEEESI_SJ_SI_SJ_NS1E_6fusion15FusionCallbacksIS1I_NS1O_17LinearCombinationISI_fSI_fLNS_15FloatRoundStyleE2EEES1K_S1N_JEEENS4_5SM1004TMEM4LOAD26SM100_TMEM_LOAD_32dp32b32xENS4_13SM90_TMA_LOADES1A_NS4_39AutoVectorizingCopyWithAssumedAlignmentILi128EEENS4_14SM90_TMA_STOREES1A_S20_S20_EEEvvEEEEvNT_6ParamsE:
	.zero		2944


//--------------------- SYMBOLS --------------------------

	.type		.nv.reservedSmem.offset0,@object
	.size		.nv.reservedSmem.offset0,0x4
	.type		.nv.reservedSmem.cap,@object
	.size		.nv.reservedSmem.cap,0x4
	.type		__assertfail,@function
